def matmul_kernel(
    a_ptr,
    b_ptr,
    c_ptr,
    M,
    N,
    K,
    stride_am,
    stride_ak,
    stride_bk,
    stride_bn,
    stride_cm,
    stride_cn,
    BLOCK_M: tl.constexpr,
    BLOCK_N: tl.constexpr,
    BLOCK_K: tl.constexpr,
    GROUP_M: tl.constexpr,
):
    pid = tl.program_id(axis=0)
    num_pid_m = tl.cdiv(M, BLOCK_M)
    num_pid_n = tl.cdiv(N, BLOCK_N)
    num_pid_in_group = GROUP_M * num_pid_n
    group_id = pid // num_pid_in_group
    first_pid_m = group_id * GROUP_M
    group_size_m = min(num_pid_m - first_pid_m, GROUP_M)
    pid_m = first_pid_m + ((pid % num_pid_in_group) % group_size_m)
    pid_n = (pid % num_pid_in_group) // group_size_m

    offs_am = (pid_m * BLOCK_M + tl.arange(0, BLOCK_M)) % M
    offs_bn = (pid_n * BLOCK_N + tl.arange(0, BLOCK_N)) % N
    offs_k = tl.arange(0, BLOCK_K)
    a_ptrs = a_ptr + offs_am[:, None] * stride_am + offs_k[None, :] * stride_ak
    b_ptrs = b_ptr + offs_k[:, None] * stride_bk + offs_bn[None, :] * stride_bn

    acc = tl.zeros((BLOCK_M, BLOCK_N), dtype=tl.float32)
    for kk in range(0, tl.cdiv(K, BLOCK_K)):
        a = tl.load(a_ptrs, mask=offs_k[None, :] < K - kk * BLOCK_K, other=0.0)
        b = tl.load(b_ptrs, mask=offs_k[:, None] < K - kk * BLOCK_K, other=0.0)
        acc = tl.dot(a, b, acc)
        a_ptrs += BLOCK_K * stride_ak
        b_ptrs += BLOCK_K * stride_bk

    c = acc.to(c_ptr.dtype.element_ty)
    offs_cm = pid_m * BLOCK_M + tl.arange(0, BLOCK_M)
    offs_cn = pid_n * BLOCK_N + tl.arange(0, BLOCK_N)
    c_ptrs = c_ptr + offs_cm[:, None] * stride_cm + offs_cn[None, :] * stride_cn
    mask = (offs_cm[:, None] < M) & (offs_cn[None, :] < N)
    tl.store(c_ptrs, c, mask=mask)

# config = {"BLOCK_K": 64, "BLOCK_M": 256, "BLOCK_N": 64, "GROUP_M": 1, "arch": "sm_100", "dtype": "bf16", "num_ctas": 1, "num_stages": 3, "num_warps": 4}
# arch = sm_100


// ===== COMPILED SASS (sm_100a) =====

	.target	sm_100a

	.elftype	@"ET_EXEC"


//--------------------- .note.nv.tkinfo           --------------------------
	.section	.note.nv.tkinfo,"",@"SHT_NOTE"
	.sectionflags	@"SHF_NOTE_NV_TKINFO"
	.tkinfo
        /*0018*/ 	.word	0x00000081
        /*0030*/ 	.string	""
        /*0030*/ 	.string	"ptxas-blackwell"
        /*0030*/ 	.string	"Cuda compilation tools, release 12.9, V12.9.86"
        /*0030*/ 	.string	"Build cuda_12.9.r12.9/compiler.36037853_0"
        /*0030*/ 	.string	"-v  -suppress-debug-info  -lineinfo  -arch sm_100a "



//--------------------- .note.nv.cuver            --------------------------
	.section	.note.nv.cuver,"",@"SHT_NOTE"
	.sectionflags	@"SHF_NOTE_NV_CUVER"
        /*0018*/ 	.short	0x0001
        /*001a*/ 	.short	0x0064
        /*001c*/ 	.short	0x0001
        /*001e*/ 	.short	0x0000
        /*0020*/ 	.short	0x0001
        /*0022*/ 	.short	0x0000


//--------------------- .nv.info                  --------------------------
	.section	.nv.info,"",@"SHT_CUDA_INFO"
	.align	4


	//----- nvinfo : EIATTR_REGCOUNT
	.align		4
        /*0000*/ 	.byte	0x04, 0x2f
        /*0002*/ 	.short	(.L_4 - .L_3)
	.align		4
.L_3:
        /*0004*/ 	.word	index@(matmul_kernel)
        /*0008*/ 	.word	0x000000a8


	//----- nvinfo : EIATTR_FRAME_SIZE
	.align		4
.L_4:
        /*000c*/ 	.byte	0x04, 0x11
        /*000e*/ 	.short	(.L_6 - .L_5)
	.align		4
.L_5:
        /*0010*/ 	.word	index@($__internal_2_$__cuda_sm10x_tcgen05_guardrail_trap_unallocated_columns_being_dealloced)
        /*0014*/ 	.word	0x00000970


	//----- nvinfo : EIATTR_FRAME_SIZE
	.align		4
.L_6:
        /*0018*/ 	.byte	0x04, 0x11
        /*001a*/ 	.short	(.L_8 - .L_7)
	.align		4
.L_7:
        /*001c*/ 	.word	index@($__internal_1_$__cuda_sm10x_tcgen05_guardrail_trap_phase_invalid_during_alloc)
        /*0020*/ 	.word	0x00000970


	//----- nvinfo : EIATTR_FRAME_SIZE
	.align		4
.L_8:
        /*0024*/ 	.byte	0x04, 0x11
        /*0026*/ 	.short	(.L_10 - .L_9)
	.align		4
.L_9:
        /*0028*/ 	.word	index@($__internal_0_$__cuda_sm10x_tcgen05_guardrail_trap_col_being_dealloced_not_returned_by_alloc)
        /*002c*/ 	.word	0x00000970


	//----- nvinfo : EIATTR_FRAME_SIZE
	.align		4
.L_10:
        /*0030*/ 	.byte	0x04, 0x11
        /*0032*/ 	.short	(.L_12 - .L_11)
	.align		4
.L_11:
        /*0034*/ 	.word	index@(matmul_kernel)
        /*0038*/ 	.word	0x00000970


	//----- nvinfo : EIATTR_MIN_STACK_SIZE
	.align		4
.L_12:
        /*003c*/ 	.byte	0x04, 0x12
        /*003e*/ 	.short	(.L_14 - .L_13)
	.align		4
.L_13:
        /*0040*/ 	.word	index@(matmul_kernel)
        /*0044*/ 	.word	0x00000970
.L_14:


//--------------------- .nv.info.matmul_kernel    --------------------------
	.section	.nv.info.matmul_kernel,"",@"SHT_CUDA_INFO"
	.sectionflags	@""
	.align	4


	//----- nvinfo : EIATTR_CUDA_API_VERSION
	.align		4
        /*0000*/ 	.byte	0x04, 0x37
        /*0002*/ 	.short	(.L_16 - .L_15)
.L_15:
        /*0004*/ 	.word	0x00000081


	//----- nvinfo : EIATTR_KPARAM_INFO
	.align		4
.L_16:
        /*0008*/ 	.byte	0x04, 0x17
        /*000a*/ 	.short	(.L_18 - .L_17)
.L_17:
        /*000c*/ 	.word	0x00000000
        /*0010*/ 	.short	0x000d
        /*0012*/ 	.short	0x0048
        /*0014*/ 	.byte	0x00, 0xf4, 0x21, 0x00


	//----- nvinfo : EIATTR_KPARAM_INFO
	.align		4
.L_18:
        /*0018*/ 	.byte	0x04, 0x17
        /*001a*/ 	.short	(.L_20 - .L_19)
.L_19:
        /*001c*/ 	.word	0x00000000
        /*0020*/ 	.short	0x000c
        /*0022*/ 	.short	0x0040
        /*0024*/ 	.byte	0x00, 0xf4, 0x21, 0x00


	//----- nvinfo : EIATTR_KPARAM_INFO
	.align		4
.L_20:
        /*0028*/ 	.byte	0x04, 0x17
        /*002a*/ 	.short	(.L_22 - .L_21)
.L_21:
        /*002c*/ 	.word	0x00000000
        /*0030*/ 	.short	0x000b
        /*0032*/ 	.short	0x0038
        /*0034*/ 	.byte	0x00, 0xf0, 0x11, 0x00


	//----- nvinfo : EIATTR_KPARAM_INFO
	.align		4
.L_22:
        /*0038*/ 	.byte	0x04, 0x17
        /*003a*/ 	.short	(.L_24 - .L_23)
.L_23:
        /*003c*/ 	.word	0x00000000
        /*0040*/ 	.short	0x000a
        /*0042*/ 	.short	0x0034
        /*0044*/ 	.byte	0x00, 0xf0, 0x11, 0x00


	//----- nvinfo : EIATTR_KPARAM_INFO
	.align		4
.L_24:
        /*0048*/ 	.byte	0x04, 0x17
        /*004a*/ 	.short	(.L_26 - .L_25)
.L_25:
        /*004c*/ 	.word	0x00000000
        /*0050*/ 	.short	0x0009
        /*0052*/ 	.short	0x0030
        /*0054*/ 	.byte	0x00, 0xf0, 0x11, 0x00


	//----- nvinfo : EIATTR_KPARAM_INFO
	.align		4
.L_26:
        /*0058*/ 	.byte	0x04, 0x17
        /*005a*/ 	.short	(.L_28 - .L_27)
.L_27:
        /*005c*/ 	.word	0x00000000
        /*0060*/ 	.short	0x0008
        /*0062*/ 	.short	0x002c
        /*0064*/ 	.byte	0x00, 0xf0, 0x11, 0x00


	//----- nvinfo : EIATTR_KPARAM_INFO
	.align		4
.L_28:
        /*0068*/ 	.byte	0x04, 0x17
        /*006a*/ 	.short	(.L_30 - .L_29)
.L_29:
        /*006c*/ 	.word	0x00000000
        /*0070*/ 	.short	0x0007
        /*0072*/ 	.short	0x0028
        /*0074*/ 	.byte	0x00, 0xf0, 0x11, 0x00


	//----- nvinfo : EIATTR_KPARAM_INFO
	.align		4
.L_30:
        /*0078*/ 	.byte	0x04, 0x17
        /*007a*/ 	.short	(.L_32 - .L_31)
.L_31:
        /*007c*/ 	.word	0x00000000
        /*0080*/ 	.short	0x0006
        /*0082*/ 	.short	0x0024
        /*0084*/ 	.byte	0x00, 0xf0, 0x11, 0x00


	//----- nvinfo : EIATTR_KPARAM_INFO
	.align		4
.L_32:
        /*0088*/ 	.byte	0x04, 0x17
        /*008a*/ 	.short	(.L_34 - .L_33)
.L_33:
        /*008c*/ 	.word	0x00000000
        /*0090*/ 	.short	0x0005
        /*0092*/ 	.short	0x0020
        /*0094*/ 	.byte	0x00, 0xf0, 0x11, 0x00


	//----- nvinfo : EIATTR_KPARAM_INFO
	.align		4
.L_34:
        /*0098*/ 	.byte	0x04, 0x17
        /*009a*/ 	.short	(.L_36 - .L_35)
.L_35:
        /*009c*/ 	.word	0x00000000
        /*00a0*/ 	.short	0x0004
        /*00a2*/ 	.short	0x001c
        /*00a4*/ 	.byte	0x00, 0xf0, 0x11, 0x00


	//----- nvinfo : EIATTR_KPARAM_INFO
	.align		4
.L_36:
        /*00a8*/ 	.byte	0x04, 0x17
        /*00aa*/ 	.short	(.L_38 - .L_37)
.L_37:
        /*00ac*/ 	.word	0x00000000
        /*00b0*/ 	.short	0x0003
        /*00b2*/ 	.short	0x0018
        /*00b4*/ 	.byte	0x00, 0xf0, 0x11, 0x00


	//----- nvinfo : EIATTR_KPARAM_INFO
	.align		4
.L_38:
        /*00b8*/ 	.byte	0x04, 0x17
        /*00ba*/ 	.short	(.L_40 - .L_39)
.L_39:
        /*00bc*/ 	.word	0x00000000
        /*00c0*/ 	.short	0x0002
        /*00c2*/ 	.short	0x0010
        /*00c4*/ 	.byte	0x00, 0xf4, 0x21, 0x00


	//----- nvinfo : EIATTR_KPARAM_INFO
	.align		4
.L_40:
        /*00c8*/ 	.byte	0x04, 0x17
        /*00ca*/ 	.short	(.L_42 - .L_41)
.L_41:
        /*00cc*/ 	.word	0x00000000
        /*00d0*/ 	.short	0x0001
        /*00d2*/ 	.short	0x0008
        /*00d4*/ 	.byte	0x00, 0xf4, 0x21, 0x00


	//----- nvinfo : EIATTR_KPARAM_INFO
	.align		4
.L_42:
        /*00d8*/ 	.byte	0x04, 0x17
        /*00da*/ 	.short	(.L_44 - .L_43)
.L_43:
        /*00dc*/ 	.word	0x00000000
        /*00e0*/ 	.short	0x0000
        /*00e2*/ 	.short	0x0000
        /*00e4*/ 	.byte	0x00, 0xf4, 0x21, 0x00


	//----- nvinfo : EIATTR_AT_ENTRY_FRAGMENTS
	.align		4
.L_44:
        /*00e8*/ 	.byte	0x04, 0x4f
        /*00ea*/ 	.short	(.L_46 - .L_45)


	//   ....[0]....
.L_45:
        /*00ec*/ 	.word	0x00000004


	//----- nvinfo : EIATTR_RESERVED_SMEM_USED
	.align		4
.L_46:
        /*00f0*/ 	.byte	0x01, 0x41
	.zero		2


	//----- nvinfo : EIATTR_SPARSE_MMA_MASK
	.align		4
        /*00f4*/ 	.byte	0x03, 0x50
        /*00f6*/ 	.short	0x0000


	//----- nvinfo : EIATTR_TCGEN05_1CTA_USED
	.align		4
        /*00f8*/ 	.byte	0x01, 0x51
	.zero		2


	//----- nvinfo : EIATTR_MAXREG_COUNT
	.align		4
        /*00fc*/ 	.byte	0x03, 0x1b
        /*00fe*/ 	.short	0x00ff


	//----- nvinfo : EIATTR_NUM_BARRIERS
	.align		4
        /*0100*/ 	.byte	0x02, 0x4c
        /*0102*/ 	.byte	0x01
	.zero		1


	//----- nvinfo : EIATTR_ANNOTATIONS
	.align		4
        /*0104*/ 	.byte	0x04, 0x55
        /*0106*/ 	.short	(.L_48 - .L_47)


	//   ....[0]....
.L_47:
        /*0108*/ 	.word	0x00000001
        /*010c*/ 	.byte	0xe0, 0x08, 0x00, 0x00, 0x01, 0x00, 0x00, 0x00, 0xe0, 0x1b, 0x00, 0x00, 0x01, 0x00, 0x00, 0x00
        /* <DEDUP_REMOVED lines=801> */
        /*332c*/ 	.byte	0x40, 0x2e, 0x01, 0x00


	//----- nvinfo : EIATTR_INT_WARP_WIDE_INSTR_OFFSETS
	.align		4
.L_48:
        /*3330*/ 	.byte	0x04, 0x31
        /*3332*/ 	.short	(.L_50 - .L_49)


	//   ....[0]....
.L_49:
        /*3334*/ 	.word	0x00002c70


	//   ....[1]....
        /*3338*/ 	.word	0x00002e00


	//   ....[2]....
        /*333c*/ 	.word	0x000051d0


	//   ....[3]....
        /*3340*/ 	.word	0x00015cd0


	//   ....[4]....
        /*3344*/ 	.word	0x00015d20


	//----- nvinfo : EIATTR_COOP_GROUP_MASK_REGIDS
	.align		4
.L_50:
        /*3348*/ 	.byte	0x04, 0x29
        /*334a*/ 	.short	(.L_52 - .L_51)


	//   ....[0]....
.L_51:
        /*334c*/ 	.word	0xffffffff


	//   ....[1]....
        /*3350*/ 	.word	0xffffffff


	//   ....[2]....
        /*3354*/ 	.word	0xffffffff


	//   ....[3]....
        /*3358*/ 	.word	0xffffffff


	//----- nvinfo : EIATTR_COOP_GROUP_INSTR_OFFSETS
	.align		4
.L_52:
        /*335c*/ 	.byte	0x04, 0x28
        /*335e*/ 	.short	(.L_54 - .L_53)


	//   ....[0]....
.L_53:
        /*3360*/ 	.word	0x00000070


	//   ....[1]....
        /*3364*/ 	.word	0x00000330


	//   ....[2]....
        /*3368*/ 	.word	0x00015b60


	//   ....[3]....
        /*336c*/ 	.word	0x00015dd0


	//----- nvinfo : EIATTR_VRC_CTA_INIT_COUNT
	.align		4
.L_54:
        /*3370*/ 	.byte	0x02, 0x4a
        /*3372*/ 	.byte	0x80
	.zero		1


	//----- nvinfo : EIATTR_MBARRIER_INSTR_OFFSETS
	.align		4
        /*3374*/ 	.byte	0x04, 0x39
        /*3376*/ 	.short	(.L_56 - .L_55)


	//   ....[0]....
.L_55:
        /*3378*/ 	.word	0x00002fa0
        /*337c*/ 	.word	0x000000ff
        /*3380*/ 	.word	0x00000000
        /*3384*/ 	.short	0x0100
        /*3386*/ 	.byte	0x0c
	.zero		1


	//   ....[1]....
        /*3388*/ 	.word	0x00005200
        /*338c*/ 	.word	0x000000ff
        /*3390*/ 	.word	0x00014008
        /*3394*/ 	.short	0x0100
        /*3396*/ 	.byte	0x0a
	.zero		1


	//   ....[2]....
        /*3398*/ 	.word	0x0000b7f0
        /*339c*/ 	.word	0x000000ff
        /*33a0*/ 	.word	0x00000000
        /*33a4*/ 	.short	0x010a
        /*33a6*/ 	.byte	0x0c
	.zero		1


	//   ....[3]....
        /*33a8*/ 	.word	0x00012de0
        /*33ac*/ 	.word	0x000000ff
        /*33b0*/ 	.word	0x00000000
        /*33b4*/ 	.short	0x010a
        /*33b6*/ 	.byte	0x0c
	.zero		1


	//   ....[4]....
        /*33b8*/ 	.word	0x00012e60
        /*33bc*/ 	.word	0x000000ff
        /*33c0*/ 	.word	0x00014000
        /*33c4*/ 	.short	0x0108
        /*33c6*/ 	.byte	0x0a
	.zero		1


	//   ....[5]....
        /*33c8*/ 	.word	0x00012e90
        /*33cc*/ 	.word	0x000000ff
        /*33d0*/ 	.word	0x00014008
        /*33d4*/ 	.short	0x0108
        /*33d6*/ 	.byte	0x0a
	.zero		1


	//   ....[6]....
        /*33d8*/ 	.word	0x00015df0
        /*33dc*/ 	.word	0x000000ff
        /*33e0*/ 	.word	0x00000000
        /*33e4*/ 	.short	0x010a
        /*33e6*/ 	.byte	0x0c
	.zero		1


	//   ....[7]....
        /*33e8*/ 	.word	0x00015e20
        /*33ec*/ 	.word	0x000000ff
        /*33f0*/ 	.word	0x00000000
        /*33f4*/ 	.short	0x010a
        /*33f6*/ 	.byte	0x0c
	.zero		1


	//----- nvinfo : EIATTR_NUM_MBARRIERS
	.align		4
.L_56:
        /*33f8*/ 	.byte	0x03, 0x38
        /*33fa*/ 	.short	0x0002


	//----- nvinfo : EIATTR_EXIT_INSTR_OFFSETS
	.align		4
        /*33fc*/ 	.byte	0x04, 0x1c
        /*33fe*/ 	.short	(.L_58 - .L_57)


	//   ....[0]....
.L_57:
        /*3400*/ 	.word	0x00015de0


	//----- nvinfo : EIATTR_REQNTID
	.align		4
.L_58:
        /*3404*/ 	.byte	0x04, 0x10
        /*3406*/ 	.short	(.L_60 - .L_59)
.L_59:
        /*3408*/ 	.word	0x00000080
        /*340c*/ 	.word	0x00000001
        /*3410*/ 	.word	0x00000001


	//----- nvinfo : EIATTR_CRS_STACK_SIZE
	.align		4
.L_60:
        /*3414*/ 	.byte	0x04, 0x1e
        /*3416*/ 	.short	(.L_62 - .L_61)
.L_61:
        /*3418*/ 	.word	0x00000000


	//----- nvinfo : EIATTR_CBANK_PARAM_SIZE
	.align		4
.L_62:
        /*341c*/ 	.byte	0x03, 0x19
        /*341e*/ 	.short	0x0050


	//----- nvinfo : EIATTR_PARAM_CBANK
	.align		4
        /*3420*/ 	.byte	0x04, 0x0a
        /*3422*/ 	.short	(.L_64 - .L_63)
	.align		4
.L_63:
        /*3424*/ 	.word	index@(.nv.constant0.matmul_kernel)
        /*3428*/ 	.short	0x0380
        /*342a*/ 	.short	0x0050


	//----- nvinfo : EIATTR_SW_WAR
	.align		4
.L_64:
        /*342c*/ 	.byte	0x04, 0x36
        /*342e*/ 	.short	(.L_66 - .L_65)
.L_65:
        /*3430*/ 	.word	0x00000008
.L_66:


//--------------------- .nv.compat                --------------------------
	.section	.nv.compat,"",@"SHT_CUDA_COMPAT_INFO"
	.align	4
        /*0000*/ 	.byte	0x02, 0x02, 0x02, 0x00, 0x02, 0x05, 0x05, 0x00, 0x02, 0x03, 0x00, 0x00, 0x02, 0x06, 0x01, 0x00


//--------------------- .nv.callgraph             --------------------------
	.section	.nv.callgraph,"",@"SHT_CUDA_CALLGRAPH"
	.align	4
	.sectionentsize	8
	.align		4
        /*0000*/ 	.word	0x00000000
	.align		4
        /*0004*/ 	.word	0xffffffff
	.align		4
        /*0008*/ 	.word	0x00000000
	.align		4
        /*000c*/ 	.word	0xfffffffe
	.align		4
        /*0010*/ 	.word	0x00000000
	.align		4
        /*0014*/ 	.word	0xfffffffd
	.align		4
        /*0018*/ 	.word	0x00000000
	.align		4
        /*001c*/ 	.word	0xfffffffc


//--------------------- .text.matmul_kernel       --------------------------
	.section	.text.matmul_kernel,"ax",@progbits
	.align	128
        .global         matmul_kernel
        .type           matmul_kernel,@function
        .size           matmul_kernel,(.L_x_20 - matmul_kernel)
        .other          matmul_kernel,@"STO_CUDA_ENTRY STV_DEFAULT"
matmul_kernel:
.text.matmul_kernel:
[----:B------:R-:W0:Y:S01]  /*0000*/  LDC R1, c[0x0][0x37c] ;  /* 0x0000df00ff017b82 */ /* 0x000e220000000800 */
[----:B------:R-:W1:Y:S01]  /*0010*/  S2R R0, SR_TID.X ;  /* 0x0000000000007919 */ /* 0x000e620000002100 */
[----:B0-----:R-:W-:Y:S01]  /*0020*/  VIADD R1, R1, 0xfffff690 ;  /* 0xfffff69001017836 */ /* 0x001fe20000000000 */
[----:B-1----:R-:W-:-:S13]  /*0030*/  ISETP.GE.U32.AND P0, PT, R0, 0x20, PT ;  /* 0x000000200000780c */ /* 0x002fda0003f06070 */
[----:B------:R-:W-:Y:S02]  /*0040*/  VOTEU.ANY UP0, P0 ;  /* 0x0000000000ff7886 */ /* 0x000fe40000000100 */
[----:B------:R-:W-:Y:S05]  /*0050*/  BRA.U UP0, `(.L_x_0) ;  /* 0x0000000100b87547 */ /* 0x000fea000b800000 */
[----:B------:R-:W0:Y:S01]  /*0060*/  S2UR UR6, SR_CgaCtaId ;  /* 0x00000000000679c3 */ /* 0x000e220000008800 */
[----:B------:R-:W-:Y:S01]  /*0070*/  NOP ;  /* 0x0000000000007918 */ /* 0x000fe20000000000 */
[----:B------:R-:W-:Y:S02]  /*0080*/  UMOV UR4, 0x40 ;  /* 0x0000004000047882 */ /* 0x000fe40000000000 */
[----:B0-----:R-:W-:-:S09]  /*0090*/  ULEA UR4, UR6, UR4, 0x18 ;  /* 0x0000000406047291 */ /* 0x001fd2000f8ec0ff */
[----:B------:R-:W0:Y:S01]  /*00a0*/  LDS.U8 R2, [UR4] ;  /* 0x00000004ff027984 */ /* 0x000e220008000000 */
[----:B------:R-:W-:Y:S02]  /*00b0*/  UMOV UR4, 0x400 ;  /* 0x0000040000047882 */ /* 0x000fe40000000000 */
[----:B------:R-:W-:Y:S01]  /*00c0*/  ULEA UR4, UR6, UR4, 0x18 ;  /* 0x0000000406047291 */ /* 0x000fe2000f8ec0ff */
[----:B0-----:R-:W-:-:S13]  /*00d0*/  ISETP.NE.AND P0, PT, R2, RZ, PT ;  /* 0x000000ff0200720c */ /* 0x001fda0003f05270 */
[----:B------:R-:W-:Y:S05]  /*00e0*/  @P0 BRA `(.L_x_1) ;  /* 0x00000000007c0947 */ /* 0x000fea0003800000 */
[----:B------:R-:W-:-:S13]  /*00f0*/  ELECT P0, URZ, PT ;  /* 0x0000000000ff782f */ /* 0x000fda0003800000 */
[----:B------:R-:W-:Y:S05]  /*0100*/  @!P0 BRA `(.L_x_2) ;  /* 0x0000000000848947 */ /* 0x000fea0003800000 */
[----:B------:R-:W-:Y:S01]  /*0110*/  UMOV UR5, 0x4 ;  /* 0x0000000400057882 */ /* 0x000fe20000000000 */
[----:B------:R-:W-:Y:S02]  /*0120*/  IMAD.MOV.U32 R5, RZ, RZ, 0x1 ;  /* 0x00000001ff057424 */ /* 0x000fe400078e00ff */
[----:B------:R-:W-:Y:S02]  /*0130*/  IMAD.MOV.U32 R3, RZ, RZ, 0xf ;  /* 0x0000000fff037424 */ /* 0x000fe400078e00ff */
[----:B------:R-:W-:Y:S04]  /*0140*/  DEPBAR.LE SB0, 0x36 ;  /* 0x00008d800000791a */ /* 0x000fe80000000000 */
[----:B------:R-:W0:Y:S02]  /*0150*/  UTCATOMSWS.FIND_AND_SET.ALIGN UP1, UR5, UR5 ;  /* 0x00000005000575e3 */ /* 0x000e240008020800 */
[----:B0-----:R-:W-:-:S04]  /*0160*/  PLOP3.LUT P0, PT, PT, PT, UP1, 0x80, 0x8 ;  /* 0x000000000008781c */ /* 0x001fc80003f0f018 */
[----:B------:R-:W-:-:S04]  /*0170*/  SEL R2, RZ, 0xffffffff, !P0 ;  /* 0xffffffffff027807 */ /* 0x000fc80004000000 */
[----:B------:R-:W-:Y:S01]  /*0180*/  ISETP.NE.AND P0, PT, R2, RZ, PT ;  /* 0x000000ff0200720c */ /* 0x000fe20003f05270 */
[----:B------:R-:W-:-:S12]  /*0190*/  IMAD.U32 R2, RZ, RZ, UR5 ;  /* 0x00000005ff027e24 */ /* 0x000fd8000f8e00ff */
[----:B------:R-:W-:Y:S05]  /*01a0*/  @P0 BRA `(.L_x_3) ;  /* 0x0000000000240947 */ /* 0x000fea0003800000 */
.L_x_4:
[----:B------:R-:W-:Y:S05]  /*01b0*/  NANOSLEEP 0x64 ;  /* 0x000000640000795d */ /* 0x000fea0003800000 */
[----:B------:R-:W-:-:S05]  /*01c0*/  UMOV UR5, 0x4 ;  /* 0x0000000400057882 */ /* 0x000fca0000000000 */
[----:B------:R-:W-:Y:S04]  /*01d0*/  DEPBAR.LE SB0, 0x36 ;  /* 0x00008d800000791a */ /* 0x000fe80000000000 */
[----:B------:R-:W0:Y:S02]  /*01e0*/  UTCATOMSWS.FIND_AND_SET.ALIGN UP1, UR5, UR5 ;  /* 0x00000005000575e3 */ /* 0x000e240008020800 */
[----:B0-----:R-:W-:-:S04]  /*01f0*/  PLOP3.LUT P0, PT, PT, PT, UP1, 0x80, 0x8 ;  /* 0x000000000008781c */ /* 0x001fc80003f0f018 */
[----:B------:R-:W-:-:S04]  /*0200*/  SEL R2, RZ, 0xffffffff, !P0 ;  /* 0xffffffffff027807 */ /* 0x000fc80004000000 */
[----:B------:R-:W-:Y:S01]  /*0210*/  ISETP.NE.AND P0, PT, R2, RZ, PT ;  /* 0x000000ff0200720c */ /* 0x000fe20003f05270 */
[----:B------:R-:W-:-:S12]  /*0220*/  IMAD.U32 R2, RZ, RZ, UR5 ;  /* 0x00000005ff027e24 */ /* 0x000fd8000f8e00ff */
[----:B------:R-:W-:Y:S05]  /*0230*/  @!P0 BRA `(.L_x_4) ;  /* 0xfffffffc00dc8947 */ /* 0x000fea000383ffff */
.L_x_3:
[C---:B------:R-:W-:Y:S01]  /*0240*/  VIADD R4, R2.reuse, 0x10 ;  /* 0x0000001002047836 */ /* 0x040fe20000000000 */
[----:B------:R-:W-:Y:S01]  /*0250*/  UMOV UR5, 0x50 ;  /* 0x0000005000057882 */ /* 0x000fe20000000000 */
[----:B------:R-:W-:Y:S01]  /*0260*/  SHF.L.U32 R3, R3, R2, RZ ;  /* 0x0000000203037219 */ /* 0x000fe200000006ff */
[----:B------:R-:W-:Y:S01]  /*0270*/  ULEA UR5, UR6, UR5, 0x18 ;  /* 0x0000000506057291 */ /* 0x000fe2000f8ec0ff */
[----:B------:R-:W-:Y:S01]  /*0280*/  IMAD.SHL.U32 R2, R2, 0x20, RZ ;  /* 0x0000002002027824 */ /* 0x000fe200078e00ff */
[----:B------:R-:W-:-:S04]  /*0290*/  SHF.L.U32 R4, R5, R4, RZ ;  /* 0x0000000405047219 */ /* 0x000fc800000006ff */
[----:B------:R-:W-:-:S05]  /*02a0*/  LOP3.LUT R3, R4, R3, RZ, 0xfc, !PT ;  /* 0x0000000304037212 */ /* 0x000fca00078efcff */
[----:B------:R0:W-:Y:S04]  /*02b0*/  ATOMS.OR RZ, [UR5], R3 ;  /* 0x00000003ffff798c */ /* 0x0001e8000b000005 */
[----:B------:R0:W-:Y:S01]  /*02c0*/  STS [UR4], R2 ;  /* 0x00000002ff007988 */ /* 0x0001e20008000804 */
[----:B------:R-:W-:Y:S05]  /*02d0*/  BRA `(.L_x_2) ;  /* 0x0000000000107947 */ /* 0x000fea0003800000 */
.L_x_1:
[----:B------:R-:W-:-:S05]  /*02e0*/  IMAD.MOV.U32 R2, RZ, RZ, -0x1 ;  /* 0xffffffffff027424 */ /* 0x000fca00078e00ff */
[----:B------:R0:W-:Y:S02]  /*02f0*/  STS [UR4], R2 ;  /* 0x00000002ff007988 */ /* 0x0001e40008000804 */
[----:B0-----:R-:W-:-:S07]  /*0300*/  MOV R2, 0x320 ;  /* 0x0000032000027802 */ /* 0x001fce0000000f00 */
[----:B------:R-:W-:Y:S05]  /*0310*/  CALL.REL.NOINC `($__internal_1_$__cuda_sm10x_tcgen05_guardrail_trap_phase_invalid_during_alloc) ;  /* 0x0000015800d87944 */ /* 0x000fea0003c00000 */
.L_x_2:
[----:B------:R-:W-:Y:S05]  /*0320*/  WARPSYNC.ALL ;  /* 0x0000000000007948 */ /* 0x000fea0003800000 */
[----:B------:R-:W-:Y:S01]  /*0330*/  NOP ;  /* 0x0000000000007918 */ /* 0x000fe20000000000 */
.L_x_0:
[----:B------:R-:W1:Y:S01]  /*0340*/  LDC.64 R8, c[0x0][0x398] ;  /* 0x0000e600ff087b82 */ /* 0x000e620000000a00 */
[----:B------:R-:W2:Y:S01]  /*0350*/  S2R R7, SR_CTAID.X ;  /* 0x0000000000077919 */ /* 0x000ea20000002500 */
[----:B------:R-:W-:Y:S01]  /*0360*/  SHF.R.U32.HI R19, RZ, 0x5, R0 ;  /* 0x00000005ff137819 */ /* 0x000fe20000011600 */
[----:B------:R-:W-:Y:S01]  /*0370*/  UMOV UR10, 0x400 ;  /* 0x00000400000a7882 */ /* 0x000fe20000000000 */
[----:B------:R-:W-:-:S04]  /*0380*/  LOP3.LUT R81, R0, 0x3f, RZ, 0xc0, !PT ;  /* 0x0000003f00517812 */ /* 0x000fc800078ec0ff */
[----:B------:R-:W3:Y:S01]  /*0390*/  S2UR UR4, SR_CgaCtaId ;  /* 0x00000000000479c3 */ /* 0x000ee20000008800 */
[----:B------:R-:W-:Y:S02]  /*03a0*/  IMAD.SHL.U32 R81, R81, 0x2, RZ ;  /* 0x0000000251517824 */ /* 0x000fe400078e00ff */
[----:B01----:R-:W-:-:S05]  /*03b0*/  VIADD R2, R9, 0x3f ;  /* 0x0000003f09027836 */ /* 0x003fca0000000000 */
[----:B------:R-:W-:Y:S01]  /*03c0*/  SHF.R.S32.HI R3, RZ, 0x1f, R2 ;  /* 0x0000001fff037819 */ /* 0x000fe20000011402 */
[----:B---3--:R-:W-:-:S03]  /*03d0*/  ULEA UR10, UR4, UR10, 0x18 ;  /* 0x0000000a040a7291 */ /* 0x008fc6000f8ec0ff */
[----:B------:R-:W-:Y:S02]  /*03e0*/  LEA.HI R3, R3, R2, RZ, 0x6 ;  /* 0x0000000203037211 */ /* 0x000fe400078f30ff */
[----:B--2---:R-:W-:Y:S02]  /*03f0*/  IABS R10, R7 ;  /* 0x00000007000a7213 */ /* 0x004fe40000000000 */
[----:B------:R-:W-:-:S04]  /*0400*/  SHF.R.S32.HI R4, RZ, 0x6, R3 ;  /* 0x00000006ff047819 */ /* 0x000fc80000011403 */
[-C--:B------:R-:W-:Y:S02]  /*0410*/  IABS R11, R4.reuse ;  /* 0x00000004000b7213 */ /* 0x080fe40000000000 */
[----:B------:R-:W-:Y:S02]  /*0420*/  IABS R12, R4 ;  /* 0x00000004000c7213 */ /* 0x000fe40000000000 */
[----:B------:R-:W0:Y:S08]  /*0430*/  I2F.RP R5, R11 ;  /* 0x0000000b00057306 */ /* 0x000e300000209400 */
[----:B0-----:R-:W0:Y:S02]  /*0440*/  MUFU.RCP R5, R5 ;  /* 0x0000000500057308 */ /* 0x001e240000001000 */
[----:B0-----:R-:W-:-:S02]  /*0450*/  VIADD R2, R5, 0xffffffe ;  /* 0x0ffffffe05027836 */ /* 0x001fc40000000000 */
[----:B------:R-:W-:-:S04]  /*0460*/  IMAD.MOV R5, RZ, RZ, -R12 ;  /* 0x000000ffff057224 */ /* 0x000fc800078e0a0c */
[----:B------:R0:W1:Y:S02]  /*0470*/  F2I.FTZ.U32.TRUNC.NTZ R3, R2 ;  /* 0x0000000200037305 */ /* 0x000064000021f000 */
[----:B0-----:R-:W-:Y:S02]  /*0480*/  IMAD.MOV.U32 R2, RZ, RZ, RZ ;  /* 0x000000ffff027224 */ /* 0x001fe400078e00ff */
[----:B-1----:R-:W-:-:S04]  /*0490*/  IMAD.MOV R6, RZ, RZ, -R3 ;  /* 0x000000ffff067224 */ /* 0x002fc800078e0a03 */
[----:B------:R-:W-:Y:S02]  /*04a0*/  IMAD R13, R6, R11, RZ ;  /* 0x0000000b060d7224 */ /* 0x000fe400078e02ff */
[----:B------:R-:W-:Y:S02]  /*04b0*/  IMAD.MOV.U32 R6, RZ, RZ, R10 ;  /* 0x000000ffff067224 */ /* 0x000fe400078e000a */
[----:B------:R-:W-:-:S06]  /*04c0*/  IMAD.HI.U32 R3, R3, R13, R2 ;  /* 0x0000000d03037227 */ /* 0x000fcc00078e0002 */
[----:B------:R-:W-:-:S04]  /*04d0*/  IMAD.HI.U32 R3, R3, R6, RZ ;  /* 0x0000000603037227 */ /* 0x000fc800078e00ff */
[----:B------:R-:W-:Y:S01]  /*04e0*/  IMAD R2, R3, R5, R6 ;  /* 0x0000000503027224 */ /* 0x000fe200078e0206 */
[----:B------:R-:W-:Y:S04]  /*04f0*/  BAR.SYNC.DEFER_BLOCKING 0x0 ;  /* 0x0000000000007b1d */ /* 0x000fe80000010000 */
[----:B------:R-:W-:-:S13]  /*0500*/  ISETP.GT.U32.AND P1, PT, R11, R2, PT ;  /* 0x000000020b00720c */ /* 0x000fda0003f24070 */
[----:B------:R-:W-:Y:S02]  /*0510*/  @!P1 IMAD.IADD R2, R2, 0x1, -R11 ;  /* 0x0000000102029824 */ /* 0x000fe400078e0a0b */
[----:B------:R-:W-:Y:S01]  /*0520*/  @!P1 VIADD R3, R3, 0x1 ;  /* 0x0000000103039836 */ /* 0x000fe20000000000 */
[----:B------:R-:W-:Y:S02]  /*0530*/  ISETP.NE.AND P1, PT, R4, RZ, PT ;  /* 0x000000ff0400720c */ /* 0x000fe40003f25270 */
[----:B------:R-:W-:Y:S02]  /*0540*/  ISETP.GE.U32.AND P0, PT, R2, R11, PT ;  /* 0x0000000b0200720c */ /* 0x000fe40003f06070 */
[----:B------:R-:W-:-:S04]  /*0550*/  LOP3.LUT R2, R7, R4, RZ, 0x3c, !PT ;  /* 0x0000000407027212 */ /* 0x000fc800078e3cff */
[----:B------:R-:W-:Y:S01]  /*0560*/  ISETP.GE.AND P2, PT, R2, RZ, PT ;  /* 0x000000ff0200720c */ /* 0x000fe20003f46270 */
[----:B------:R-:W-:-:S06]  /*0570*/  VIADD R2, R8, 0xff ;  /* 0x000000ff08027836 */ /* 0x000fcc0000000000 */
[----:B------:R-:W-:-:S04]  /*0580*/  @P0 VIADD R3, R3, 0x1 ;  /* 0x0000000103030836 */ /* 0x000fc80000000000 */
[----:B------:R-:W-:Y:S01]  /*0590*/  IMAD.MOV.U32 R14, RZ, RZ, R3 ;  /* 0x000000ffff0e7224 */ /* 0x000fe200078e0003 */
[----:B------:R-:W-:-:S03]  /*05a0*/  SHF.R.S32.HI R3, RZ, 0x1f, R2 ;  /* 0x0000001fff037819 */ /* 0x000fc60000011402 */
[----:B------:R-:W-:Y:S01]  /*05b0*/  @!P2 IMAD.MOV R14, RZ, RZ, -R14 ;  /* 0x000000ffff0ea224 */ /* 0x000fe200078e0a0e */
[----:B------:R-:W-:Y:S02]  /*05c0*/  LEA.HI R3, R3, R2, RZ, 0x8 ;  /* 0x0000000203037211 */ /* 0x000fe400078f40ff */
[----:B------:R-:W-:-:S04]  /*05d0*/  @!P1 LOP3.LUT R14, RZ, R4, RZ, 0x33, !PT ;  /* 0x00000004ff0e9212 */ /* 0x000fc800078e33ff */
[----:B------:R-:W-:Y:S01]  /*05e0*/  LEA.HI.SX32 R3, R3, -R14, 0x18 ;  /* 0x8000000e03037211 */ /* 0x000fe200078fc2ff */
[----:B------:R-:W-:-:S03]  /*05f0*/  IMAD.MOV R6, RZ, RZ, -R14 ;  /* 0x000000ffff067224 */ /* 0x000fc600078e0a0e */
[----:B------:R-:W-:Y:S01]  /*0600*/  VIMNMX R17, PT, PT, R3, 0x1, PT ;  /* 0x0000000103117848 */ /* 0x000fe20003fe0100 */
[----:B------:R-:W-:Y:S01]  /*0610*/  IMAD R16, R4, R6, R7 ;  /* 0x0000000604107224 */ /* 0x000fe200078e0207 */
[----:B------:R-:W-:Y:S02]  /*0620*/  IABS R6, R9 ;  /* 0x0000000900067213 */ /* 0x000fe40000000000 */
[-C--:B------:R-:W-:Y:S02]  /*0630*/  IABS R10, R17.reuse ;  /* 0x00000011000a7213 */ /* 0x080fe40000000000 */
[----:B------:R-:W-:Y:S02]  /*0640*/  IABS R4, R17 ;  /* 0x0000001100047213 */ /* 0x000fe40000000000 */
[----:B------:R-:W0:Y:S08]  /*0650*/  I2F.RP R5, R10 ;  /* 0x0000000a00057306 */ /* 0x000e300000209400 */
[----:B0-----:R-:W0:Y:S02]  /*0660*/  MUFU.RCP R5, R5 ;  /* 0x0000000500057308 */ /* 0x001e240000001000 */
[----:B0-----:R-:W-:Y:S01]  /*0670*/  VIADD R2, R5, 0xffffffe ;  /* 0x0ffffffe05027836 */ /* 0x001fe20000000000 */
[----:B------:R-:W-:-:S05]  /*0680*/  IABS R5, R16 ;  /* 0x0000001000057213 */ /* 0x000fca0000000000 */
[----:B------:R0:W1:Y:S02]  /*0690*/  F2I.FTZ.U32.TRUNC.NTZ R3, R2 ;  /* 0x0000000200037305 */ /* 0x000064000021f000 */
[----:B0-----:R-:W-:Y:S02]  /*06a0*/  IMAD.MOV.U32 R2, RZ, RZ, RZ ;  /* 0x000000ffff027224 */ /* 0x001fe400078e00ff */
[----:B-1----:R-:W-:-:S04]  /*06b0*/  IMAD.MOV R11, RZ, RZ, -R3 ;  /* 0x000000ffff0b7224 */ /* 0x002fc800078e0a03 */
[----:B------:R-:W-:-:S04]  /*06c0*/  IMAD R7, R11, R10, RZ ;  /* 0x0000000a0b077224 */ /* 0x000fc800078e02ff */
[----:B------:R-:W-:-:S04]  /*06d0*/  IMAD.HI.U32 R3, R3, R7, R2 ;  /* 0x0000000703037227 */ /* 0x000fc800078e0002 */
[----:B------:R-:W-:Y:S02]  /*06e0*/  IMAD.MOV.U32 R2, RZ, RZ, R6 ;  /* 0x000000ffff027224 */ /* 0x000fe400078e0006 */
[----:B------:R-:W-:Y:S02]  /*06f0*/  IMAD.MOV R6, RZ, RZ, -R4 ;  /* 0x000000ffff067224 */ /* 0x000fe400078e0a04 */
[----:B------:R-:W-:Y:S01]  /*0700*/  IMAD.HI.U32 R4, R3, R5, RZ ;  /* 0x0000000503047227 */ /* 0x000fe200078e00ff */
[----:B------:R-:W0:Y:S01]  /*0710*/  I2F.RP R7, R2 ;  /* 0x0000000200077306 */ /* 0x000e220000209400 */
[----:B------:R-:W-:Y:S02]  /*0720*/  IABS R3, R8 ;  /* 0x0000000800037213 */ /* 0x000fe40000000000 */
[----:B------:R-:W-:-:S05]  /*0730*/  IMAD R5, R4, R6, R5 ;  /* 0x0000000604057224 */ /* 0x000fca00078e0205 */
[----:B------:R-:W-:Y:S01]  /*0740*/  ISETP.GT.U32.AND P1, PT, R10, R5, PT ;  /* 0x000000050a00720c */ /* 0x000fe20003f24070 */
[----:B------:R-:W1:Y:S08]  /*0750*/  I2F.RP R6, R3 ;  /* 0x0000000300067306 */ /* 0x000e700000209400 */
[----:B0-----:R-:W0:Y:S04]  /*0760*/  MUFU.RCP R7, R7 ;  /* 0x0000000700077308 */ /* 0x001e280000001000 */
[----:B------:R-:W-:-:S02]  /*0770*/  @!P1 IMAD.IADD R5, R5, 0x1, -R10 ;  /* 0x0000000105059824 */ /* 0x000fc400078e0a0a */
[----:B------:R-:W-:Y:S01]  /*0780*/  @!P1 VIADD R4, R4, 0x1 ;  /* 0x0000000104049836 */ /* 0x000fe20000000000 */
[----:B------:R-:W-:Y:S01]  /*0790*/  ISETP.NE.AND P1, PT, R17, RZ, PT ;  /* 0x000000ff1100720c */ /* 0x000fe20003f25270 */
[----:B-1----:R-:W1:Y:S01]  /*07a0*/  MUFU.RCP R6, R6 ;  /* 0x0000000600067308 */ /* 0x002e620000001000 */
[----:B------:R-:W-:Y:S02]  /*07b0*/  ISETP.GE.U32.AND P0, PT, R5, R10, PT ;  /* 0x0000000a0500720c */ /* 0x000fe40003f06070 */
[----:B------:R-:W-:-:S04]  /*07c0*/  LOP3.LUT R5, R16, R17, RZ, 0x3c, !PT ;  /* 0x0000001110057212 */ /* 0x000fc800078e3cff */
[----:B------:R-:W-:Y:S01]  /*07d0*/  ISETP.GE.AND P2, PT, R5, RZ, PT ;  /* 0x000000ff0500720c */ /* 0x000fe20003f46270 */
[----:B0-----:R-:W-:Y:S01]  /*07e0*/  VIADD R10, R7, 0xffffffe ;  /* 0x0ffffffe070a7836 */ /* 0x001fe20000000000 */
[----:B------:R-:W-:-:S03]  /*07f0*/  SHF.R.U32.HI R5, RZ, 0x6, R0 ;  /* 0x00000006ff057819 */ /* 0x000fc60000011600 */
[----:B------:R0:W2:Y:S02]  /*0800*/  F2I.FTZ.U32.TRUNC.NTZ R11, R10 ;  /* 0x0000000a000b7305 */ /* 0x0000a4000021f000 */
[----:B------:R-:W-:Y:S01]  /*0810*/  @P0 VIADD R4, R4, 0x1 ;  /* 0x0000000104040836 */ /* 0x000fe20000000000 */
[----:B------:R-:W-:Y:S01]  /*0820*/  SGXT.U32 R5, R5, 0x1 ;  /* 0x000000010505781a */ /* 0x000fe20000000000 */
[----:B-1----:R-:W-:Y:S02]  /*0830*/  VIADD R7, R6, 0xffffffe ;  /* 0x0ffffffe06077836 */ /* 0x002fe40000000000 */
[----:B------:R-:W-:Y:S02]  /*0840*/  IMAD.MOV.U32 R12, RZ, RZ, R4 ;  /* 0x000000ffff0c7224 */ /* 0x000fe400078e0004 */
[----:B0-----:R-:W-:Y:S02]  /*0850*/  IMAD.MOV.U32 R10, RZ, RZ, RZ ;  /* 0x000000ffff0a7224 */ /* 0x001fe400078e00ff */
[----:B------:R-:W0:Y:S01]  /*0860*/  F2I.FTZ.U32.TRUNC.NTZ R7, R7 ;  /* 0x0000000700077305 */ /* 0x000e22000021f000 */
[----:B------:R-:W-:Y:S01]  /*0870*/  @!P2 IMAD.MOV R12, RZ, RZ, -R12 ;  /* 0x000000ffff0ca224 */ /* 0x000fe200078e0a0c */
[----:B------:R-:W-:Y:S01]  /*0880*/  @!P1 LOP3.LUT R12, RZ, R17, RZ, 0x33, !PT ;  /* 0x00000011ff0c9212 */ /* 0x000fe200078e33ff */
[----:B--2---:R-:W-:-:S04]  /*0890*/  IMAD.MOV R13, RZ, RZ, -R11 ;  /* 0x000000ffff0d7224 */ /* 0x004fc800078e0a0b */
[----:B------:R-:W-:Y:S02]  /*08a0*/  IMAD.SHL.U32 R15, R12, 0x40, RZ ;  /* 0x000000400c0f7824 */ /* 0x000fe400078e00ff */
[----:B------:R-:W-:Y:S02]  /*08b0*/  IMAD R13, R13, R2, RZ ;  /* 0x000000020d0d7224 */ /* 0x000fe400078e02ff */
[----:B------:R-:W-:Y:S01]  /*08c0*/  IMAD.MOV R12, RZ, RZ, -R12 ;  /* 0x000000ffff0c7224 */ /* 0x000fe200078e0a0c */
[----:B------:R-:W-:Y:S01]  /*08d0*/  LOP3.LUT R5, R15, R5, RZ, 0xfc, !PT ;  /* 0x000000050f057212 */ /* 0x000fe200078efcff */
[----:B------:R1:W-:Y:S01]  /*08e0*/  STL [R1+0x26c], R15 ;  /* 0x00026c0f01007387 */ /* 0x0003e20000100800 */
[----:B------:R-:W-:Y:S02]  /*08f0*/  IMAD.HI.U32 R4, R11, R13, R10 ;  /* 0x0000000d0b047227 */ /* 0x000fe400078e000a */
[----:B------:R-:W-:Y:S02]  /*0900*/  LOP3.LUT R18, R5, 0x3e, RZ, 0xfc, !PT ;  /* 0x0000003e05127812 */ /* 0x000fe400078efcff */
[----:B------:R-:W-:Y:S01]  /*0910*/  IABS R6, R5 ;  /* 0x0000000500067213 */ /* 0x000fe20000000000 */
[----:B------:R-:W-:Y:S01]  /*0920*/  IMAD.SHL.U32 R11, R19, 0x200000, RZ ;  /* 0x00200000130b7824 */ /* 0x000fe200078e00ff */
[C---:B------:R-:W-:Y:S01]  /*0930*/  LOP3.LUT R42, R5.reuse, 0x26, RZ, 0xfc, !PT ;  /* 0x00000026052a7812 */ /* 0x040fe200078efcff */
[----:B0-----:R-:W-:Y:S01]  /*0940*/  IMAD.MOV R19, RZ, RZ, -R7 ;  /* 0x000000ffff137224 */ /* 0x001fe200078e0a07 */
[----:B------:R-:W-:Y:S01]  /*0950*/  LOP3.LUT R40, R5, 0x24, RZ, 0xfc, !PT ;  /* 0x0000002405287812 */ /* 0x000fe200078efcff */
[----:B------:R-:W-:Y:S01]  /*0960*/  IMAD.MOV.U32 R13, RZ, RZ, R6 ;  /* 0x000000ffff0d7224 */ /* 0x000fe200078e0006 */
[----:B-1----:R-:W-:-:S02]  /*0970*/  IABS R15, R18 ;  /* 0x00000012000f7213 */ /* 0x002fc40000000000 */
[----:B------:R-:W-:Y:S01]  /*0980*/  LOP3.LUT R11, R11, 0x600000, RZ, 0xc0, !PT ;  /* 0x006000000b0b7812 */ /* 0x000fe200078ec0ff */
[C---:B------:R-:W-:Y:S01]  /*0990*/  IMAD.HI.U32 R6, R4.reuse, R13, RZ ;  /* 0x0000000d04067227 */ /* 0x040fe200078e00ff */
[----:B------:R-:W-:Y:S02]  /*09a0*/  LOP3.LUT R46, R5, 0x28, RZ, 0xfc, !PT ;  /* 0x00000028052e7812 */ /* 0x000fe400078efcff */
[----:B------:R-:W-:Y:S01]  /*09b0*/  R2UR UR11, R11 ;  /* 0x000000000b0b72ca */ /* 0x000fe200000e0000 */
[----:B------:R-:W-:Y:S01]  /*09c0*/  IMAD.HI.U32 R10, R4, R15, RZ ;  /* 0x0000000f040a7227 */ /* 0x000fe200078e00ff */
[C---:B------:R-:W-:Y:S02]  /*09d0*/  LOP3.LUT R48, R5.reuse, 0x2a, RZ, 0xfc, !PT ;  /* 0x0000002a05307812 */ /* 0x040fe400078efcff */
[C---:B------:R-:W-:Y:S01]  /*09e0*/  LOP3.LUT R49, R5.reuse, 0x2c, RZ, 0xfc, !PT ;  /* 0x0000002c05317812 */ /* 0x040fe200078efcff */
[----:B------:R-:W-:Y:S01]  /*09f0*/  IMAD.MOV R38, RZ, RZ, -R10 ;  /* 0x000000ffff267224 */ /* 0x000fe200078e0a0a */
[----:B------:R-:W-:Y:S01]  /*0a00*/  IABS R37, R48 ;  /* 0x0000003000257213 */ /* 0x000fe20000000000 */
[----:B------:R-:W-:Y:S01]  /*0a10*/  IMAD.MOV R6, RZ, RZ, -R6 ;  /* 0x000000ffff067224 */ /* 0x000fe200078e0a06 */
[----:B------:R-:W-:Y:S01]  /*0a20*/  LOP3.LUT R50, R5, 0x2e, RZ, 0xfc, !PT ;  /* 0x0000002e05327812 */ /* 0x000fe200078efcff */
[----:B------:R-:W-:Y:S01]  /*0a30*/  IMAD R10, R17, R12, R16 ;  /* 0x0000000c110a7224 */ /* 0x000fe200078e0210 */
[C---:B------:R-:W-:Y:S01]  /*0a40*/  LOP3.LUT R16, R5.reuse, 0x4, RZ, 0xfc, !PT ;  /* 0x0000000405107812 */ /* 0x040fe200078efcff */
[C---:B------:R-:W-:Y:S01]  /*0a50*/  IMAD R38, R2.reuse, R38, R15 ;  /* 0x0000002602267224 */ /* 0x040fe200078e020f */
[C---:B------:R-:W-:Y:S01]  /*0a60*/  LOP3.LUT R15, R5.reuse, 0x2, RZ, 0xfc, !PT ;  /* 0x00000002050f7812 */ /* 0x040fe200078efcff */
[----:B------:R-:W-:Y:S01]  /*0a70*/  IMAD.MOV.U32 R12, RZ, RZ, R19 ;  /* 0x000000ffff0c7224 */ /* 0x000fe200078e0013 */
[----:B------:R-:W-:Y:S01]  /*0a80*/  LOP3.LUT R17, R5, 0x6, RZ, 0xfc, !PT ;  /* 0x0000000605117812 */ /* 0x000fe200078efcff */
[C---:B------:R-:W-:Y:S01]  /*0a90*/  IMAD R36, R2.reuse, R6, R13 ;  /* 0x0000000602247224 */ /* 0x040fe200078e020d */
[----:B------:R-:W-:Y:S01]  /*0aa0*/  IABS R35, R15 ;  /* 0x0000000f00237213 */ /* 0x000fe20000000000 */
[----:B------:R-:W-:Y:S01]  /*0ab0*/  IMAD.MOV.U32 R6, RZ, RZ, RZ ;  /* 0x000000ffff067224 */ /* 0x000fe200078e00ff */
[----:B------:R-:W-:Y:S01]  /*0ac0*/  ISETP.GT.U32.AND P1, PT, R2, R38, PT ;  /* 0x000000260200720c */ /* 0x000fe20003f24070 */
[----:B------:R-:W-:Y:S01]  /*0ad0*/  IMAD R11, R12, R3, RZ ;  /* 0x000000030c0b7224 */ /* 0x000fe200078e02ff */
[----:B------:R-:W-:-:S02]  /*0ae0*/  ISETP.GT.U32.AND P0, PT, R2, R36, PT ;  /* 0x000000240200720c */ /* 0x000fc40003f04070 */
[----:B------:R-:W-:Y:S01]  /*0af0*/  IABS R13, R16 ;  /* 0x00000010000d7213 */ /* 0x000fe20000000000 */
[----:B------:R-:W-:Y:S01]  /*0b00*/  IMAD.HI.U32 R6, R7, R11, R6 ;  /* 0x0000000b07067227 */ /* 0x000fe200078e0006 */
[----:B------:R-:W-:Y:S02]  /*0b10*/  IABS R33, R17 ;  /* 0x0000001100217213 */ /* 0x000fe40000000000 */
[----:B------:R-:W-:Y:S01]  /*0b20*/  ISETP.GE.AND P2, PT, R15, RZ, PT ;  /* 0x000000ff0f00720c */ /* 0x000fe20003f46270 */
[----:B------:R-:W-:Y:S01]  /*0b30*/  IMAD.HI.U32 R11, R4, R35, RZ ;  /* 0x00000023040b7227 */ /* 0x000fe200078e00ff */
[C---:B------:R-:W-:Y:S02]  /*0b40*/  LOP3.LUT R15, R5.reuse, 0x10, RZ, 0xfc, !PT ;  /* 0x00000010050f7812 */ /* 0x040fe400078efcff */
[----:B------:R-:W-:Y:S01]  /*0b50*/  IABS R19, R46 ;  /* 0x0000002e00137213 */ /* 0x000fe20000000000 */
[----:B------:R-:W-:Y:S01]  /*0b60*/  IMAD.MOV R12, RZ, RZ, -R11 ;  /* 0x000000ffff0c7224 */ /* 0x000fe200078e0a0b */
[C---:B------:R-:W-:Y:S01]  /*0b70*/  LOP3.LUT R51, R5.reuse, 0x30, RZ, 0xfc, !PT ;  /* 0x0000003005337812 */ /* 0x040fe200078efcff */
[----:B------:R-:W-:Y:S01]  /*0b80*/  IMAD.IADD R7, R14, 0x1, R10 ;  /* 0x000000010e077824 */ /* 0x000fe200078e020a */
[C---:B------:R-:W-:Y:S01]  /*0b90*/  LOP3.LUT R14, R5.reuse, 0xc, RZ, 0xfc, !PT ;  /* 0x0000000c050e7812 */ /* 0x040fe200078efcff */
[----:B------:R-:W-:Y:S01]  /*0ba0*/  IMAD R35, R2, R12, R35 ;  /* 0x0000000c02237224 */ /* 0x000fe200078e0223 */
[C---:B------:R-:W-:Y:S01]  /*0bb0*/  LOP3.LUT R12, R5.reuse, 0x8, RZ, 0xfc, !PT ;  /* 0x00000008050c7812 */ /* 0x040fe200078efcff */
[----:B------:R-:W-:Y:S01]  /*0bc0*/  IMAD.HI.U32 R10, R4, R13, RZ ;  /* 0x0000000d040a7227 */ /* 0x000fe200078e00ff */
[----:B------:R-:W-:-:S02]  /*0bd0*/  LOP3.LUT R52, R5, 0x32, RZ, 0xfc, !PT ;  /* 0x0000003205347812 */ /* 0x000fc400078efcff */
[----:B------:R-:W-:Y:S01]  /*0be0*/  ISETP.GT.U32.AND P6, PT, R2, R35, PT ;  /* 0x000000230200720c */ /* 0x000fe20003fc4070 */
[----:B------:R-:W-:Y:S01]  /*0bf0*/  IMAD.HI.U32 R11, R4, R33, RZ ;  /* 0x00000021040b7227 */ /* 0x000fe200078e00ff */
[----:B------:R-:W-:Y:S02]  /*0c00*/  IABS R39, R51 ;  /* 0x0000003300277213 */ /* 0x000fe40000000000 */
[----:B------:R-:W-:Y:S01]  /*0c10*/  IABS R41, R52 ;  /* 0x0000003400297213 */ /* 0x000fe20000000000 */
[----:B------:R-:W-:Y:S01]  /*0c20*/  IMAD.MOV R10, RZ, RZ, -R10 ;  /* 0x000000ffff0a7224 */ /* 0x000fe200078e0a0a */
[C---:B------:R-:W-:Y:S01]  /*0c30*/  LOP3.LUT R53, R5.reuse, 0x34, RZ, 0xfc, !PT ;  /* 0x0000003405357812 */ /* 0x040fe200078efcff */
[--C-:B------:R-:W-:Y:S01]  /*0c40*/  @!P0 IMAD.IADD R36, R36, 0x1, -R2.reuse ;  /* 0x0000000124248824 */ /* 0x100fe200078e0a02 */
[----:B------:R-:W-:Y:S01]  /*0c50*/  ISETP.GE.AND P0, PT, R18, RZ, PT ;  /* 0x000000ff1200720c */ /* 0x000fe20003f06270 */
[----:B------:R-:W-:Y:S01]  /*0c60*/  IMAD.MOV R11, RZ, RZ, -R11 ;  /* 0x000000ffff0b7224 */ /* 0x000fe200078e0a0b */
[C---:B------:R-:W-:Y:S01]  /*0c70*/  LOP3.LUT R18, R5.reuse, 0x22, RZ, 0xfc, !PT ;  /* 0x0000002205127812 */ /* 0x040fe200078efcff */
[--C-:B------:R-:W-:Y:S01]  /*0c80*/  @!P1 IMAD.IADD R38, R38, 0x1, -R2.reuse ;  /* 0x0000000126269824 */ /* 0x100fe200078e0a02 */
[C---:B------:R-:W-:Y:S01]  /*0c90*/  ISETP.GT.U32.AND P4, PT, R2.reuse, R36, PT ;  /* 0x000000240200720c */ /* 0x040fe20003f84070 */
[C---:B------:R-:W-:Y:S01]  /*0ca0*/  IMAD R34, R2.reuse, R10, R13 ;  /* 0x0000000a02227224 */ /* 0x040fe200078e020d */
[----:B------:R-:W-:Y:S01]  /*0cb0*/  LOP3.LUT R13, R5, 0xa, RZ, 0xfc, !PT ;  /* 0x0000000a050d7812 */ /* 0x000fe200078efcff */
[C---:B------:R-:W-:Y:S01]  /*0cc0*/  IMAD R33, R2.reuse, R11, R33 ;  /* 0x0000000b02217224 */ /* 0x040fe200078e0221 */
[----:B------:R-:W-:Y:S01]  /*0cd0*/  IABS R11, R12 ;  /* 0x0000000c000b7213 */ /* 0x000fe20000000000 */
[----:B------:R-:W-:Y:S01]  /*0ce0*/  @!P6 IMAD.IADD R35, R35, 0x1, -R2 ;  /* 0x000000012323e824 */ /* 0x000fe200078e0a02 */
[----:B------:R-:W-:-:S02]  /*0cf0*/  ISETP.GT.U32.AND P3, PT, R2, R38, PT ;  /* 0x000000260200720c */ /* 0x000fc40003f64070 */
[----:B------:R-:W-:Y:S01]  /*0d00*/  ISETP.GT.U32.AND P5, PT, R2, R34, PT ;  /* 0x000000220200720c */ /* 0x000fe20003fa4070 */
[----:B------:R-:W-:Y:S01]  /*0d10*/  IMAD.HI.U32 R10, R4, R11, RZ ;  /* 0x0000000b040a7227 */ /* 0x000fe200078e00ff */
[----:B------:R-:W-:Y:S02]  /*0d20*/  ISETP.GE.AND P6, PT, R5, RZ, PT ;  /* 0x000000ff0500720c */ /* 0x000fe40003fc6270 */
[----:B------:R-:W-:Y:S01]  /*0d30*/  IABS R31, R13 ;  /* 0x0000000d001f7213 */ /* 0x000fe20000000000 */
[----:B------:R-:W-:Y:S01]  /*0d40*/  IMAD.MOV R32, RZ, RZ, -R10 ;  /* 0x000000ffff207224 */ /* 0x000fe200078e0a0a */
[----:B------:R-:W-:Y:S01]  /*0d50*/  ISETP.GE.AND P1, PT, R16, RZ, PT ;  /* 0x000000ff1000720c */ /* 0x000fe20003f26270 */
[--C-:B------:R-:W-:Y:S01]  /*0d60*/  @!P4 IMAD.IADD R36, R36, 0x1, -R2.reuse ;  /* 0x000000012424c824 */ /* 0x100fe200078e0a02 */
[C---:B------:R-:W-:Y:S01]  /*0d70*/  ISETP.GT.U32.AND P4, PT, R2.reuse, R33, PT ;  /* 0x000000210200720c */ /* 0x040fe20003f84070 */
[----:B------:R-:W-:Y:S01]  /*0d80*/  IMAD R32, R2, R32, R11 ;  /* 0x0000002002207224 */ /* 0x000fe200078e020b */
[----:B------:R-:W-:Y:S01]  /*0d90*/  IABS R11, R14 ;  /* 0x0000000e000b7213 */ /* 0x000fe20000000000 */
[--C-:B------:R-:W-:Y:S01]  /*0da0*/  @!P3 IMAD.IADD R38, R38, 0x1, -R2.reuse ;  /* 0x000000012626b824 */ /* 0x100fe200078e0a02 */
[----:B------:R-:W-:Y:S01]  /*0db0*/  ISETP.GE.AND P3, PT, R17, RZ, PT ;  /* 0x000000ff1100720c */ /* 0x000fe20003f66270 */
[----:B------:R-:W-:Y:S01]  /*0dc0*/  @!P5 IMAD.IADD R34, R34, 0x1, -R2 ;  /* 0x000000012222d824 */ /* 0x000fe200078e0a02 */
[C---:B------:R-:W-:Y:S01]  /*0dd0*/  ISETP.GT.U32.AND P5, PT, R2.reuse, R35, PT ;  /* 0x000000230200720c */ /* 0x040fe20003fa4070 */
[----:B------:R-:W-:Y:S01]  /*0de0*/  @!P6 IMAD.MOV R36, RZ, RZ, -R36 ;  /* 0x000000ffff24e224 */ /* 0x000fe200078e0a24 */
[C---:B------:R-:W-:Y:S01]  /*0df0*/  ISETP.GT.U32.AND P6, PT, R2.reuse, R32, PT ;  /* 0x000000200200720c */ /* 0x040fe20003fc4070 */
[----:B------:R-:W-:Y:S01]  /*0e00*/  @!P0 IMAD.MOV R38, RZ, RZ, -R38 ;  /* 0x000000ffff268224 */ /* 0x000fe200078e0a26 */
[----:B------:R-:W-:Y:S01]  /*0e10*/  ISETP.GT.U32.AND P0, PT, R2, R34, PT ;  /* 0x000000220200720c */ /* 0x000fe20003f04070 */
[----:B------:R-:W-:Y:S01]  /*0e20*/  IMAD.HI.U32 R10, R4, R31, RZ ;  /* 0x0000001f040a7227 */ /* 0x000fe200078e00ff */
[----:B------:R-:W-:-:S02]  /*0e30*/  IABS R17, R42 ;  /* 0x0000002a00117213 */ /* 0x000fc40000000000 */
[C---:B------:R-:W-:Y:S01]  /*0e40*/  LOP3.LUT R54, R5.reuse, 0x36, RZ, 0xfc, !PT ;  /* 0x0000003605367812 */ /* 0x040fe200078efcff */
[----:B------:R-:W-:Y:S01]  /*0e50*/  IMAD.MOV R10, RZ, RZ, -R10 ;  /* 0x000000ffff0a7224 */ /* 0x000fe200078e0a0a */
[----:B------:R-:W-:Y:S01]  /*0e60*/  LOP3.LUT R55, R5, 0x38, RZ, 0xfc, !PT ;  /* 0x0000003805377812 */ /* 0x000fe200078efcff */
[--C-:B------:R-:W-:Y:S01]  /*0e70*/  @!P4 IMAD.IADD R33, R33, 0x1, -R2.reuse ;  /* 0x000000012121c824 */ /* 0x100fe200078e0a02 */
[----:B------:R-:W-:Y:S01]  /*0e80*/  IABS R43, R54 ;  /* 0x00000036002b7213 */ /* 0x000fe20000000000 */
[--C-:B------:R-:W-:Y:S01]  /*0e90*/  @!P5 IMAD.IADD R35, R35, 0x1, -R2.reuse ;  /* 0x000000012323d824 */ /* 0x100fe200078e0a02 */
[----:B------:R-:W-:Y:S01]  /*0ea0*/  ISETP.GE.AND P5, PT, R12, RZ, PT ;  /* 0x000000ff0c00720c */ /* 0x000fe20003fa6270 */
[C---:B------:R-:W-:Y:S01]  /*0eb0*/  IMAD R31, R2.reuse, R10, R31 ;  /* 0x0000000a021f7224 */ /* 0x040fe200078e021f */
[----:B------:R-:W-:Y:S01]  /*0ec0*/  ISETP.GT.U32.AND P4, PT, R2, R33, PT ;  /* 0x000000210200720c */ /* 0x000fe20003f84070 */
[----:B------:R-:W-:Y:S01]  /*0ed0*/  @!P6 IMAD.IADD R32, R32, 0x1, -R2 ;  /* 0x000000012020e824 */ /* 0x000fe200078e0a02 */
[----:B------:R-:W-:Y:S01]  /*0ee0*/  LOP3.LUT R12, R5, 0xe, RZ, 0xfc, !PT ;  /* 0x0000000e050c7812 */ /* 0x000fe200078efcff */
[----:B------:R-:W-:Y:S01]  /*0ef0*/  IMAD.HI.U32 R10, R4, R11, RZ ;  /* 0x0000000b040a7227 */ /* 0x000fe200078e00ff */
[----:B------:R-:W-:-:S02]  /*0f00*/  ISETP.GE.AND P6, PT, R14, RZ, PT ;  /* 0x000000ff0e00720c */ /* 0x000fc40003fc6270 */
[----:B------:R-:W-:Y:S01]  /*0f10*/  IABS R29, R12 ;  /* 0x0000000c001d7213 */ /* 0x000fe20000000000 */
[----:B------:R-:W-:Y:S01]  /*0f20*/  @!P0 IMAD.IADD R34, R34, 0x1, -R2 ;  /* 0x0000000122228824 */ /* 0x000fe200078e0a02 */
[----:B------:R-:W-:Y:S01]  /*0f30*/  ISETP.GE.AND P0, PT, R13, RZ, PT ;  /* 0x000000ff0d00720c */ /* 0x000fe20003f06270 */
[----:B------:R-:W-:Y:S01]  /*0f40*/  @!P2 IMAD.MOV R35, RZ, RZ, -R35 ;  /* 0x000000ffff23a224 */ /* 0x000fe200078e0a23 */
[----:B------:R-:W-:Y:S01]  /*0f50*/  IABS R13, R15 ;  /* 0x0000000f000d7213 */ /* 0x000fe20000000000 */
[----:B------:R-:W-:Y:S01]  /*0f60*/  IMAD.MOV R10, RZ, RZ, -R10 ;  /* 0x000000ffff0a7224 */ /* 0x000fe200078e0a0a */
[C---:B------:R-:W-:Y:S01]  /*0f70*/  ISETP.GT.U32.AND P2, PT, R2.reuse, R32, PT ;  /* 0x000000200200720c */ /* 0x040fe20003f44070 */
[----:B------:R-:W-:Y:S01]  /*0f80*/  @!P4 IMAD.IADD R33, R33, 0x1, -R2 ;  /* 0x000000012121c824 */ /* 0x000fe200078e0a02 */
[C---:B------:R-:W-:Y:S01]  /*0f90*/  ISETP.GT.U32.AND P4, PT, R2.reuse, R31, PT ;  /* 0x0000001f0200720c */ /* 0x040fe20003f84070 */
[----:B------:R-:W-:Y:S01]  /*0fa0*/  IMAD R30, R2, R10, R11 ;  /* 0x0000000a021e7224 */ /* 0x000fe200078e020b */
[C---:B------:R-:W-:Y:S01]  /*0fb0*/  LOP3.LUT R14, R5.reuse, 0x12, RZ, 0xfc, !PT ;  /* 0x00000012050e7812 */ /* 0x040fe200078efcff */
[----:B------:R-:W-:Y:S01]  /*0fc0*/  IMAD.HI.U32 R11, R4, R13, RZ ;  /* 0x0000000d040b7227 */ /* 0x000fe200078e00ff */
[----:B------:R-:W-:-:S02]  /*0fd0*/  LOP3.LUT R56, R5, 0x3a, RZ, 0xfc, !PT ;  /* 0x0000003a05387812 */ /* 0x000fc400078efcff */
[----:B------:R-:W-:Y:S01]  /*0fe0*/  IABS R27, R14 ;  /* 0x0000000e001b7213 */ /* 0x000fe20000000000 */
[----:B------:R-:W-:Y:S01]  /*0ff0*/  IMAD.MOV R11, RZ, RZ, -R11 ;  /* 0x000000ffff0b7224 */ /* 0x000fe200078e0a0b */
[----:B------:R-:W-:Y:S01]  /*1000*/  IABS R45, R55 ;  /* 0x00000037002d7213 */ /* 0x000fe20000000000 */
[----:B------:R-:W-:Y:S01]  /*1010*/  IMAD.HI.U32 R10, R4, R29, RZ ;  /* 0x0000001d040a7227 */ /* 0x000fe200078e00ff */
[----:B------:R-:W-:Y:S02]  /*1020*/  IABS R47, R56 ;  /* 0x00000038002f7213 */ /* 0x000fe40000000000 */
[----:B------:R-:W-:Y:S01]  /*1030*/  LOP3.LUT R44, R5, 0x3c, RZ, 0xfc, !PT ;  /* 0x0000003c052c7812 */ /* 0x000fe200078efcff */
[----:B------:R-:W-:Y:S01]  /*1040*/  @!P2 IMAD.IADD R32, R32, 0x1, -R2 ;  /* 0x000000012020a824 */ /* 0x000fe200078e0a02 */
[----:B------:R-:W-:Y:S01]  /*1050*/  ISETP.GE.AND P2, PT, R15, RZ, PT ;  /* 0x000000ff0f00720c */ /* 0x000fe20003f46270 */
[----:B------:R-:W-:Y:S01]  /*1060*/  IMAD R28, R2, R11, R13 ;  /* 0x0000000b021c7224 */ /* 0x000fe200078e020d */
[----:B------:R-:W-:Y:S01]  /*1070*/  LOP3.LUT R13, R5, 0x16, RZ, 0xfc, !PT ;  /* 0x00000016050d7812 */ /* 0x000fe200078efcff */
[----:B------:R-:W-:-:S02]  /*1080*/  @!P5 IMAD.MOV R32, RZ, RZ, -R32 ;  /* 0x000000ffff20d224 */ /* 0x000fc400078e0a20 */
[----:B------:R-:W-:Y:S01]  /*1090*/  @!P1 IMAD.MOV R34, RZ, RZ, -R34 ;  /* 0x000000ffff229224 */ /* 0x000fe200078e0a22 */
[C---:B------:R-:W-:Y:S01]  /*10a0*/  ISETP.GT.U32.AND P5, PT, R2.reuse, R28, PT ;  /* 0x0000001c0200720c */ /* 0x040fe20003fa4070 */
[----:B------:R-:W-:Y:S01]  /*10b0*/  IMAD.MOV R10, RZ, RZ, -R10 ;  /* 0x000000ffff0a7224 */ /* 0x000fe200078e0a0a */
[----:B------:R-:W-:Y:S01]  /*10c0*/  ISETP.GT.U32.AND P1, PT, R2, R30, PT ;  /* 0x0000001e0200720c */ /* 0x000fe20003f24070 */
[----:B------:R-:W-:Y:S01]  /*10d0*/  @!P3 IMAD.MOV R33, RZ, RZ, -R33 ;  /* 0x000000ffff21b224 */ /* 0x000fe200078e0a21 */
[----:B------:R-:W-:Y:S01]  /*10e0*/  ISETP.GE.AND P3, PT, R12, RZ, PT ;  /* 0x000000ff0c00720c */ /* 0x000fe20003f66270 */
[----:B------:R-:W-:Y:S01]  /*10f0*/  IMAD R29, R2, R10, R29 ;  /* 0x0000000a021d7224 */ /* 0x000fe200078e021d */
[----:B------:R-:W-:Y:S01]  /*1100*/  LOP3.LUT R12, R5, 0x14, RZ, 0xfc, !PT ;  /* 0x00000014050c7812 */ /* 0x000fe200078efcff */
[----:B------:R-:W-:Y:S01]  /*1110*/  IMAD.HI.U32 R10, R4, R27, RZ ;  /* 0x0000001b040a7227 */ /* 0x000fe200078e00ff */
[----:B------:R-:W-:Y:S02]  /*1120*/  IABS R25, R13 ;  /* 0x0000000d00197213 */ /* 0x000fe40000000000 */
[----:B------:R-:W-:Y:S01]  /*1130*/  IABS R11, R12 ;  /* 0x0000000c000b7213 */ /* 0x000fe20000000000 */
[----:B------:R-:W-:-:S02]  /*1140*/  @!P4 IMAD.IADD R31, R31, 0x1, -R2 ;  /* 0x000000011f1fc824 */ /* 0x000fc400078e0a02 */
[----:B------:R-:W-:Y:S02]  /*1150*/  @!P5 IMAD.IADD R28, R28, 0x1, -R2 ;  /* 0x000000011c1cd824 */ /* 0x000fe400078e0a02 */
[----:B------:R-:W-:Y:S01]  /*1160*/  IMAD.MOV R10, RZ, RZ, -R10 ;  /* 0x000000ffff0a7224 */ /* 0x000fe200078e0a0a */
[----:B------:R-:W-:Y:S01]  /*1170*/  ISETP.GT.U32.AND P4, PT, R2, R31, PT ;  /* 0x0000001f0200720c */ /* 0x000fe20003f84070 */
[----:B------:R-:W-:Y:S01]  /*1180*/  @!P1 IMAD.IADD R30, R30, 0x1, -R2 ;  /* 0x000000011e1e9824 */ /* 0x000fe200078e0a02 */
[C---:B------:R-:W-:Y:S01]  /*1190*/  ISETP.GT.U32.AND P5, PT, R2.reuse, R28, PT ;  /* 0x0000001c0200720c */ /* 0x040fe20003fa4070 */
[----:B------:R-:W-:Y:S02]  /*11a0*/  IMAD R27, R2, R10, R27 ;  /* 0x0000000a021b7224 */ /* 0x000fe400078e021b */
[----:B------:R-:W-:Y:S01]  /*11b0*/  IMAD.HI.U32 R10, R4, R11, RZ ;  /* 0x0000000b040a7227 */ /* 0x000fe200078e00ff */
[----:B------:R-:W-:-:S03]  /*11c0*/  ISETP.GT.U32.AND P1, PT, R2, R30, PT ;  /* 0x0000001e0200720c */ /* 0x000fc60003f24070 */
[----:B------:R-:W-:Y:S02]  /*11d0*/  IMAD.MOV R26, RZ, RZ, -R10 ;  /* 0x000000ffff1a7224 */ /* 0x000fe400078e0a0a */
[----:B------:R-:W-:-:S04]  /*11e0*/  IMAD.HI.U32 R10, R4, R25, RZ ;  /* 0x00000019040a7227 */ /* 0x000fc800078e00ff */
[C---:B------:R-:W-:Y:S02]  /*11f0*/  IMAD R26, R2.reuse, R26, R11 ;  /* 0x0000001a021a7224 */ /* 0x040fe400078e020b */
[--C-:B------:R-:W-:Y:S01]  /*1200*/  @!P4 IMAD.IADD R31, R31, 0x1, -R2.reuse ;  /* 0x000000011f1fc824 */ /* 0x100fe200078e0a02 */
[----:B------:R-:W-:Y:S01]  /*1210*/  ISETP.GT.U32.AND P4, PT, R2, R29, PT ;  /* 0x0000001d0200720c */ /* 0x000fe20003f84070 */
[--C-:B------:R-:W-:Y:S01]  /*1220*/  @!P5 IMAD.IADD R28, R28, 0x1, -R2.reuse ;  /* 0x000000011c1cd824 */ /* 0x100fe200078e0a02 */
[----:B------:R-:W-:Y:S01]  /*1230*/  ISETP.GT.U32.AND P5, PT, R2, R26, PT ;  /* 0x0000001a0200720c */ /* 0x000fe20003fa4070 */
[----:B------:R-:W-:Y:S01]  /*1240*/  @!P0 IMAD.MOV R31, RZ, RZ, -R31 ;  /* 0x000000ffff1f8224 */ /* 0x000fe200078e0a1f */
[----:B------:R-:W-:Y:S01]  /*1250*/  ISETP.GE.AND P0, PT, R14, RZ, PT ;  /* 0x000000ff0e00720c */ /* 0x000fe20003f06270 */
[----:B------:R-:W-:Y:S01]  /*1260*/  @!P1 IMAD.IADD R30, R30, 0x1, -R2 ;  /* 0x000000011e1e9824 */ /* 0x000fe200078e0a02 */
[----:B------:R-:W-:Y:S01]  /*1270*/  LOP3.LUT R14, R5, 0x18, RZ, 0xfc, !PT ;  /* 0x00000018050e7812 */ /* 0x000fe200078efcff */
[----:B------:R-:W-:Y:S01]  /*1280*/  IMAD.MOV R10, RZ, RZ, -R10 ;  /* 0x000000ffff0a7224 */ /* 0x000fe200078e0a0a */
[----:B------:R-:W-:Y:S01]  /*1290*/  ISETP.GT.U32.AND P1, PT, R2, R27, PT ;  /* 0x0000001b0200720c */ /* 0x000fe20003f24070 */
[----:B------:R-:W-:Y:S01]  /*12a0*/  @!P6 IMAD.MOV R30, RZ, RZ, -R30 ;  /* 0x000000ffff1ee224 */ /* 0x000fe200078e0a1e */
[----:B------:R-:W-:Y:S01]  /*12b0*/  ISETP.GE.AND P6, PT, R12, RZ, PT ;  /* 0x000000ff0c00720c */ /* 0x000fe20003fc6270 */
[----:B------:R-:W-:Y:S01]  /*12c0*/  IMAD R25, R2, R10, R25 ;  /* 0x0000000a02197224 */ /* 0x000fe200078e0219 */
[----:B------:R-:W-:Y:S01]  /*12d0*/  IABS R12, R14 ;  /* 0x0000000e000c7213 */ /* 0x000fe20000000000 */
[----:B------:R-:W-:-:S02]  /*12e0*/  @!P4 IMAD.IADD R29, R29, 0x1, -R2 ;  /* 0x000000011d1dc824 */ /* 0x000fc400078e0a02 */
[----:B------:R-:W-:Y:S02]  /*12f0*/  @!P5 IMAD.IADD R26, R26, 0x1, -R2 ;  /* 0x000000011a1ad824 */ /* 0x000fe400078e0a02 */
[----:B------:R-:W-:Y:S01]  /*1300*/  IMAD.MOV.U32 R11, RZ, RZ, R12 ;  /* 0x000000ffff0b7224 */ /* 0x000fe200078e000c */
[----:B------:R-:W-:Y:S01]  /*1310*/  LOP3.LUT R12, R5, 0x1a, RZ, 0xfc, !PT ;  /* 0x0000001a050c7812 */ /* 0x000fe200078efcff */
[----:B------:R-:W-:Y:S01]  /*1320*/  @!P2 IMAD.MOV R28, RZ, RZ, -R28 ;  /* 0x000000ffff1ca224 */ /* 0x000fe200078e0a1c */
[----:B------:R-:W-:Y:S01]  /*1330*/  ISETP.GT.U32.AND P5, PT, R2, R26, PT ;  /* 0x0000001a0200720c */ /* 0x000fe20003fa4070 */
[----:B------:R-:W-:Y:S01]  /*1340*/  IMAD.HI.U32 R10, R4, R11, RZ ;  /* 0x0000000b040a7227 */ /* 0x000fe200078e00ff */
[----:B------:R-:W-:Y:S02]  /*1350*/  IABS R23, R12 ;  /* 0x0000000c00177213 */ /* 0x000fe40000000000 */
[C---:B------:R-:W-:Y:S01]  /*1360*/  ISETP.GT.U32.AND P4, PT, R2.reuse, R29, PT ;  /* 0x0000001d0200720c */ /* 0x040fe20003f84070 */
[----:B------:R-:W-:Y:S01]  /*1370*/  IMAD.MOV R10, RZ, RZ, -R10 ;  /* 0x000000ffff0a7224 */ /* 0x000fe200078e0a0a */
[----:B------:R-:W-:Y:S01]  /*1380*/  ISETP.GT.U32.AND P2, PT, R2, R25, PT ;  /* 0x000000190200720c */ /* 0x000fe20003f44070 */
[----:B------:R-:W-:-:S02]  /*1390*/  @!P1 IMAD.IADD R27, R27, 0x1, -R2 ;  /* 0x000000011b1b9824 */ /* 0x000fc400078e0a02 */
[----:B------:R-:W-:Y:S01]  /*13a0*/  IMAD R24, R2, R10, R11 ;  /* 0x0000000a02187224 */ /* 0x000fe200078e020b */
[----:B------:R-:W-:Y:S01]  /*13b0*/  LOP3.LUT R11, R5, 0x1c, RZ, 0xfc, !PT ;  /* 0x0000001c050b7812 */ /* 0x000fe200078efcff */
[----:B------:R-:W-:Y:S01]  /*13c0*/  IMAD.HI.U32 R10, R4, R23, RZ ;  /* 0x00000017040a7227 */ /* 0x000fe200078e00ff */
[----:B------:R-:W-:-:S03]  /*13d0*/  ISETP.GT.U32.AND P1, PT, R2, R27, PT ;  /* 0x0000001b0200720c */ /* 0x000fc60003f24070 */
[----:B------:R-:W-:Y:S02]  /*13e0*/  IMAD.MOV R10, RZ, RZ, -R10 ;  /* 0x000000ffff0a7224 */ /* 0x000fe400078e0a0a */
[----:B------:R-:W-:Y:S01]  /*13f0*/  @!P5 IMAD.IADD R26, R26, 0x1, -R2 ;  /* 0x000000011a1ad824 */ /* 0x000fe200078e0a02 */
[C---:B------:R-:W-:Y:S01]  /*1400*/  ISETP.GT.U32.AND P5, PT, R2.reuse, R24, PT ;  /* 0x000000180200720c */ /* 0x040fe20003fa4070 */
[C---:B------:R-:W-:Y:S02]  /*1410*/  IMAD R23, R2.reuse, R10, R23 ;  /* 0x0000000a02177224 */ /* 0x040fe400078e0217 */
[----:B------:R-:W-:Y:S02]  /*1420*/  @!P6 IMAD.MOV R26, RZ, RZ, -R26 ;  /* 0x000000ffff1ae224 */ /* 0x000fe400078e0a1a */
[--C-:B------:R-:W-:Y:S01]  /*1430*/  @!P4 IMAD.IADD R29, R29, 0x1, -R2.reuse ;  /* 0x000000011d1dc824 */ /* 0x100fe200078e0a02 */
[----:B------:R-:W-:Y:S01]  /*1440*/  ISETP.GT.U32.AND P6, PT, R2, R23, PT ;  /* 0x000000170200720c */ /* 0x000fe20003fc4070 */
[--C-:B------:R-:W-:Y:S01]  /*1450*/  @!P2 IMAD.IADD R25, R25, 0x1, -R2.reuse ;  /* 0x000000011919a824 */ /* 0x100fe200078e0a02 */
[----:B------:R-:W-:Y:S01]  /*1460*/  ISETP.GE.AND P4, PT, R13, RZ, PT ;  /* 0x000000ff0d00720c */ /* 0x000fe20003f86270 */
[--C-:B------:R-:W-:Y:S01]  /*1470*/  @!P1 IMAD.IADD R27, R27, 0x1, -R2.reuse ;  /* 0x000000011b1b9824 */ /* 0x100fe200078e0a02 */
[----:B------:R-:W-:Y:S01]  /*1480*/  IABS R13, R11 ;  /* 0x0000000b000d7213 */ /* 0x000fe20000000000 */
[----:B------:R-:W-:Y:S01]  /*1490*/  @!P3 IMAD.MOV R29, RZ, RZ, -R29 ;  /* 0x000000ffff1db224 */ /* 0x000fe200078e0a1d */
[----:B------:R-:W-:Y:S01]  /*14a0*/  ISETP.GE.AND P1, PT, R12, RZ, PT ;  /* 0x000000ff0c00720c */ /* 0x000fe20003f26270 */
[----:B------:R-:W-:Y:S01]  /*14b0*/  @!P5 IMAD.IADD R24, R24, 0x1, -R2 ;  /* 0x000000011818d824 */ /* 0x000fe200078e0a02 */
[----:B------:R-:W-:Y:S01]  /*14c0*/  LOP3.LUT R12, R5, 0x1e, RZ, 0xfc, !PT ;  /* 0x0000001e050c7812 */ /* 0x000fe200078efcff */
[----:B------:R-:W-:Y:S01]  /*14d0*/  IMAD.HI.U32 R10, R4, R13, RZ ;  /* 0x0000000d040a7227 */ /* 0x000fe200078e00ff */
[----:B------:R-:W-:-:S02]  /*14e0*/  ISETP.GT.U32.AND P2, PT, R2, R25, PT ;  /* 0x000000190200720c */ /* 0x000fc40003f44070 */
[----:B------:R-:W-:Y:S01]  /*14f0*/  ISETP.GT.U32.AND P5, PT, R2, R24, PT ;  /* 0x000000180200720c */ /* 0x000fe20003fa4070 */
[----:B------:R-:W-:Y:S01]  /*1500*/  @!P6 IMAD.IADD R23, R23, 0x1, -R2 ;  /* 0x000000011717e824 */ /* 0x000fe200078e0a02 */
[----:B------:R-:W-:Y:S01]  /*1510*/  IABS R21, R12 ;  /* 0x0000000c00157213 */ /* 0x000fe20000000000 */
[----:B------:R-:W-:Y:S01]  /*1520*/  IMAD.MOV R10, RZ, RZ, -R10 ;  /* 0x000000ffff0a7224 */ /* 0x000fe200078e0a0a */
[----:B------:R-:W-:Y:S01]  /*1530*/  ISETP.GE.AND P3, PT, R14, RZ, PT ;  /* 0x000000ff0e00720c */ /* 0x000fe20003f66270 */
[----:B------:R-:W-:Y:S01]  /*1540*/  @!P0 IMAD.MOV R27, RZ, RZ, -R27 ;  /* 0x000000ffff1b8224 */ /* 0x000fe200078e0a1b */
[----:B------:R-:W-:Y:S01]  /*1550*/  LOP3.LUT R14, R5, 0x20, RZ, 0xfc, !PT ;  /* 0x00000020050e7812 */ /* 0x000fe200078efcff */
[----:B------:R-:W-:Y:S01]  /*1560*/  IMAD R22, R2, R10, R13 ;  /* 0x0000000a02167224 */ /* 0x000fe200078e020d */
[----:B------:R-:W-:Y:S01]  /*1570*/  ISETP.GE.AND P0, PT, R11, RZ, PT ;  /* 0x000000ff0b00720c */ /* 0x000fe20003f06270 */
[----:B------:R-:W-:Y:S01]  /*1580*/  IMAD.HI.U32 R11, R4, R21, RZ ;  /* 0x00000015040b7227 */ /* 0x000fe200078e00ff */
[----:B------:R-:W-:-:S02]  /*1590*/  ISETP.GT.U32.AND P6, PT, R2, R23, PT ;  /* 0x000000170200720c */ /* 0x000fc40003fc4070 */
[----:B------:R-:W-:Y:S01]  /*15a0*/  IABS R15, R14 ;  /* 0x0000000e000f7213 */ /* 0x000fe20000000000 */
[--C-:B------:R-:W-:Y:S01]  /*15b0*/  @!P2 IMAD.IADD R25, R25, 0x1, -R2.reuse ;  /* 0x000000011919a824 */ /* 0x100fe200078e0a02 */
[----:B------:R-:W-:Y:S01]  /*15c0*/  ISETP.GE.AND P2, PT, R12, RZ, PT ;  /* 0x000000ff0c00720c */ /* 0x000fe20003f46270 */
[----:B------:R-:W-:Y:S02]  /*15d0*/  IMAD.MOV R11, RZ, RZ, -R11 ;  /* 0x000000ffff0b7224 */ /* 0x000fe400078e0a0b */
[----:B------:R-:W-:Y:S01]  /*15e0*/  @!P5 IMAD.IADD R24, R24, 0x1, -R2 ;  /* 0x000000011818d824 */ /* 0x000fe200078e0a02 */
[----:B------:R-:W-:Y:S01]  /*15f0*/  ISETP.GT.U32.AND P5, PT, R2, R22, PT ;  /* 0x000000160200720c */ /* 0x000fe20003fa4070 */
[----:B------:R-:W-:-:S04]  /*1600*/  IMAD.HI.U32 R12, R4, R15, RZ ;  /* 0x0000000f040c7227 */ /* 0x000fc800078e00ff */
[C---:B------:R-:W-:Y:S01]  /*1610*/  IMAD R21, R2.reuse, R11, R21 ;  /* 0x0000000b02157224 */ /* 0x040fe200078e0215 */
[----:B------:R-:W-:Y:S01]  /*1620*/  IABS R11, R18 ;  /* 0x00000012000b7213 */ /* 0x000fe20000000000 */
[----:B------:R-:W-:Y:S02]  /*1630*/  IMAD.MOV R12, RZ, RZ, -R12 ;  /* 0x000000ffff0c7224 */ /* 0x000fe400078e0a0c */
[--C-:B------:R-:W-:Y:S01]  /*1640*/  @!P6 IMAD.IADD R23, R23, 0x1, -R2.reuse ;  /* 0x000000011717e824 */ /* 0x100fe200078e0a02 */
[C---:B------:R-:W-:Y:S01]  /*1650*/  ISETP.GT.U32.AND P6, PT, R2.reuse, R21, PT ;  /* 0x000000150200720c */ /* 0x040fe20003fc4070 */
[----:B------:R-:W-:Y:S01]  /*1660*/  IMAD R20, R2, R12, R15 ;  /* 0x0000000c02147224 */ /* 0x000fe200078e020f */
[----:B------:R-:W-:Y:S01]  /*1670*/  IABS R15, R40 ;  /* 0x00000028000f7213 */ /* 0x000fe20000000000 */
[----:B------:R-:W-:Y:S02]  /*1680*/  @!P5 IMAD.IADD R22, R22, 0x1, -R2 ;  /* 0x000000011616d824 */ /* 0x000fe400078e0a02 */
[----:B------:R-:W-:Y:S01]  /*1690*/  IMAD.HI.U32 R10, R4, R11, RZ ;  /* 0x0000000b040a7227 */ /* 0x000fe200078e00ff */
[----:B------:R-:W-:-:S03]  /*16a0*/  ISETP.GT.U32.AND P5, PT, R2, R20, PT ;  /* 0x000000140200720c */ /* 0x000fc60003fa4070 */
[----:B------:R-:W-:Y:S02]  /*16b0*/  IMAD.MOV R10, RZ, RZ, -R10 ;  /* 0x000000ffff0a7224 */ /* 0x000fe400078e0a0a */
[----:B------:R-:W-:Y:S02]  /*16c0*/  @!P3 IMAD.MOV R24, RZ, RZ, -R24 ;  /* 0x000000ffff18b224 */ /* 0x000fe400078e0a18 */
[----:B------:R-:W-:Y:S01]  /*16d0*/  @!P6 IMAD.IADD R21, R21, 0x1, -R2 ;  /* 0x000000011515e824 */ /* 0x000fe200078e0a02 */
[C---:B------:R-:W-:Y:S01]  /*16e0*/  ISETP.GT.U32.AND P6, PT, R2.reuse, R22, PT ;  /* 0x000000160200720c */ /* 0x040fe20003fc4070 */
[----:B------:R-:W-:Y:S02]  /*16f0*/  IMAD R16, R2, R10, R11 ;  /* 0x0000000a02107224 */ /* 0x000fe400078e020b */
[----:B------:R-:W-:-:S04]  /*1700*/  IMAD.HI.U32 R11, R4, R17, RZ ;  /* 0x00000011040b7227 */ /* 0x000fc800078e00ff */
[----:B------:R-:W-:Y:S01]  /*1710*/  @!P5 IMAD.IADD R20, R20, 0x1, -R2 ;  /* 0x000000011414d824 */ /* 0x000fe200078e0a02 */
[----:B------:R-:W-:Y:S01]  /*1720*/  ISETP.GT.U32.AND P5, PT, R2, R21, PT ;  /* 0x000000150200720c */ /* 0x000fe20003fa4070 */
[----:B------:R-:W-:-:S03]  /*1730*/  IMAD.HI.U32 R10, R4, R15, RZ ;  /* 0x0000000f040a7227 */ /* 0x000fc600078e00ff */
[----:B------:R-:W-:Y:S01]  /*1740*/  ISETP.GT.U32.AND P3, PT, R2, R20, PT ;  /* 0x000000140200720c */ /* 0x000fe20003f64070 */
[----:B------:R-:W-:Y:S01]  /*1750*/  @!P6 IMAD.IADD R22, R22, 0x1, -R2 ;  /* 0x000000011616e824 */ /* 0x000fe200078e0a02 */
[----:B------:R-:W-:Y:S01]  /*1760*/  ISETP.GT.U32.AND P6, PT, R2, R16, PT ;  /* 0x000000100200720c */ /* 0x000fe20003fc4070 */
[----:B------:R-:W-:-:S04]  /*1770*/  IMAD.HI.U32 R12, R4, R19, RZ ;  /* 0x00000013040c7227 */ /* 0x000fc800078e00ff */
[----:B------:R-:W-:Y:S02]  /*1780*/  IMAD.MOV R11, RZ, RZ, -R11 ;  /* 0x000000ffff0b7224 */ /* 0x000fe400078e0a0b */
[----:B------:R-:W-:Y:S01]  /*1790*/  @!P4 IMAD.MOV R25, RZ, RZ, -R25 ;  /* 0x000000ffff19c224 */ /* 0x000fe200078e0a19 */
[----:B------:R-:W-:Y:S01]  /*17a0*/  ISETP.GE.AND P4, PT, R14, RZ, PT ;  /* 0x000000ff0e00720c */ /* 0x000fe20003f86270 */
[----:B------:R-:W-:Y:S02]  /*17b0*/  IMAD.MOV R10, RZ, RZ, -R10 ;  /* 0x000000ffff0a7224 */ /* 0x000fe400078e0a0a */
[----:B------:R-:W-:-:S04]  /*17c0*/  IMAD.HI.U32 R13, R4, R37, RZ ;  /* 0x00000025040d7227 */ /* 0x000fc800078e00ff */
[----:B------:R-:W-:Y:S02]  /*17d0*/  IMAD.MOV R12, RZ, RZ, -R12 ;  /* 0x000000ffff0c7224 */ /* 0x000fe400078e0a0c */
[C---:B------:R-:W-:Y:S01]  /*17e0*/  IMAD R14, R2.reuse, R11, R17 ;  /* 0x0000000b020e7224 */ /* 0x040fe200078e0211 */
[----:B------:R-:W-:Y:S01]  /*17f0*/  IABS R17, R49 ;  /* 0x0000003100117213 */ /* 0x000fe20000000000 */
[C---:B------:R-:W-:Y:S02]  /*1800*/  IMAD R15, R2.reuse, R10, R15 ;  /* 0x0000000a020f7224 */ /* 0x040fe400078e020f */
[----:B------:R-:W-:Y:S02]  /*1810*/  IMAD.MOV R10, RZ, RZ, -R13 ;  /* 0x000000ffff0a7224 */ /* 0x000fe400078e0a0d */
[----:B------:R-:W-:Y:S01]  /*1820*/  IMAD R13, R2, R12, R19 ;  /* 0x0000000c020d7224 */ /* 0x000fe200078e0213 */
[----:B------:R-:W-:Y:S01]  /*1830*/  IABS R19, R50 ;  /* 0x0000003200137213 */ /* 0x000fe20000000000 */
[--C-:B------:R-:W-:Y:S01]  /*1840*/  @!P3 IMAD.IADD R20, R20, 0x1, -R2.reuse ;  /* 0x000000011414b824 */ /* 0x100fe200078e0a02 */
[----:B------:R-:W-:Y:S01]  /*1850*/  ISETP.GT.U32.AND P3, PT, R2, R14, PT ;  /* 0x0000000e0200720c */ /* 0x000fe20003f64070 */
[--C-:B------:R-:W-:Y:S01]  /*1860*/  @!P6 IMAD.IADD R16, R16, 0x1, -R2.reuse ;  /* 0x000000011010e824 */ /* 0x100fe200078e0a02 */
[C---:B------:R-:W-:Y:S01]  /*1870*/  ISETP.GT.U32.AND P6, PT, R2.reuse, R13, PT ;  /* 0x0000000d0200720c */ /* 0x040fe20003fc4070 */
[----:B------:R-:W-:Y:S01]  /*1880*/  @!P5 IMAD.IADD R21, R21, 0x1, -R2 ;  /* 0x000000011515d824 */ /* 0x000fe200078e0a02 */
[----:B------:R-:W-:Y:S01]  /*1890*/  ISETP.GT.U32.AND P5, PT, R2, R15, PT ;  /* 0x0000000f0200720c */ /* 0x000fe20003fa4070 */
[----:B------:R-:W-:-:S02]  /*18a0*/  @!P1 IMAD.MOV R23, RZ, RZ, -R23 ;  /* 0x000000ffff179224 */ /* 0x000fc400078e0a17 */
[----:B------:R-:W-:Y:S02]  /*18b0*/  IMAD R12, R2, R10, R37 ;  /* 0x0000000a020c7224 */ /* 0x000fe400078e0225 */
[----:B------:R-:W-:-:S04]  /*18c0*/  IMAD.HI.U32 R10, R4, R17, RZ ;  /* 0x00000011040a7227 */ /* 0x000fc800078e00ff */
[--C-:B------:R-:W-:Y:S02]  /*18d0*/  @!P3 IMAD.IADD R14, R14, 0x1, -R2.reuse ;  /* 0x000000010e0eb824 */ /* 0x100fe400078e0a02 */
[----:B------:R-:W-:Y:S02]  /*18e0*/  @!P6 IMAD.IADD R13, R13, 0x1, -R2 ;  /* 0x000000010d0de824 */ /* 0x000fe400078e0a02 */
[----:B------:R-:W-:Y:S01]  /*18f0*/  IMAD.HI.U32 R11, R4, R19, RZ ;  /* 0x00000013040b7227 */ /* 0x000fe200078e00ff */
[C---:B------:R-:W-:Y:S02]  /*1900*/  ISETP.GT.U32.AND P1, PT, R2.reuse, R14, PT ;  /* 0x0000000e0200720c */ /* 0x040fe40003f24070 */
[----:B------:R-:W-:Y:S01]  /*1910*/  ISETP.GT.U32.AND P6, PT, R2, R13, PT ;  /* 0x0000000d0200720c */ /* 0x000fe20003fc4070 */
[----:B------:R-:W-:Y:S02]  /*1920*/  IMAD.MOV R10, RZ, RZ, -R10 ;  /* 0x000000ffff0a7224 */ /* 0x000fe400078e0a0a */
[----:B------:R-:W-:-:S02]  /*1930*/  IMAD.MOV R37, RZ, RZ, -R11 ;  /* 0x000000ffff257224 */ /* 0x000fc400078e0a0b */
[C---:B------:R-:W-:Y:S02]  /*1940*/  IMAD R11, R2.reuse, R10, R17 ;  /* 0x0000000a020b7224 */ /* 0x040fe400078e0211 */
[--C-:B------:R-:W-:Y:S01]  /*1950*/  @!P5 IMAD.IADD R15, R15, 0x1, -R2.reuse ;  /* 0x000000010f0fd824 */ /* 0x100fe200078e0a02 */
[C---:B------:R-:W-:Y:S01]  /*1960*/  ISETP.GT.U32.AND P5, PT, R2.reuse, R16, PT ;  /* 0x000000100200720c */ /* 0x040fe20003fa4070 */
[----:B------:R-:W-:Y:S02]  /*1970*/  IMAD R17, R2, R37, R19 ;  /* 0x0000002502117224 */ /* 0x000fe400078e0213 */
[--C-:B------:R-:W-:Y:S01]  /*1980*/  @!P1 IMAD.IADD R14, R14, 0x1, -R2.reuse ;  /* 0x000000010e0e9824 */ /* 0x100fe200078e0a02 */
[C---:B------:R-:W-:Y:S01]  /*1990*/  ISETP.GT.U32.AND P1, PT, R2.reuse, R11, PT ;  /* 0x0000000b0200720c */ /* 0x040fe20003f24070 */
[----:B------:R-:W-:Y:S01]  /*19a0*/  @!P6 IMAD.IADD R13, R13, 0x1, -R2 ;  /* 0x000000010d0de824 */ /* 0x000fe200078e0a02 */
[----:B------:R-:W-:Y:S01]  /*19b0*/  ISETP.GT.U32.AND P3, PT, R2, R15, PT ;  /* 0x0000000f0200720c */ /* 0x000fe20003f64070 */
[----:B------:R-:W-:Y:S01]  /*19c0*/  IMAD.HI.U32 R10, R4, R39, RZ ;  /* 0x00000027040a7227 */ /* 0x000fe200078e00ff */
[----:B------:R-:W-:-:S03]  /*19d0*/  ISETP.GT.U32.AND P6, PT, R2, R17, PT ;  /* 0x000000110200720c */ /* 0x000fc60003fc4070 */
[----:B------:R-:W-:Y:S02]  /*19e0*/  IMAD.MOV R10, RZ, RZ, -R10 ;  /* 0x000000ffff0a7224 */ /* 0x000fe400078e0a0a */
[----:B------:R-:W-:-:S04]  /*19f0*/  IMAD.HI.U32 R37, R4, R43, RZ ;  /* 0x0000002b04257227 */ /* 0x000fc800078e00ff */
[--C-:B------:R-:W-:Y:S02]  /*1a00*/  @!P1 IMAD.IADD R11, R11, 0x1, -R2.reuse ;  /* 0x000000010b0b9824 */ /* 0x100fe400078e0a02 */
[--C-:B------:R-:W-:Y:S01]  /*1a10*/  @!P3 IMAD.IADD R15, R15, 0x1, -R2.reuse ;  /* 0x000000010f0fb824 */ /* 0x100fe200078e0a02 */
[----:B------:R-:W-:Y:S01]  /*1a20*/  ISETP.GE.AND P3, PT, R18, RZ, PT ;  /* 0x000000ff1200720c */ /* 0x000fe20003f66270 */
[----:B------:R-:W-:Y:S01]  /*1a30*/  @!P6 IMAD.IADD R17, R17, 0x1, -R2 ;  /* 0x000000011111e824 */ /* 0x000fe200078e0a02 */
[----:B------:R-:W-:Y:S01]  /*1a40*/  ISETP.GT.U32.AND P1, PT, R2, R11, PT ;  /* 0x0000000b0200720c */ /* 0x000fe20003f24070 */
[----:B------:R-:W-:-:S03]  /*1a50*/  IMAD.HI.U32 R18, R4, R41, RZ ;  /* 0x0000002904127227 */ /* 0x000fc600078e00ff */
[C---:B------:R-:W-:Y:S01]  /*1a60*/  ISETP.GT.U32.AND P6, PT, R2.reuse, R17, PT ;  /* 0x000000110200720c */ /* 0x040fe20003fc4070 */
[----:B------:R-:W-:Y:S02]  /*1a70*/  IMAD.MOV R18, RZ, RZ, -R18 ;  /* 0x000000ffff127224 */ /* 0x000fe400078e0a12 */
[----:B------:R-:W-:Y:S01]  /*1a80*/  IMAD R19, R2, R10, R39 ;  /* 0x0000000a02137224 */ /* 0x000fe200078e0227 */
[----:B------:R-:W-:Y:S01]  /*1a90*/  LOP3.LUT R10, R0, 0x7f, RZ, 0xc0, !PT ;  /* 0x0000007f000a7812 */ /* 0x000fe200078ec0ff */
[C---:B------:R-:W-:Y:S01]  /*1aa0*/  IMAD R39, R2.reuse, R18, R41 ;  /* 0x0000001202277224 */ /* 0x040fe200078e0229 */
[----:B------:R-:W-:Y:S01]  /*1ab0*/  IABS R41, R53 ;  /* 0x0000003500297213 */ /* 0x000fe20000000000 */
[----:B------:R-:W-:Y:S02]  /*1ac0*/  IMAD.MOV R37, RZ, RZ, -R37 ;  /* 0x000000ffff257224 */ /* 0x000fe400078e0a25 */
[----:B------:R-:W-:Y:S01]  /*1ad0*/  @!P1 IMAD.IADD R11, R11, 0x1, -R2 ;  /* 0x000000010b0b9824 */ /* 0x000fe200078e0a02 */
[----:B------:R-:W-:Y:S01]  /*1ae0*/  ISETP.GT.U32.AND P1, PT, R2, R19, PT ;  /* 0x000000130200720c */ /* 0x000fe20003f24070 */
[----:B------:R-:W-:-:S04]  /*1af0*/  IMAD.HI.U32 R18, R4, R41, RZ ;  /* 0x0000002904127227 */ /* 0x000fc800078e00ff */
[----:B------:R-:W-:Y:S01]  /*1b00*/  @!P6 IMAD.IADD R17, R17, 0x1, -R2 ;  /* 0x000000011111e824 */ /* 0x000fe200078e0a02 */
[C---:B------:R-:W-:Y:S01]  /*1b10*/  ISETP.GT.U32.AND P6, PT, R2.reuse, R39, PT ;  /* 0x000000270200720c */ /* 0x040fe20003fc4070 */
[----:B------:R-:W-:Y:S02]  /*1b20*/  IMAD.MOV R18, RZ, RZ, -R18 ;  /* 0x000000ffff127224 */ /* 0x000fe400078e0a12 */
[C---:B------:R-:W-:Y:S01]  /*1b30*/  IMAD R43, R2.reuse, R37, R43 ;  /* 0x00000025022b7224 */ /* 0x040fe200078e022b */
[----:B------:R-:W-:Y:S01]  /*1b40*/  IABS R37, R44 ;  /* 0x0000002c00257213 */ /* 0x000fe20000000000 */
[C---:B------:R-:W-:Y:S02]  /*1b50*/  IMAD R41, R2.reuse, R18, R41 ;  /* 0x0000001202297224 */ /* 0x040fe400078e0229 */
[----:B------:R-:W-:Y:S02]  /*1b60*/  @!P1 IMAD.IADD R19, R19, 0x1, -R2 ;  /* 0x0000000113139824 */ /* 0x000fe400078e0a02 */
[----:B------:R-:W-:Y:S01]  /*1b70*/  IMAD R58, R7, 0x100, R10 ;  /* 0x00000100073a7824 */ /* 0x000fe200078e020a */
[----:B------:R-:W-:Y:S01]  /*1b80*/  ISETP.GT.U32.AND P1, PT, R2, R41, PT ;  /* 0x000000290200720c */ /* 0x000fe20003f24070 */
[----:B------:R-:W-:-:S03]  /*1b90*/  IMAD.HI.U32 R7, R4, R45, RZ ;  /* 0x0000002d04077227 */ /* 0x000fc600078e00ff */
[----:B------:R-:W-:Y:S01]  /*1ba0*/  IABS R18, R58 ;  /* 0x0000003a00127213 */ /* 0x000fe20000000000 */
[----:B------:R-:W-:Y:S01]  /*1bb0*/  @!P6 IMAD.IADD R39, R39, 0x1, -R2 ;  /* 0x000000012727e824 */ /* 0x000fe200078e0a02 */
[----:B------:R-:W-:Y:S01]  /*1bc0*/  ISETP.GT.U32.AND P6, PT, R2, R43, PT ;  /* 0x0000002b0200720c */ /* 0x000fe20003fc4070 */
[----:B------:R-:W-:Y:S01]  /*1bd0*/  IMAD.MOV R7, RZ, RZ, -R7 ;  /* 0x000000ffff077224 */ /* 0x000fe200078e0a07 */
[----:B------:R-:W-:Y:S01]  /*1be0*/  STL [R1+0x270], R58 ;  /* 0x0002703a01007387 */ /* 0x000fe20000100800 */
[----:B------:R-:W-:-:S04]  /*1bf0*/  IMAD.HI.U32 R5, R4, R47, RZ ;  /* 0x0000002f04057227 */ /* 0x000fc800078e00ff */
[----:B------:R-:W-:Y:S02]  /*1c00*/  IMAD R45, R2, R7, R45 ;  /* 0x00000007022d7224 */ /* 0x000fe400078e022d */
[----:B------:R-:W-:Y:S01]  /*1c10*/  IMAD.MOV R5, RZ, RZ, -R5 ;  /* 0x000000ffff057224 */ /* 0x000fe200078e0a05 */
[----:B------:R-:W0:Y:S01]  /*1c20*/  LDS R7, [UR10] ;  /* 0x0000000aff077984 */ /* 0x000e220008000800 */
[--C-:B------:R-:W-:Y:S01]  /*1c30*/  @!P5 IMAD.IADD R16, R16, 0x1, -R2.reuse ;  /* 0x000000011010d824 */ /* 0x100fe200078e0a02 */
[C---:B------:R-:W-:Y:S01]  /*1c40*/  ISETP.GT.U32.AND P5, PT, R2.reuse, R12, PT ;  /* 0x0000000c0200720c */ /* 0x040fe20003fa4070 */
[--C-:B------:R-:W-:Y:S01]  /*1c50*/  @!P1 IMAD.IADD R41, R41, 0x1, -R2.reuse ;  /* 0x0000000129299824 */ /* 0x100fe200078e0a02 */
[C---:B------:R-:W-:Y:S01]  /*1c60*/  ISETP.GT.U32.AND P1, PT, R2.reuse, R45, PT ;  /* 0x0000002d0200720c */ /* 0x040fe20003f24070 */
[----:B------:R-:W-:Y:S02]  /*1c70*/  IMAD R47, R2, R5, R47 ;  /* 0x00000005022f7224 */ /* 0x000fe400078e022f */
[----:B------:R-:W-:-:S02]  /*1c80*/  @!P6 IMAD.IADD R43, R43, 0x1, -R2 ;  /* 0x000000012b2be824 */ /* 0x000fc400078e0a02 */
[----:B------:R-:W-:Y:S01]  /*1c90*/  VIADD R57, R58, 0x80 ;  /* 0x000000803a397836 */ /* 0x000fe20000000000 */
[----:B------:R-:W-:Y:S01]  /*1ca0*/  ISETP.GT.U32.AND P6, PT, R2, R47, PT ;  /* 0x0000002f0200720c */ /* 0x000fe20003fc4070 */
[----:B------:R-:W-:-:S03]  /*1cb0*/  IMAD.HI.U32 R4, R4, R37, RZ ;  /* 0x0000002504047227 */ /* 0x000fc600078e00ff */
[----:B------:R1:W-:Y:S01]  /*1cc0*/  STL [R1+0x27c], R57 ;  /* 0x00027c3901007387 */ /* 0x0003e20000100800 */
[--C-:B------:R-:W-:Y:S01]  /*1cd0*/  @!P5 IMAD.IADD R12, R12, 0x1, -R2.reuse ;  /* 0x000000010c0cd824 */ /* 0x100fe200078e0a02 */
[----:B------:R-:W-:Y:S01]  /*1ce0*/  ISETP.GE.AND P5, PT, R40, RZ, PT ;  /* 0x000000ff2800720c */ /* 0x000fe20003fa6270 */
[----:B------:R-:W-:Y:S01]  /*1cf0*/  @!P1 IMAD.IADD R45, R45, 0x1, -R2 ;  /* 0x000000012d2d9824 */ /* 0x000fe200078e0a02 */
[----:B------:R-:W-:Y:S01]  /*1d00*/  IABS R40, R57 ;  /* 0x0000003900287213 */ /* 0x000fe20000000000 */
[----:B------:R-:W-:Y:S01]  /*1d10*/  @!P2 IMAD.MOV R21, RZ, RZ, -R21 ;  /* 0x000000ffff15a224 */ /* 0x000fe200078e0a15 */
[C---:B------:R-:W-:Y:S01]  /*1d20*/  ISETP.GT.U32.AND P2, PT, R2.reuse, R19, PT ;  /* 0x000000130200720c */ /* 0x040fe20003f44070 */
[----:B------:R-:W-:Y:S01]  /*1d30*/  @!P3 IMAD.MOV R16, RZ, RZ, -R16 ;  /* 0x000000ffff10b224 */ /* 0x000fe200078e0a10 */
[----:B------:R-:W-:Y:S01]  /*1d40*/  ISETP.GT.U32.AND P3, PT, R2, R41, PT ;  /* 0x000000290200720c */ /* 0x000fe20003f64070 */
[----:B------:R-:W-:Y:S01]  /*1d50*/  IMAD.MOV R5, RZ, RZ, -R4 ;  /* 0x000000ffff057224 */ /* 0x000fe200078e0a04 */
[----:B------:R-:W-:Y:S01]  /*1d60*/  ISETP.GE.AND P1, PT, R42, RZ, PT ;  /* 0x000000ff2a00720c */ /* 0x000fe20003f26270 */
[----:B------:R-:W-:-:S04]  /*1d70*/  IMAD.HI.U32 R4, R6, R18, RZ ;  /* 0x0000001206047227 */ /* 0x000fc800078e00ff */
[----:B------:R-:W-:Y:S01]  /*1d80*/  @!P6 IMAD.IADD R47, R47, 0x1, -R2 ;  /* 0x000000012f2fe824 */ /* 0x000fe200078e0a02 */
[----:B------:R-:W-:Y:S01]  /*1d90*/  ISETP.GT.U32.AND P6, PT, R2, R45, PT ;  /* 0x0000002d0200720c */ /* 0x000fe20003fc4070 */
[----:B------:R-:W-:-:S04]  /*1da0*/  IMAD.HI.U32 R6, R6, R40, RZ ;  /* 0x0000002806067227 */ /* 0x000fc800078e00ff */
[----:B------:R-:W-:Y:S02]  /*1db0*/  IMAD.MOV R4, RZ, RZ, -R4 ;  /* 0x000000ffff047224 */ /* 0x000fe400078e0a04 */
[----:B------:R-:W-:Y:S02]  /*1dc0*/  IMAD.MOV R6, RZ, RZ, -R6 ;  /* 0x000000ffff067224 */ /* 0x000fe400078e0a06 */
[C---:B------:R-:W-:Y:S01]  /*1dd0*/  IMAD R37, R2.reuse, R5, R37 ;  /* 0x0000000502257224 */ /* 0x040fe200078e0225 */
[----:B0-----:R-:W-:Y:S01]  /*1de0*/  R2UR UR9, R7 ;  /* 0x00000000070972ca */ /* 0x001fe200000e0000 */
[----:B------:R-:W-:Y:S01]  /*1df0*/  @!P5 IMAD.MOV R15, RZ, RZ, -R15 ;  /* 0x000000ffff0fd224 */ /* 0x000fe200078e0a0f */
[C---:B------:R-:W-:Y:S01]  /*1e00*/  ISETP.GT.U32.AND P5, PT, R2.reuse, R43, PT ;  /* 0x0000002b0200720c */ /* 0x040fe20003fa4070 */
[C---:B------:R-:W-:Y:S02]  /*1e10*/  IMAD R18, R3.reuse, R4, R18 ;  /* 0x0000000403127224 */ /* 0x040fe400078e0212 */
[----:B------:R-:W-:Y:S01]  /*1e20*/  @!P4 IMAD.MOV R20, RZ, RZ, -R20 ;  /* 0x000000ffff14c224 */ /* 0x000fe200078e0a14 */
[C---:B------:R-:W-:Y:S01]  /*1e30*/  ISETP.GT.U32.AND P4, PT, R2.reuse, R39, PT ;  /* 0x000000270200720c */ /* 0x040fe20003f84070 */
[----:B------:R-:W-:Y:S01]  /*1e40*/  IMAD R40, R3, R6, R40 ;  /* 0x0000000603287224 */ /* 0x000fe200078e0228 */
[----:B------:R-:W0:Y:S01]  /*1e50*/  LDC.64 R4, c[0x0][0x3a0] ;  /* 0x0000e800ff047b82 */ /* 0x000e220000000a00 */
[--C-:B------:R-:W-:Y:S01]  /*1e60*/  @!P2 IMAD.IADD R19, R19, 0x1, -R2.reuse ;  /* 0x000000011313a824 */ /* 0x100fe200078e0a02 */
[C---:B------:R-:W-:Y:S01]  /*1e70*/  ISETP.GT.U32.AND P2, PT, R2.reuse, R37, PT ;  /* 0x000000250200720c */ /* 0x040fe20003f44070 */
[----:B------:R-:W-:Y:S01]  /*1e80*/  @!P3 IMAD.IADD R41, R41, 0x1, -R2 ;  /* 0x000000012929b824 */ /* 0x000fe200078e0a02 */
[----:B------:R-:W-:Y:S01]  /*1e90*/  ISETP.GT.U32.AND P3, PT, R3, R18, PT ;  /* 0x000000120300720c */ /* 0x000fe20003f64070 */
[----:B------:R-:W-:Y:S01]  /*1ea0*/  @!P1 IMAD.MOV R14, RZ, RZ, -R14 ;  /* 0x000000ffff0e9224 */ /* 0x000fe200078e0a0e */
[C---:B------:R-:W-:Y:S01]  /*1eb0*/  ISETP.GT.U32.AND P1, PT, R2.reuse, R47, PT ;  /* 0x0000002f0200720c */ /* 0x040fe20003f24070 */
[----:B------:R-:W-:Y:S01]  /*1ec0*/  @!P6 IMAD.IADD R45, R45, 0x1, -R2 ;  /* 0x000000012d2de824 */ /* 0x000fe200078e0a02 */
[----:B------:R-:W-:Y:S01]  /*1ed0*/  ISETP.GT.U32.AND P6, PT, R3, R40, PT ;  /* 0x000000280300720c */ /* 0x000fe20003fc4070 */
[----:B------:R-:W-:Y:S01]  /*1ee0*/  @!P0 IMAD.MOV R22, RZ, RZ, -R22 ;  /* 0x000000ffff168224 */ /* 0x000fe200078e0a16 */
[----:B------:R-:W-:Y:S01]  /*1ef0*/  ISETP.GT.U32.AND P0, PT, R2, R12, PT ;  /* 0x0000000c0200720c */ /* 0x000fe20003f04070 */
[--C-:B------:R-:W-:Y:S01]  /*1f00*/  @!P5 IMAD.IADD R43, R43, 0x1, -R2.reuse ;  /* 0x000000012b2bd824 */ /* 0x100fe200078e0a02 */
[----:B------:R-:W-:Y:S01]  /*1f10*/  ISETP.GE.AND P5, PT, R48, RZ, PT ;  /* 0x000000ff3000720c */ /* 0x000fe20003fa6270 */
[--C-:B------:R-:W-:Y:S01]  /*1f20*/  @!P4 IMAD.IADD R39, R39, 0x1, -R2.reuse ;  /* 0x000000012727c824 */ /* 0x100fe200078e0a02 */
[----:B------:R-:W-:Y:S01]  /*1f30*/  ISETP.GE.AND P4, PT, R46, RZ, PT ;  /* 0x000000ff2e00720c */ /* 0x000fe20003f86270 */
[--C-:B------:R-:W-:Y:S01]  /*1f40*/  @!P2 IMAD.IADD R37, R37, 0x1, -R2.reuse ;  /* 0x000000012525a824 */ /* 0x100fe200078e0a02 */
[----:B------:R-:W-:Y:S01]  /*1f50*/  ISETP.GE.AND P2, PT, R50, RZ, PT ;  /* 0x000000ff3200720c */ /* 0x000fe20003f46270 */
[--C-:B------:R-:W-:Y:S01]  /*1f60*/  @!P3 IMAD.IADD R18, R18, 0x1, -R3.reuse ;  /* 0x000000011212b824 */ /* 0x100fe200078e0a03 */
[----:B------:R-:W-:Y:S01]  /*1f70*/  ISETP.GE.AND P3, PT, R51, RZ, PT ;  /* 0x000000ff3300720c */ /* 0x000fe20003f66270 */
[----:B------:R-:W-:Y:S01]  /*1f80*/  @!P1 IMAD.IADD R47, R47, 0x1, -R2 ;  /* 0x000000012f2f9824 */ /* 0x000fe200078e0a02 */
[----:B------:R-:W-:Y:S01]  /*1f90*/  ISETP.GE.AND P1, PT, R49, RZ, PT ;  /* 0x000000ff3100720c */ /* 0x000fe20003f26270 */
[----:B------:R-:W-:-:S02]  /*1fa0*/  @!P6 IMAD.IADD R40, R40, 0x1, -R3 ;  /* 0x000000012828e824 */ /* 0x000fc400078e0a03 */
[----:B------:R-:W-:Y:S01]  /*1fb0*/  @!P0 IMAD.IADD R12, R12, 0x1, -R2 ;  /* 0x000000010c0c8824 */ /* 0x000fe200078e0a02 */
[----:B------:R-:W-:Y:S01]  /*1fc0*/  ISETP.NE.U32.AND P0, PT, R10, RZ, PT ;  /* 0x000000ff0a00720c */ /* 0x000fe20003f05070 */
[----:B------:R-:W-:Y:S01]  /*1fd0*/  IMAD.MOV.U32 R10, RZ, RZ, R17 ;  /* 0x000000ffff0a7224 */ /* 0x000fe200078e0011 */
[C---:B------:R-:W-:Y:S01]  /*1fe0*/  ISETP.GT.U32.AND P6, PT, R3.reuse, R40, PT ;  /* 0x000000280300720c */ /* 0x040fe20003fc4070 */
[----:B------:R-:W-:Y:S01]  /*1ff0*/  @!P5 IMAD.MOV R12, RZ, RZ, -R12 ;  /* 0x000000ffff0cd224 */ /* 0x000fe200078e0a0c */
[----:B------:R-:W-:Y:S01]  /*2000*/  ISETP.GT.U32.AND P5, PT, R3, R18, PT ;  /* 0x000000120300720c */ /* 0x000fe20003fa4070 */
[----:B------:R-:W-:Y:S02]  /*2010*/  IMAD.MOV.U32 R7, RZ, RZ, R19 ;  /* 0x000000ffff077224 */ /* 0x000fe400078e0013 */
[----:B------:R-:W-:Y:S01]  /*2020*/  @!P4 IMAD.MOV R13, RZ, RZ, -R13 ;  /* 0x000000ffff0dc224 */ /* 0x000fe200078e0a0d */
[----:B------:R-:W-:Y:S01]  /*2030*/  ISETP.GT.U32.AND P4, PT, R2, R37, PT ;  /* 0x000000250200720c */ /* 0x000fe20003f84070 */
[----:B------:R-:W-:Y:S01]  /*2040*/  @!P2 IMAD.MOV R10, RZ, RZ, -R10 ;  /* 0x000000ffff0aa224 */ /* 0x000fe200078e0a0a */
[----:B------:R-:W-:Y:S01]  /*2050*/  ISETP.GE.AND P2, PT, R58, RZ, PT ;  /* 0x000000ff3a00720c */ /* 0x000fe20003f46270 */
[----:B------:R-:W-:Y:S01]  /*2060*/  @!P3 IMAD.MOV R7, RZ, RZ, -R7 ;  /* 0x000000ffff07b224 */ /* 0x000fe200078e0a07 */
[----:B------:R-:W-:Y:S01]  /*2070*/  ISETP.GE.AND P3, PT, R57, RZ, PT ;  /* 0x000000ff3900720c */ /* 0x000fe20003f66270 */
[----:B------:R-:W-:Y:S01]  /*2080*/  @!P1 IMAD.MOV R11, RZ, RZ, -R11 ;  /* 0x000000ffff0b9224 */ /* 0x000fe200078e0a0b */
[----:B------:R-:W-:Y:S01]  /*2090*/  ISETP.GE.AND P1, PT, R52, RZ, PT ;  /* 0x000000ff3400720c */ /* 0x000fe20003f26270 */
[--C-:B------:R-:W-:Y:S01]  /*20a0*/  @!P6 IMAD.IADD R40, R40, 0x1, -R3.reuse ;  /* 0x000000012828e824 */ /* 0x100fe200078e0a03 */
[----:B------:R-:W-:Y:S01]  /*20b0*/  ISETP.NE.AND P6, PT, R8, RZ, PT ;  /* 0x000000ff0800720c */ /* 0x000fe20003fc5270 */
[----:B------:R-:W-:Y:S01]  /*20c0*/  @!P5 IMAD.IADD R18, R18, 0x1, -R3 ;  /* 0x000000011212d824 */ /* 0x000fe200078e0a03 */
[----:B------:R-:W-:Y:S01]  /*20d0*/  ISETP.GE.AND P5, PT, R54, RZ, PT ;  /* 0x000000ff3600720c */ /* 0x000fe20003fa6270 */
[----:B------:R-:W-:Y:S01]  /*20e0*/  IMAD.MOV.U32 R42, RZ, RZ, R40 ;  /* 0x000000ffff2a7224 */ /* 0x000fe200078e0028 */
[----:B------:R-:W-:Y:S01]  /*20f0*/  LOP3.LUT R3, RZ, R8, RZ, 0x33, !PT ;  /* 0x00000008ff037212 */ /* 0x000fe200078e33ff */
[----:B------:R-:W-:Y:S01]  /*2100*/  @!P4 IMAD.IADD R37, R37, 0x1, -R2 ;  /* 0x000000012525c824 */ /* 0x000fe200078e0a02 */
[----:B------:R-:W-:Y:S01]  /*2110*/  ISETP.GE.AND P4, PT, R53, RZ, PT ;  /* 0x000000ff3500720c */ /* 0x000fe20003f86270 */
[----:B------:R-:W-:-:S02]  /*2120*/  IMAD.MOV.U32 R6, RZ, RZ, R39 ;  /* 0x000000ffff067224 */ /* 0x000fc400078e0027 */
[----:B------:R-:W-:Y:S01]  /*2130*/  @!P2 IMAD.MOV R18, RZ, RZ, -R18 ;  /* 0x000000ffff12a224 */ /* 0x000fe200078e0a12 */
[----:B------:R-:W-:Y:S01]  /*2140*/  ISETP.GE.AND P2, PT, R56, RZ, PT ;  /* 0x000000ff3800720c */ /* 0x000fe20003f46270 */
[----:B------:R-:W-:Y:S01]  /*2150*/  @!P3 IMAD.MOV R42, RZ, RZ, -R42 ;  /* 0x000000ffff2ab224 */ /* 0x000fe200078e0a2a */
[----:B------:R-:W-:Y:S01]  /*2160*/  ISETP.GE.AND P3, PT, R44, RZ, PT ;  /* 0x000000ff2c00720c */ /* 0x000fe20003f66270 */
[----:B------:R-:W-:Y:S01]  /*2170*/  @!P1 IMAD.MOV R6, RZ, RZ, -R6 ;  /* 0x000000ffff069224 */ /* 0x000fe200078e0a06 */
[----:B------:R-:W-:Y:S01]  /*2180*/  ISETP.GE.AND P1, PT, R55, RZ, PT ;  /* 0x000000ff3700720c */ /* 0x000fe20003f26270 */
[----:B------:R-:W-:Y:S01]  /*2190*/  IMAD.MOV.U32 R17, RZ, RZ, R43 ;  /* 0x000000ffff117224 */ /* 0x000fe200078e002b */
[C---:B------:R-:W-:Y:S01]  /*21a0*/  SEL R40, R3.reuse, R18, !P6 ;  /* 0x0000001203287207 */ /* 0x040fe20007000000 */
[----:B------:R-:W-:Y:S01]  /*21b0*/  IMAD.MOV.U32 R8, RZ, RZ, R41 ;  /* 0x000000ffff087224 */ /* 0x000fe200078e0029 */
[----:B------:R-:W-:Y:S01]  /*21c0*/  SEL R42, R3, R42, !P6 ;  /* 0x0000002a032a7207 */ /* 0x000fe20007000000 */
[----:B0-----:R-:W-:-:S02]  /*21d0*/  VIADD R3, R4, 0xfffffff7 ;  /* 0xfffffff704037836 */ /* 0x001fc40000000000 */
[----:B------:R-:W-:Y:S02]  /*21e0*/  VIADD R2, R4, 0xffffffff ;  /* 0xffffffff04027836 */ /* 0x000fe40000000000 */
[----:B------:R-:W-:Y:S01]  /*21f0*/  @!P5 IMAD.MOV R17, RZ, RZ, -R17 ;  /* 0x000000ffff11d224 */ /* 0x000fe200078e0a11 */
[----:B------:R-:W-:Y:S01]  /*2200*/  ISETP.GE.U32.AND P5, PT, R3, 0x7fffffb8, PT ;  /* 0x7fffffb80300780c */ /* 0x000fe20003fa6070 */
[----:B------:R-:W-:Y:S01]  /*2210*/  @!P4 IMAD.MOV R8, RZ, RZ, -R8 ;  /* 0x000000ffff08c224 */ /* 0x000fe200078e0a08 */
[----:B------:R-:W-:Y:S01]  /*2220*/  ISETP.GE.U32.AND P4, PT, R2, 0x7fffffc0, PT ;  /* 0x7fffffc00200780c */ /* 0x000fe20003f86070 */
[----:B------:R-:W-:Y:S02]  /*2230*/  IMAD.MOV.U32 R18, RZ, RZ, R45 ;  /* 0x000000ffff127224 */ /* 0x000fe400078e002d */
[C---:B------:R-:W-:Y:S02]  /*2240*/  VIADD R3, R4.reuse, 0xffffffec ;  /* 0xffffffec04037836 */ /* 0x040fe40000000000 */
[----:B------:R-:W-:-:S02]  /*2250*/  VIADD R2, R4, 0xffffffed ;  /* 0xffffffed04027836 */ /* 0x000fc40000000000 */
[----:B------:R-:W-:Y:S02]  /*2260*/  IMAD.MOV.U32 R19, RZ, RZ, R47 ;  /* 0x000000ffff137224 */ /* 0x000fe400078e002f */
[----:B------:R-:W-:Y:S01]  /*2270*/  @!P1 IMAD.MOV R18, RZ, RZ, -R18 ;  /* 0x000000ffff129224 */ /* 0x000fe200078e0a12 */
[----:B------:R-:W-:Y:S01]  /*2280*/  ISETP.GE.U32.AND P1, PT, R3, 0x7fffffad, PT ;  /* 0x7fffffad0300780c */ /* 0x000fe20003f26070 */
[----:B------:R-:W-:Y:S01]  /*2290*/  @!P2 IMAD.MOV R19, RZ, RZ, -R19 ;  /* 0x000000ffff13a224 */ /* 0x000fe200078e0a13 */
[----:B------:R-:W-:Y:S01]  /*22a0*/  ISETP.GE.U32.AND P2, PT, R2, 0x7fffffae, PT ;  /* 0x7fffffae0200780c */ /* 0x000fe20003f46070 */
[C---:B------:R-:W-:Y:S01]  /*22b0*/  VIADD R3, R4.reuse, 0xffffffee ;  /* 0xffffffee04037836 */ /* 0x040fe20000000000 */
[----:B------:R-:W-:Y:S01]  /*22c0*/  SEL R51, RZ, 0x1, P1 ;  /* 0x00000001ff337807 */ /* 0x000fe20000800000 */
[C---:B------:R-:W-:Y:S01]  /*22d0*/  VIADD R2, R4.reuse, 0xffffffef ;  /* 0xffffffef04027836 */ /* 0x040fe20000000000 */
[----:B------:R-:W-:Y:S01]  /*22e0*/  SEL R78, RZ, 0x1fffe, P2 ;  /* 0x0001fffeff4e7807 */ /* 0x000fe20001000000 */
[C---:B------:R-:W-:Y:S01]  /*22f0*/  VIADD R39, R4.reuse, 0xffffffe6 ;  /* 0xffffffe604277836 */ /* 0x040fe20000000000 */
[----:B------:R-:W-:Y:S01]  /*2300*/  ISETP.GE.U32.AND P6, PT, R3, 0x7fffffaf, PT ;  /* 0x7fffffaf0300780c */ /* 0x000fe20003fc6070 */
[----:B------:R-:W-:Y:S01]  /*2310*/  VIADD R3, R4, 0xffffffe8 ;  /* 0xffffffe804037836 */ /* 0x000fe20000000000 */
[----:B------:R-:W-:Y:S01]  /*2320*/  ISETP.GE.U32.AND P1, PT, R2, 0x7fffffb0, PT ;  /* 0x7fffffb00200780c */ /* 0x000fe20003f26070 */
        /* <DEDUP_REMOVED lines=10> */
[C---:B------:R-:W-:Y:S01]  /*23d0*/  VIADD R3, R4.reuse, 0xffffffe4 ;  /* 0xffffffe404037836 */ /* 0x040fe20000000000 */
[----:B------:R-:W-:Y:S01]  /*23e0*/  SEL R73, RZ, 0x1, P2 ;  /* 0x00000001ff497807 */ /* 0x000fe20001000000 */
        /* <DEDUP_REMOVED lines=8> */
[----:B-1----:R-:W-:Y:S01]  /*2470*/  VIADD R57, R4, 0xffffffd8 ;  /* 0xffffffd804397836 */ /* 0x002fe20000000000 */
[----:B------:R-:W-:Y:S01]  /*2480*/  BAR.SYNC.DEFER_BLOCKING 0x0 ;  /* 0x0000000000007b1d */ /* 0x000fe20000010000 */
[----:B------:R-:W-:Y:S01]  /*2490*/  ISETP.GE.U32.AND P1, PT, R2, 0x7fffffa6, PT ;  /* 0x7fffffa60200780c */ /* 0x000fe20003f26070 */
[C---:B------:R-:W-:Y:S01]  /*24a0*/  VIADD R2, R4.reuse, 0xffffffe1 ;  /* 0xffffffe104027836 */ /* 0x040fe20000000000 */
[----:B------:R-:W-:Y:S01]  /*24b0*/  SEL R77, RZ, 0x1, P6 ;  /* 0x00000001ff4d7807 */ /* 0x000fe20003000000 */
[C---:B------:R-:W-:Y:S01]  /*24c0*/  VIADD R61, R4.reuse, 0xffffffd4 ;  /* 0xffffffd4043d7836 */ /* 0x040fe20000000000 */
[----:B------:R-:W-:Y:S01]  /*24d0*/  SEL R80, RZ, 0x7fff8, P2 ;  /* 0x0007fff8ff507807 */ /* 0x000fe20001000000 */
[C---:B------:R-:W-:Y:S01]  /*24e0*/  VIADD R65, R4.reuse, 0xffffffd0 ;  /* 0xffffffd004417836 */ /* 0x040fe20000000000 */
        /* <DEDUP_REMOVED lines=12> */
[----:B------:R-:W-:-:S02]  /*25b0*/  SEL R84, RZ, 0x7fff8, P6 ;  /* 0x0007fff8ff547807 */ /* 0x000fc40003000000 */
[----:B------:R-:W-:Y:S02]  /*25c0*/  SEL R90, RZ, 0x1fffe, P1 ;  /* 0x0001fffeff5a7807 */ /* 0x000fe40000800000 */
[----:B------:R-:W-:Y:S02]  /*25d0*/  ISETP.GE.U32.AND P6, PT, R39, 0x7fffffa3, PT ;  /* 0x7fffffa32700780c */ /* 0x000fe40003fc6070 */
[----:B------:R-:W-:Y:S01]  /*25e0*/  ISETP.GE.U32.AND P1, PT, R2, 0x7fffffa4, PT ;  /* 0x7fffffa40200780c */ /* 0x000fe20003f26070 */
[C---:B------:R-:W-:Y:S01]  /*25f0*/  VIADD R2, R4.reuse, 0xffffffcd ;  /* 0xffffffcd04027836 */ /* 0x040fe20000000000 */
[----:B------:R-:W-:Y:S02]  /*2600*/  SEL R79, RZ, 0x4, P6 ;  /* 0x00000004ff4f7807 */ /* 0x000fe40003000000 */
[----:B------:R-:W-:Y:S01]  /*2610*/  ISETP.GE.U32.AND P6, PT, R3, 0x7fffff8d, PT ;  /* 0x7fffff8d0300780c */ /* 0x000fe20003fc6070 */
[----:B------:R-:W-:Y:S01]  /*2620*/  VIADD R3, R4, 0xffffffce ;  /* 0xffffffce04037836 */ /* 0x000fe20000000000 */
[----:B------:R-:W-:-:S02]  /*2630*/  SEL R88, RZ, 0x7fff8, P1 ;  /* 0x0007fff8ff587807 */ /* 0x000fc40000800000 */
[----:B------:R-:W-:Y:S01]  /*2640*/  ISETP.GE.U32.AND P1, PT, R2, 0x7fffff8e, PT ;  /* 0x7fffff8e0200780c */ /* 0x000fe20003f26070 */
[----:B------:R-:W-:Y:S01]  /*2650*/  VIADD R2, R4, 0xffffffcf ;  /* 0xffffffcf04027836 */ /* 0x000fe20000000000 */
[----:B------:R-:W-:Y:S02]  /*2660*/  SEL R39, RZ, 0x1, P6 ;  /* 0x00000001ff277807 */ /* 0x000fe40003000000 */
[----:B------:R-:W-:Y:S02]  /*2670*/  ISETP.GE.U32.AND P6, PT, R3, 0x7fffff8f, PT ;  /* 0x7fffff8f0300780c */ /* 0x000fe40003fc6070 */
[----:B------:R-:W-:Y:S02]  /*2680*/  SEL R46, RZ, 0x1fffe, P1 ;  /* 0x0001fffeff2e7807 */ /* 0x000fe40000800000 */
[----:B------:R-:W-:Y:S01]  /*2690*/  ISETP.GE.U32.AND P1, PT, R2, 0x7fffff90, PT ;  /* 0x7fffff900200780c */ /* 0x000fe20003f26070 */
[----:B------:R-:W-:Y:S01]  /*26a0*/  VIADD R2, R4, 0xffffffc9 ;  /* 0xffffffc904027836 */ /* 0x000fe20000000000 */
[----:B------:R-:W-:-:S02]  /*26b0*/  SEL R3, RZ, 0x4, P6 ;  /* 0x00000004ff037807 */ /* 0x000fc40003000000 */
[----:B------:R-:W-:Y:S01]  /*26c0*/  ISETP.GE.U32.AND P6, PT, R41, 0x7fffff89, PT ;  /* 0x7fffff892900780c */ /* 0x000fe20003fc6070 */
[----:B------:R-:W-:Y:S01]  /*26d0*/  VIADD R41, R4, 0xffffffca ;  /* 0xffffffca04297836 */ /* 0x000fe20000000000 */
[----:B------:R-:W-:Y:S02]  /*26e0*/  SEL R44, RZ, 0x7fff8, P1 ;  /* 0x0007fff8ff2c7807 */ /* 0x000fe40000800000 */
[----:B------:R-:W-:Y:S01]  /*26f0*/  ISETP.GE.U32.AND P1, PT, R2, 0x7fffff8a, PT ;  /* 0x7fffff8a0200780c */ /* 0x000fe20003f26070 */
[----:B------:R-:W-:Y:S01]  /*2700*/  VIADD R2, R4, 0xffffffcb ;  /* 0xffffffcb04027836 */ /* 0x000fe20000000000 */
[----:B------:R-:W-:Y:S02]  /*2710*/  SEL R43, RZ, 0x1, P6 ;  /* 0x00000001ff2b7807 */ /* 0x000fe40003000000 */
[----:B------:R-:W-:Y:S02]  /*2720*/  ISETP.GE.U32.AND P6, PT, R41, 0x7fffff8b, PT ;  /* 0x7fffff8b2900780c */ /* 0x000fe40003fc6070 */
[----:B------:R-:W-:-:S02]  /*2730*/  SEL R50, RZ, 0x1fffe, P1 ;  /* 0x0001fffeff327807 */ /* 0x000fc40000800000 */
[----:B------:R-:W-:Y:S01]  /*2740*/  ISETP.GE.U32.AND P1, PT, R2, 0x7fffff8c, PT ;  /* 0x7fffff8c0200780c */ /* 0x000fe20003f26070 */
[C---:B------:R-:W-:Y:S01]  /*2750*/  VIADD R2, R4.reuse, 0xffffffc5 ;  /* 0xffffffc504027836 */ /* 0x040fe20000000000 */
[----:B------:R-:W-:Y:S02]  /*2760*/  SEL R41, RZ, 0x4, P6 ;  /* 0x00000004ff297807 */ /* 0x000fe40003000000 */
[----:B------:R-:W-:Y:S01]  /*2770*/  ISETP.GE.U32.AND P6, PT, R45, 0x7fffff85, PT ;  /* 0x7fffff852d00780c */ /* 0x000fe20003fc6070 */
[----:B------:R-:W-:Y:S01]  /*2780*/  VIADD R45, R4, 0xffffffc7 ;  /* 0xffffffc7042d7836 */ /* 0x000fe20000000000 */
        /* <DEDUP_REMOVED lines=12> */
[----:B------:R-:W-:Y:S02]  /*2850*/  SEL R58, RZ, 0x1fffe, P6 ;  /* 0x0001fffeff3a7807 */ /* 0x000fe40003000000 */
[----:B------:R-:W-:Y:S01]  /*2860*/  ISETP.GE.U32.AND P6, PT, R2, 0x7fffff84, PT ;  /* 0x7fffff840200780c */ /* 0x000fe20003fc6070 */
[----:B------:R-:W-:Y:S01]  /*2870*/  VIADD R2, R4, 0xffffffdd ;  /* 0xffffffdd04027836 */ /* 0x000fe20000000000 */
[----:B------:R-:W-:Y:S02]  /*2880*/  ISETP.GE.U32.AND P1, PT, R49, 0x7fffff83, PT ;  /* 0x7fffff833100780c */ /* 0x000fe40003f26070 */
[----:B------:R-:W-:Y:S02]  /*2890*/  SEL R56, RZ, 0x7fff8, P6 ;  /* 0x0007fff8ff387807 */ /* 0x000fe40003000000 */
[----:B------:R-:W-:Y:S02]  /*28a0*/  SEL R49, RZ, 0x4, P1 ;  /* 0x00000004ff317807 */ /* 0x000fe40000800000 */
[----:B------:R-:W-:Y:S01]  /*28b0*/  ISETP.GE.U32.AND P6, PT, R2, 0x7fffff9e, PT ;  /* 0x7fffff9e0200780c */ /* 0x000fe20003fc6070 */
[C---:B------:R-:W-:Y:S01]  /*28c0*/  VIADD R2, R4.reuse, 0xffffffdf ;  /* 0xffffffdf04027836 */ /* 0x040fe20000000000 */
[----:B------:R-:W-:Y:S01]  /*28d0*/  ISETP.GE.U32.AND P1, PT, R53, 0x7fffff9d, PT ;  /* 0x7fffff9d3500780c */ /* 0x000fe20003f26070 */
[----:B------:R-:W-:Y:S01]  /*28e0*/  VIADD R53, R4, 0xffffffde ;  /* 0xffffffde04357836 */ /* 0x000fe20000000000 */
[----:B------:R-:W-:-:S02]  /*28f0*/  SEL R62, RZ, 0x1fffe, P6 ;  /* 0x0001fffeff3e7807 */ /* 0x000fc40003000000 */
[----:B------:R-:W-:Y:S02]  /*2900*/  SEL R55, RZ, 0x1, P1 ;  /* 0x00000001ff377807 */ /* 0x000fe40000800000 */
[----:B------:R-:W-:Y:S01]  /*2910*/  ISETP.GE.U32.AND P6, PT, R2, 0x7fffffa0, PT ;  /* 0x7fffffa00200780c */ /* 0x000fe20003fc6070 */
[C---:B------:R-:W-:Y:S01]  /*2920*/  VIADD R2, R4.reuse, 0xffffffd9 ;  /* 0xffffffd904027836 */ /* 0x040fe20000000000 */
[----:B------:R-:W-:Y:S02]  /*2930*/  ISETP.GE.U32.AND P1, PT, R53, 0x7fffff9f, PT ;  /* 0x7fffff9f3500780c */ /* 0x000fe40003f26070 */
[----:B------:R-:W-:Y:S02]  /*2940*/  SEL R60, RZ, 0x7fff8, P6 ;  /* 0x0007fff8ff3c7807 */ /* 0x000fe40003000000 */
[----:B------:R-:W-:Y:S02]  /*2950*/  SEL R53, RZ, 0x4, P1 ;  /* 0x00000004ff357807 */ /* 0x000fe40000800000 */
[----:B------:R-:W-:Y:S01]  /*2960*/  ISETP.GE.U32.AND P1, PT, R57, 0x7fffff99, PT ;  /* 0x7fffff993900780c */ /* 0x000fe20003f26070 */
[----:B------:R-:W-:Y:S01]  /*2970*/  VIADD R57, R4, 0xffffffda ;  /* 0xffffffda04397836 */ /* 0x000fe20000000000 */
        /* <DEDUP_REMOVED lines=27> */
[----:B------:R-:W-:Y:S02]  /*2b30*/  SHF.R.S32.HI R65, RZ, 0x6, R0 ;  /* 0x00000006ff417819 */ /* 0x000fe40000011400 */
[----:B------:R-:W-:Y:S02]  /*2b40*/  ISETP.GE.U32.AND P6, PT, R2, 0x7fffff93, PT ;  /* 0x7fffff930200780c */ /* 0x000fe40003fc6070 */
[----:B------:R-:W-:Y:S02]  /*2b50*/  LOP3.LUT R2, R0, 0x40, RZ, 0xc0, !PT ;  /* 0x0000004000027812 */ /* 0x000fe400078ec0ff */
[----:B------:R-:W-:Y:S02]  /*2b60*/  SGXT R0, R65, 0x1 ;  /* 0x000000014100781a */ /* 0x000fe40000000200 */
[----:B------:R-:W-:Y:S01]  /*2b70*/  SEL R65, RZ, 0x4, P6 ;  /* 0x00000004ff417807 */ /* 0x000fe20003000000 */
[----:B------:R-:W-:Y:S01]  /*2b80*/  IMAD R2, R2, 0x80, R81 ;  /* 0x0000008002027824 */ /* 0x000fe200078e0251 */
[----:B------:R-:W-:-:S02]  /*2b90*/  ISETP.GE.U32.AND P6, PT, R72, 0x7fffff94, PT ;  /* 0x7fffff944800780c */ /* 0x000fc40003fc6070 */
[----:B------:R-:W-:Y:S02]  /*2ba0*/  LOP3.LUT R0, R81, 0x90, R0, 0x78, !PT ;  /* 0x0000009051007812 */ /* 0x000fe400078e7800 */
[----:B------:R-:W-:Y:S01]  /*2bb0*/  SEL R72, RZ, 0x7fff8, P6 ;  /* 0x0007fff8ff487807 */ /* 0x000fe20003000000 */
[----:B------:R-:W-:Y:S08]  /*2bc0*/  BRA.U UP0, `(.L_x_5) ;  /* 0x0000000100187547 */ /* 0x000ff0000b800000 */
[----:B------:R-:W-:Y:S01]  /*2bd0*/  ELECT P6, URZ, PT ;  /* 0x0000000000ff782f */ /* 0x000fe200038c0000 */
[----:B------:R-:W-:Y:S01]  /*2be0*/  IMAD.MOV.U32 R81, RZ, RZ, 0x1 ;  /* 0x00000001ff517424 */ /* 0x000fe200078e00ff */
[----:B------:R-:W-:Y:S01]  /*2bf0*/  UMOV UR5, 0x40 ;  /* 0x0000004000057882 */ /* 0x000fe20000000000 */
[----:B------:R-:W-:Y:S01]  /*2c00*/  UVIRTCOUNT.DEALLOC.SMPOOL 0x80 ;  /* 0x000000800000784c */ /* 0x000fe20000000000 */
[----:B------:R-:W-:-:S09]  /*2c10*/  ULEA UR5, UR4, UR5, 0x18 ;  /* 0x0000000504057291 */ /* 0x000fd2000f8ec0ff */
[----:B------:R0:W-:Y:S03]  /*2c20*/  @P6 STS.U8 [UR5], R81 ;  /* 0x00000051ff006988 */ /* 0x0001e60008000005 */
.L_x_5:
[----:B------:R-:W-:Y:S01]  /*2c30*/  UIADD3 UR11, UPT, UPT, UR9, UR11, URZ ;  /* 0x0000000b090b7290 */ /* 0x000fe2000fffe0ff */
[----:B0-----:R-:W-:Y:S01]  /*2c40*/  SEL R81, RZ, 0x1, P2 ;  /* 0x00000001ff517807 */ /* 0x001fe20001000000 */
[----:B------:R-:W-:Y:S01]  /*2c50*/  IMAD.IADD R78, R51, 0x1, R78 ;  /* 0x00000001334e7824 */ /* 0x000fe200078e024e */
[----:B------:R-:W-:Y:S01]  /*2c60*/  SEL R51, RZ, 0x1, P1 ;  /* 0x00000001ff337807 */ /* 0x000fe20000800000 */
[----:B------:R-:W-:Y:S01]  /*2c70*/  VOTEU.ALL UP1, P0 ;  /* 0x0000000000ff7886 */ /* 0x000fe20000020000 */
[----:B------:R-:W-:Y:S01]  /*2c80*/  IMAD.IADD R73, R73, 0x1, R82 ;  /* 0x0000000149497824 */ /* 0x000fe200078e0252 */
[----:B------:R-:W-:Y:S01]  /*2c90*/  UMOV UR4, 0x1 ;  /* 0x0000000100047882 */ /* 0x000fe20000000000 */
[----:B------:R-:W-:Y:S01]  /*2ca0*/  IMAD.IADD R81, R81, 0x1, R90 ;  /* 0x0000000151517824 */ /* 0x000fe200078e025a */
[----:B------:R-:W-:Y:S01]  /*2cb0*/  UIADD3 UR6, UPT, UPT, UR10, 0x14000, URZ ;  /* 0x000140000a067890 */ /* 0x000fe2000fffe0ff */
[----:B------:R-:W-:Y:S01]  /*2cc0*/  STTM.x128 tmem[UR11], RZ ;  /* 0x000000ff000079ed */ /* 0x000fe200083c000b */
[----:B------:R-:W0:Y:S01]  /*2cd0*/  FENCE.VIEW.ASYNC.T ;  /* 0x00000000000073c6 */ /* 0x000e220000000200 */
[----:B------:R-:W-:Y:S01]  /*2ce0*/  IMAD.IADD R43, R43, 0x1, R50 ;  /* 0x000000012b2b7824 */ /* 0x000fe200078e0232 */
[----:B------:R-:W-:-:S04]  /*2cf0*/  @!UP1 UIADD3 UR14, UPT, UPT, -UR4, 0x100000, URZ ;  /* 0x00100000040e9890 */ /* 0x000fc8000fffe1ff */
[----:B------:R-:W-:Y:S02]  /*2d00*/  @!UP1 USHF.L.U32 UR15, UR14, 0xb, URZ ;  /* 0x0000000b0e0f9899 */ /* 0x000fe400080006ff */
[----:B------:R-:W-:Y:S01]  /*2d10*/  @!UP1 USHF.L.U32 UR14, UR14, 0x1, URZ ;  /* 0x000000010e0e9899 */ /* 0x000fe200080006ff */
[----:B------:R-:W-:Y:S01]  /*2d20*/  IMAD.IADD R51, R51, 0x1, R58 ;  /* 0x0000000133337824 */ /* 0x000fe200078e023a */
[----:B------:R-:W-:Y:S01]  /*2d30*/  LOP3.LUT R73, R73, 0x3, RZ, 0xc0, !PT ;  /* 0x0000000349497812 */ /* 0x000fe200078ec0ff */
[----:B------:R-:W-:Y:S01]  /*2d40*/  IMAD.IADD R77, R77, 0x1, R86 ;  /* 0x000000014d4d7824 */ /* 0x000fe200078e0256 */
[----:B------:R-:W-:Y:S01]  /*2d50*/  LOP3.LUT R81, R81, 0x3, RZ, 0xc0, !PT ;  /* 0x0000000351517812 */ /* 0x000fe200078ec0ff */
[----:B------:R-:W-:Y:S01]  /*2d60*/  IMAD.IADD R39, R39, 0x1, R46 ;  /* 0x0000000127277824 */ /* 0x000fe200078e022e */
[----:B------:R-:W-:Y:S01]  /*2d70*/  LOP3.LUT R43, R43, 0x3, RZ, 0xc0, !PT ;  /* 0x000000032b2b7812 */ /* 0x000fe200078ec0ff */
[----:B------:R-:W-:Y:S01]  /*2d80*/  IMAD.IADD R47, R47, 0x1, R54 ;  /* 0x000000012f2f7824 */ /* 0x000fe200078e0236 */
[----:B------:R-:W-:Y:S01]  /*2d90*/  LOP3.LUT R51, R51, 0x3, RZ, 0xc0, !PT ;  /* 0x0000000333337812 */ /* 0x000fe200078ec0ff */
[----:B------:R-:W1:Y:S01]  /*2da0*/  LDCU.128 UR16, c[0x0][0x380] ;  /* 0x00007000ff1077ac */ /* 0x000e620008000c00 */
[----:B------:R-:W-:Y:S01]  /*2db0*/  LOP3.LUT R77, R77, 0x3, RZ, 0xc0, !PT ;  /* 0x000000034d4d7812 */ /* 0x000fe200078ec0ff */
[----:B------:R-:W-:Y:S01]  /*2dc0*/  IMAD.IADD R59, R59, 0x1, R66 ;  /* 0x000000013b3b7824 */ /* 0x000fe200078e0242 */
[----:B------:R-:W-:Y:S01]  /*2dd0*/  IADD3 R71, PT, PT, R73, R80, R71 ;  /* 0x0000005049477210 */ /* 0x000fe20007ffe047 */
[----:B------:R-:W-:Y:S01]  /*2de0*/  UMOV UR12, UR6 ;  /* 0x00000006000c7c82 */ /* 0x000fe20008000000 */
[----:B------:R-:W-:Y:S01]  /*2df0*/  IADD3 R79, PT, PT, R81, R88, R79 ;  /* 0x00000058514f7210 */ /* 0x000fe20007ffe04f */
[----:B0-----:R-:W-:Y:S01]  /*2e00*/  VOTEU.ALL UP2, P0 ;  /* 0x0000000000ff7886 */ /* 0x001fe20000040000 */
[----:B------:R-:W-:Y:S01]  /*2e10*/  BAR.SYNC.DEFER_BLOCKING 0x0 ;  /* 0x0000000000007b1d */ /* 0x000fe20000010000 */
[----:B------:R-:W-:Y:S01]  /*2e20*/  LOP3.LUT R39, R39, 0x3, RZ, 0xc0, !PT ;  /* 0x0000000327277812 */ /* 0x000fe200078ec0ff */
[----:B------:R-:W-:Y:S01]  /*2e30*/  IMAD.IADD R67, R67, 0x1, R74 ;  /* 0x0000000143437824 */ /* 0x000fe200078e024a */
[----:B------:R-:W-:Y:S01]  /*2e40*/  LOP3.LUT R47, R47, 0x3, RZ, 0xc0, !PT ;  /* 0x000000032f2f7812 */ /* 0x000fe200078ec0ff */
[----:B------:R-:W-:Y:S01]  /*2e50*/  IMAD.IADD R63, R63, 0x1, R70 ;  /* 0x000000013f3f7824 */ /* 0x000fe200078e0246 */
[----:B------:R-:W-:Y:S01]  /*2e60*/  IADD3 R41, PT, PT, R43, R48, R41 ;  /* 0x000000302b297210 */ /* 0x000fe20007ffe029 */
[----:B------:R-:W-:Y:S01]  /*2e70*/  IMAD.SHL.U32 R48, R71, 0x100, RZ ;  /* 0x0000010047307824 */ /* 0x000fe200078e00ff */
[----:B------:R-:W-:Y:S01]  /*2e80*/  IADD3 R49, PT, PT, R51, R56, R49 ;  /* 0x0000003833317210 */ /* 0x000fe20007ffe031 */
[-C--:B------:R-:W-:Y:S01]  /*2e90*/  IMAD R40, R40, R5.reuse, RZ ;  /* 0x0000000528287224 */ /* 0x080fe200078e02ff */
[----:B------:R-:W-:Y:S01]  /*2ea0*/  IADD3 R75, PT, PT, R77, R84, R75 ;  /* 0x000000544d4b7210 */ /* 0x000fe20007ffe04b */
[----:B------:R-:W-:Y:S01]  /*2eb0*/  IMAD.SHL.U32 R41, R41, 0x100, RZ ;  /* 0x0000010029297824 */ /* 0x000fe200078e00ff */
[----:B------:R-:W-:Y:S01]  /*2ec0*/  LOP3.LUT R50, R79, 0xf, RZ, 0xc0, !PT ;  /* 0x0000000f4f327812 */ /* 0x000fe200078ec0ff */
[----:B------:R-:W0:Y:S01]  /*2ed0*/  LDC.64 R162, c[0x0][0x3a8] ;  /* 0x0000ea00ffa27b82 */ /* 0x000e220000000a00 */
[----:B------:R-:W-:Y:S01]  /*2ee0*/  LOP3.LUT R78, R78, 0x3, RZ, 0xc0, !PT ;  /* 0x000000034e4e7812 */ /* 0x000fe200078ec0ff */
[----:B------:R-:W-:Y:S01]  /*2ef0*/  IMAD R42, R42, R5, RZ ;  /* 0x000000052a2a7224 */ /* 0x000fe200078e02ff */
[----:B------:R-:W-:Y:S01]  /*2f00*/  IADD3 R3, PT, PT, R39, R44, R3 ;  /* 0x0000002c27037210 */ /* 0x000fe20007ffe003 */
[----:B------:R-:W-:Y:S01]  /*2f10*/  IMAD R50, R75, 0x10, R50 ;  /* 0x000000104b327824 */ /* 0x000fe200078e0232 */
[----:B------:R-:W-:Y:S01]  /*2f20*/  IADD3 R45, PT, PT, R47, R52, R45 ;  /* 0x000000342f2d7210 */ /* 0x000fe20007ffe02d */
[----:B------:R-:W2:Y:S01]  /*2f30*/  LDCU.64 UR24, c[0x0][0x358] ;  /* 0x00006b00ff1877ac */ /* 0x000ea20008000a00 */
[----:B------:R-:W-:Y:S01]  /*2f40*/  LOP3.LUT R44, R49, 0xf, RZ, 0xc0, !PT ;  /* 0x0000000f312c7812 */ /* 0x000fe200078ec0ff */
[----:B------:R-:W-:Y:S01]  /*2f50*/  IMAD.IADD R55, R55, 0x1, R62 ;  /* 0x0000000137377824 */ /* 0x000fe200078e023e */
[----:B------:R-:W-:Y:S01]  /*2f60*/  IADD3 R69, PT, PT, R78, R76, R69 ;  /* 0x0000004c4e457210 */ /* 0x000fe20007ffe045 */
[----:B------:R-:W-:Y:S01]  /*2f70*/  @!P3 IMAD.MOV R37, RZ, RZ, -R37 ;  /* 0x000000ffff25b224 */ /* 0x000fe200078e0a25 */
[----:B------:R-:W-:Y:S01]  /*2f80*/  LOP3.LUT R67, R67, 0x3, RZ, 0xc0, !PT ;  /* 0x0000000343437812 */ /* 0x000fe200078ec0ff */
[----:B------:R-:W3:Y:S02]  /*2f90*/  FENCE.VIEW.ASYNC.S ;  /* 0x00000000000073c6 */ /* 0x000ee40000000000 */
[----:B---3--:R-:W3:Y:S01]  /*2fa0*/  @!UP2 SYNCS.EXCH.64 URZ, [UR12], UR14 ;  /* 0x0000000e0cffa5b2 */ /* 0x008ee20008000100 */
[----:B------:R-:W-:Y:S01]  /*2fb0*/  LOP3.LUT R59, R59, 0x3, RZ, 0xc0, !PT ;  /* 0x000000033b3b7812 */ /* 0x000fe200078ec0ff */
[----:B------:R-:W-:Y:S01]  /*2fc0*/  IMAD R45, R45, 0x10, R44 ;  /* 0x000000102d2d7824 */ /* 0x000fe200078e022c */
[----:B------:R-:W-:Y:S01]  /*2fd0*/  LOP3.LUT R48, R48, 0xf00, RZ, 0xe2, !PT ;  /* 0x00000f0030307812 */ /* 0x000fe200078ee2ff */
[----:B------:R-:W-:Y:S01]  /*2fe0*/  VIADD R39, R4, 0xfffffffe ;  /* 0xfffffffe04277836 */ /* 0x000fe20000000000 */
[----:B------:R-:W-:Y:S01]  /*2ff0*/  LOP3.LUT R44, R41, 0xf00, RZ, 0xe2, !PT ;  /* 0x00000f00292c7812 */ /* 0x000fe200078ee2ff */
[----:B------:R-:W-:Y:S01]  /*3000*/  STL [R1+0x764], R0 ;  /* 0x0007640001007387 */ /* 0x000fe20000100800 */
[----:B------:R-:W-:Y:S01]  /*3010*/  LOP3.LUT R63, R63, 0x3, RZ, 0xc0, !PT ;  /* 0x000000033f3f7812 */ /* 0x000fe200078ec0ff */
[----:B------:R-:W-:Y:S01]  /*3020*/  IMAD R48, R69, 0x1000, R48 ;  /* 0x0000100045307824 */ /* 0x000fe200078e0230 */
[----:B------:R-:W-:Y:S01]  /*3030*/  IADD3 R65, PT, PT, R67, R72, R65 ;  /* 0x0000004843417210 */ /* 0x000fe20007ffe041 */
[----:B------:R-:W-:Y:S01]  /*3040*/  IMAD R3, R3, 0x1000, R44 ;  /* 0x0000100003037824 */ /* 0x000fe200078e022c */
[----:B------:R-:W-:-:S02]  /*3050*/  IADD3 R57, PT, PT, R59, R64, R57 ;  /* 0x000000403b397210 */ /* 0x000fc40007ffe039 */
[----:B------:R-:W-:Y:S02]  /*3060*/  LOP3.LUT R5, R50, 0xff, RZ, 0xc0, !PT ;  /* 0x000000ff32057812 */ /* 0x000fe400078ec0ff */
[----:B------:R-:W-:Y:S01]  /*3070*/  PRMT R43, RZ, 0x7610, R43 ;  /* 0x00007610ff2b7816 */ /* 0x000fe2000000002b */
[----:B------:R-:W-:Y:S01]  /*3080*/  IMAD.SHL.U32 R57, R57, 0x100, RZ ;  /* 0x0000010039397824 */ /* 0x000fe200078e00ff */
[----:B-1----:R-:W-:Y:S01]  /*3090*/  LEA R160, P3, R40, UR16, 0x1 ;  /* 0x0000001028a07c11 */ /* 0x002fe2000f8608ff */
[----:B------:R-:W-:Y:S01]  /*30a0*/  IMAD.IADD R5, R48, 0x1, R5 ;  /* 0x0000000130057824 */ /* 0x000fe200078e0205 */
[----:B------:R-:W-:Y:S01]  /*30b0*/  IADD3 R61, PT, PT, R63, R68, R61 ;  /* 0x000000443f3d7210 */ /* 0x000fe20007ffe03d */
[----:B0-----:R-:W-:Y:S01]  /*30c0*/  IMAD.SHL.U32 R47, R162, 0x10, RZ ;  /* 0x00000010a22f7824 */ /* 0x001fe200078e00ff */
[----:B------:R-:W-:Y:S01]  /*30d0*/  LOP3.LUT R46, R65, 0xf, RZ, 0xc0, !PT ;  /* 0x0000000f412e7812 */ /* 0x000fe200078ec0ff */
[----:B------:R-:W-:Y:S01]  /*30e0*/  STL [R1+0x778], R0 ;  /* 0x0007780001007387 */ /* 0x000fe20000100800 */
[----:B------:R-:W-:-:S02]  /*30f0*/  LOP3.LUT R44, R45, 0xff, RZ, 0xc0, !PT ;  /* 0x000000ff2d2c7812 */ /* 0x000fc400078ec0ff */
[----:B------:R-:W-:Y:S01]  /*3100*/  LOP3.LUT R55, R55, 0x3, RZ, 0xc0, !PT ;  /* 0x0000000337377812 */ /* 0x000fe200078ec0ff */
[----:B------:R-:W-:Y:S01]  /*3110*/  IMAD R61, R61, 0x10, R46 ;  /* 0x000000103d3d7824 */ /* 0x000fe200078e022e */
[----:B------:R-:W-:Y:S01]  /*3120*/  LEA.HI.X.SX32 R161, R40, UR17, 0x1, P3 ;  /* 0x0000001128a17c11 */ /* 0x000fe200098f0eff */
[----:B------:R-:W-:Y:S01]  /*3130*/  IMAD.IADD R3, R3, 0x1, R44 ;  /* 0x0000000103037824 */ /* 0x000fe200078e022c */
[----:B------:R-:W-:Y:S01]  /*3140*/  LEA R158, P3, R42, UR16, 0x1 ;  /* 0x000000102a9e7c11 */ /* 0x000fe2000f8608ff */
[----:B------:R-:W-:Y:S01]  /*3150*/  IMAD.SHL.U32 R155, R162, 0x20, RZ ;  /* 0x00000020a29b7824 */ /* 0x000fe200078e00ff */
[----:B------:R-:W-:Y:S01]  /*3160*/  IADD3 R53, PT, PT, R55, R60, R53 ;  /* 0x0000003c37357210 */ /* 0x000fe20007ffe035 */
[----:B------:R-:W-:Y:S01]  /*3170*/  STL [R1+0x774], R163 ;  /* 0x000774a301007387 */ /* 0x000fe20000100800 */
[----:B------:R-:W-:Y:S02]  /*3180*/  LOP3.LUT R46, R57, 0xf00, RZ, 0xe2, !PT ;  /* 0x00000f00392e7812 */ /* 0x000fe400078ee2ff */
[----:B------:R-:W-:-:S02]  /*3190*/  LOP3.LUT R5, R5, 0xffff, RZ, 0xc0, !PT ;  /* 0x0000ffff05057812 */ /* 0x000fc400078ec0ff */
[----:B------:R-:W-:Y:S01]  /*31a0*/  PRMT R44, RZ, 0x7610, R44 ;  /* 0x00007610ff2c7816 */ /* 0x000fe2000000002c */
[----:B---3--:R-:W-:Y:S01]  /*31b0*/  BAR.SYNC.DEFER_BLOCKING 0x0 ;  /* 0x0000000000007b1d */ /* 0x008fe20000010000 */
[----:B------:R-:W-:Y:S01]  /*31c0*/  LEA.HI.X.SX32 R159, R42, UR17, 0x1, P3 ;  /* 0x000000112a9f7c11 */ /* 0x000fe200098f0eff */
[----:B------:R-:W-:Y:S01]  /*31d0*/  IMAD R46, R53, 0x1000, R46 ;  /* 0x00001000352e7824 */ /* 0x000fe200078e022e */
[----:B------:R-:W-:Y:S02]  /*31e0*/  ISETP.GE.U32.AND P3, PT, R39, 0x7fffffbf, PT ;  /* 0x7fffffbf2700780c */ /* 0x000fe40003f66070 */
[----:B------:R-:W-:Y:S02]  /*31f0*/  LOP3.LUT R61, R61, 0xff, RZ, 0xc0, !PT ;  /* 0x000000ff3d3d7812 */ /* 0x000fe400078ec0ff */
[----:B------:R-:W-:Y:S02]  /*3200*/  SHF.R.U32.HI R39, RZ, 0xf, R5 ;  /* 0x0000000fff277819 */ /* 0x000fe40000011605 */
[----:B------:R-:W-:Y:S01]  /*3210*/  ISETP.GE.U32.AND P6, PT, R83, 0x7fffffb7, PT ;  /* 0x7fffffb75300780c */ /* 0x000fe20003fc6070 */
[----:B------:R-:W-:-:S02]  /*3220*/  IMAD.IADD R46, R46, 0x1, R61 ;  /* 0x000000012e2e7824 */ /* 0x000fc400078e023d */
[----:B------:R-:W-:Y:S01]  /*3230*/  IMAD.SHL.U32 R45, R162, 0x8, RZ ;  /* 0x00000008a22d7824 */ /* 0x000fe200078e00ff */
[----:B------:R-:W-:Y:S02]  /*3240*/  PRMT R40, RZ, 0x7610, R40 ;  /* 0x00007610ff287816 */ /* 0x000fe40000000028 */
[----:B------:R-:W-:Y:S01]  /*3250*/  PRMT R3, R3, 0x5410, R46 ;  /* 0x0000541003037816 */ /* 0x000fe2000000002e */
[----:B--2---:R-:W2:Y:S04]  /*3260*/  @!P4 LDG.E.U16 R44, desc[UR24][R160.64] ;  /* 0x00000018a02cc981 */ /* 0x004ea8000c1e1500 */
[----:B------:R-:W3:Y:S01]  /*3270*/  @!P4 LDG.E.U16 R43, desc[UR24][R158.64] ;  /* 0x000000189e2bc981 */ /* 0x000ee2000c1e1500 */
[----:B------:R-:W-:Y:S01]  /*3280*/  LOP3.LUT P4, RZ, R39, 0x1, RZ, 0xc0, !PT ;  /* 0x0000000127ff7812 */ /* 0x000fe2000788c0ff */
[----:B------:R-:W-:Y:S01]  /*3290*/  IMAD.WIDE R94, R47, 0x2, R160 ;  /* 0x000000022f5e7825 */ /* 0x000fe200078e02a0 */
[----:B------:R-:W-:-:S02]  /*32a0*/  PRMT R39, RZ, 0x7610, R39 ;  /* 0x00007610ff277816 */ /* 0x000fc40000000027 */
[----:B------:R-:W-:Y:S01]  /*32b0*/  PRMT R42, RZ, 0x7610, R42 ;  /* 0x00007610ff2a7816 */ /* 0x000fe2000000002a */
[----:B------:R-:W-:Y:S01]  /*32c0*/  IMAD.WIDE R92, R47, 0x2, R158 ;  /* 0x000000022f5c7825 */ /* 0x000fe200078e029e */
[----:B------:R-:W-:Y:S02]  /*32d0*/  PRMT R41, RZ, 0x7610, R41 ;  /* 0x00007610ff297816 */ /* 0x000fe40000000029 */
[----:B------:R-:W-:Y:S01]  /*32e0*/  SHF.R.U32.HI R46, RZ, 0x7, R5 ;  /* 0x00000007ff2e7819 */ /* 0x000fe20000011605 */
[----:B------:R-:W-:-:S04]  /*32f0*/  IMAD.WIDE R98, R45, 0x2, R160 ;  /* 0x000000022d627825 */ /* 0x000fc800078e02a0 */
[----:B------:R-:W-:Y:S01]  /*3300*/  IMAD.WIDE R96, R45, 0x2, R158 ;  /* 0x000000022d607825 */ /* 0x000fe200078e029e */
[----:B------:R-:W-:Y:S01]  /*3310*/  SHF.R.U64 R45, R3, 0x1f, RZ ;  /* 0x0000001f032d7819 */ /* 0x000fe200000012ff */
[----:B------:R-:W4:Y:S04]  /*3320*/  @P4 LDG.E.U16 R40, desc[UR24][R94.64] ;  /* 0x000000185e284981 */ /* 0x000f28000c1e1500 */
[----:B------:R0:W2:Y:S01]  /*3330*/  @P4 LDG.E.U16 R39, desc[UR24][R92.64] ;  /* 0x000000185c274981 */ /* 0x0000a2000c1e1500 */
[----:B------:R-:W-:Y:S01]  /*3340*/  LOP3.LUT P4, RZ, R45, 0x1, RZ, 0xc0, !PT ;  /* 0x000000012dff7812 */ /* 0x000fe2000788c0ff */
[----:B------:R-:W-:Y:S02]  /*3350*/  IMAD R45, R162, 0x18, RZ ;  /* 0x00000018a22d7824 */ /* 0x000fe400078e02ff */
[----:B------:R-:W-:Y:S01]  /*3360*/  STL.64 [R1+0x110], R98 ;  /* 0x0001106201007387 */ /* 0x000fe20000100a00 */
[----:B------:R-:W-:Y:S01]  /*3370*/  PRMT R164, RZ, 0x7610, R164 ;  /* 0x00007610ffa47816 */ /* 0x000fe200000000a4 */
[C---:B------:R-:W-:Y:S01]  /*3380*/  IMAD.WIDE R156, R155.reuse, 0x2, R160 ;  /* 0x000000029b9c7825 */ /* 0x040fe200078e02a0 */
[----:B------:R-:W-:Y:S01]  /*3390*/  PRMT R47, RZ, 0x7610, R47 ;  /* 0x00007610ff2f7816 */ /* 0x000fe2000000002f */
[----:B------:R-:W-:Y:S02]  /*33a0*/  STL.64 [R1+0x108], R96 ;  /* 0x0001086001007387 */ /* 0x000fe40000100a00 */
[----:B------:R-:W-:-:S02]  /*33b0*/  IMAD.WIDE R154, R155, 0x2, R158 ;  /* 0x000000029b9a7825 */ /* 0x000fc400078e029e */
[----:B------:R-:W-:Y:S02]  /*33c0*/  STL.64 [R1+0x90], R94 ;  /* 0x0000905e01007387 */ /* 0x000fe40000100a00 */
[C---:B------:R-:W-:Y:S02]  /*33d0*/  IMAD.WIDE R48, R45.reuse, 0x2, R158 ;  /* 0x000000022d307825 */ /* 0x040fe400078e029e */
[----:B------:R0:W-:Y:S04]  /*33e0*/  STL.64 [R1+0x88], R92 ;  /* 0x0000885c01007387 */ /* 0x0001e80000100a00 */
[----:B------:R-:W2:Y:S04]  /*33f0*/  @!P5 LDG.E.U16 R42, desc[UR24][R98.64] ;  /* 0x00000018622ad981 */ /* 0x000ea8000c1e1500 */
[----:B------:R-:W2:Y:S01]  /*3400*/  @!P5 LDG.E.U16 R41, desc[UR24][R96.64] ;  /* 0x000000186029d981 */ /* 0x000ea2000c1e1500 */
[----:B------:R-:W-:Y:S01]  /*3410*/  LOP3.LUT P5, RZ, R46, 0x1, RZ, 0xc0, !PT ;  /* 0x000000012eff7812 */ /* 0x000fe200078ac0ff */
[----:B0-----:R-:W-:Y:S01]  /*3420*/  IMAD.WIDE R92, R45, 0x2, R160 ;  /* 0x000000022d5c7825 */ /* 0x001fe200078e02a0 */
[----:B------:R-:W-:Y:S01]  /*3430*/  SHF.R.U64 R45, R3, 0xf, RZ ;  /* 0x0000000f032d7819 */ /* 0x000fe200000012ff */
[----:B------:R-:W2:Y:S02]  /*3440*/  @P4 LDG.E.U16 R164, desc[UR24][R156.64] ;  /* 0x000000189ca44981 */ /* 0x000ea4000c1e1500 */
[----:B------:R-:W-:-:S02]  /*3450*/  IMAD R151, R162, 0x28, RZ ;  /* 0x00000028a2977824 */ /* 0x000fc400078e02ff */
[----:B------:R-:W2:Y:S01]  /*3460*/  @P4 LDG.E.U16 R47, desc[UR24][R154.64] ;  /* 0x000000189a2f4981 */ /* 0x000ea2000c1e1500 */
[----:B------:R-:W-:Y:S01]  /*3470*/  LOP3.LUT P4, RZ, R45, 0x1, RZ, 0xc0, !PT ;  /* 0x000000012dff7812 */ /* 0x000fe2000788c0ff */
[----:B------:R-:W-:Y:S01]  /*3480*/  IMAD R147, R162, 0x30, RZ ;  /* 0x00000030a2937824 */ /* 0x000fe200078e02ff */
[----:B------:R-:W-:Y:S01]  /*3490*/  PRMT R165, RZ, 0x7610, R165 ;  /* 0x00007610ffa57816 */ /* 0x000fe200000000a5 */
[----:B------:R-:W-:Y:S01]  /*34a0*/  STL.64 [R1+0x10], R92 ;  /* 0x0000105c01007387 */ /* 0x000fe20000100a00 */
[C---:B------:R-:W-:Y:S01]  /*34b0*/  IMAD.WIDE R152, R151.reuse, 0x2, R160 ;  /* 0x0000000297987825 */ /* 0x040fe200078e02a0 */
[----:B------:R-:W-:Y:S02]  /*34c0*/  PRMT R68, RZ, 0x7610, R68 ;  /* 0x00007610ff447816 */ /* 0x000fe40000000044 */
[----:B------:R0:W-:Y:S01]  /*34d0*/  STL.64 [R1+0x8], R48 ;  /* 0x0000083001007387 */ /* 0x0001e20000100a00 */
[----:B------:R-:W-:Y:S01]  /*34e0*/  PRMT R73, RZ, 0x7610, R73 ;  /* 0x00007610ff497816 */ /* 0x000fe20000000049 */
[----:B------:R-:W-:-:S02]  /*34f0*/  IMAD.WIDE R150, R151, 0x2, R158 ;  /* 0x0000000297967825 */ /* 0x000fc400078e029e */
[----:B------:R-:W-:Y:S02]  /*3500*/  STL [R1+0x654], R156 ;  /* 0x0006549c01007387 */ /* 0x000fe40000100800 */
[C---:B------:R-:W-:Y:S02]  /*3510*/  IMAD.WIDE R148, R147.reuse, 0x2, R160 ;  /* 0x0000000293947825 */ /* 0x040fe400078e02a0 */
[----:B------:R-:W-:Y:S02]  /*3520*/  STL [R1+0x650], R157 ;  /* 0x0006509d01007387 */ /* 0x000fe40000100800 */
[----:B------:R-:W-:Y:S02]  /*3530*/  IMAD.WIDE R146, R147, 0x2, R158 ;  /* 0x0000000293927825 */ /* 0x000fe400078e029e */
[----:B------:R-:W-:Y:S01]  /*3540*/  STL [R1+0x65c], R154 ;  /* 0x00065c9a01007387 */ /* 0x000fe20000100800 */
[----:B------:R-:W-:-:S03]  /*3550*/  PRMT R70, RZ, 0x7610, R70 ;  /* 0x00007610ff467816 */ /* 0x000fc60000000046 */
[----:B------:R0:W2:Y:S04]  /*3560*/  @P5 LDG.E.U16 R165, desc[UR24][R48.64] ;  /* 0x0000001830a55981 */ /* 0x0000a8000c1e1500 */
[----:B------:R-:W-:Y:S04]  /*3570*/  STL [R1+0x658], R155 ;  /* 0x0006589b01007387 */ /* 0x000fe80000100800 */
[----:B------:R-:W-:Y:S01]  /*3580*/  STL [R1+0x664], R152 ;  /* 0x0006649801007387 */ /* 0x000fe20000100800 */
[----:B0-----:R-:W-:-:S03]  /*3590*/  SHF.R.U64 R49, R3, 0x7, RZ ;  /* 0x0000000703317819 */ /* 0x001fc600000012ff */
[----:B------:R-:W-:Y:S04]  /*35a0*/  STL [R1+0x660], R153 ;  /* 0x0006609901007387 */ /* 0x000fe80000100800 */
[----:B------:R-:W-:Y:S04]  /*35b0*/  STL [R1+0x66c], R150 ;  /* 0x00066c9601007387 */ /* 0x000fe80000100800 */
[----:B------:R-:W-:Y:S04]  /*35c0*/  STL [R1+0x668], R151 ;  /* 0x0006689701007387 */ /* 0x000fe80000100800 */
[----:B------:R0:W2:Y:S04]  /*35d0*/  @P4 LDG.E.U16 R68, desc[UR24][R148.64] ;  /* 0x0000001894444981 */ /* 0x0000a8000c1e1500 */
[----:B------:R-:W2:Y:S01]  /*35e0*/  @P4 LDG.E.U16 R73, desc[UR24][R146.64] ;  /* 0x0000001892494981 */ /* 0x000ea2000c1e1500 */
[----:B------:R-:W-:Y:S01]  /*35f0*/  LOP3.LUT P4, RZ, R49, 0x1, RZ, 0xc0, !PT ;  /* 0x0000000131ff7812 */ /* 0x000fe2000788c0ff */
[----:B------:R-:W-:-:S02]  /*3600*/  IMAD R49, R162, 0x9, RZ ;  /* 0x00000009a2317824 */ /* 0x000fc400078e02ff */
[----:B------:R-:W-:Y:S04]  /*3610*/  STL [R1+0x674], R148 ;  /* 0x0006749401007387 */ /* 0x000fe80000100800 */
[----:B------:R-:W-:Y:S04]  /*3620*/  STL [R1+0x7e4], R148 ;  /* 0x0007e49401007387 */ /* 0x000fe80000100800 */
[----:B------:R-:W-:Y:S01]  /*3630*/  STL [R1+0x670], R149 ;  /* 0x0006709501007387 */ /* 0x000fe20000100800 */
[----:B------:R-:W-:-:S03]  /*3640*/  IMAD R143, R162, 0x38, RZ ;  /* 0x00000038a28f7824 */ /* 0x000fc600078e02ff */
[----:B------:R0:W-:Y:S04]  /*3650*/  STL [R1+0x7e8], R149 ;  /* 0x0007e89501007387 */ /* 0x0001e80000100800 */
[----:B------:R1:W2:Y:S01]  /*3660*/  @P5 LDG.E.U16 R70, desc[UR24][R92.64] ;  /* 0x000000185c465981 */ /* 0x0002a2000c1e1500 */
[----:B0-----:R-:W-:Y:S01]  /*3670*/  PRMT R149, RZ, 0x7610, R149 ;  /* 0x00007610ff957816 */ /* 0x001fe20000000095 */
[----:B-1----:R-:W-:Y:S01]  /*3680*/  IMAD.WIDE R92, R49, 0x2, R158 ;  /* 0x00000002315c7825 */ /* 0x002fe200078e029e */
[----:B------:R-:W-:-:S03]  /*3690*/  PRMT R51, RZ, 0x7610, R51 ;  /* 0x00007610ff337816 */ /* 0x000fc60000000033 */
[C---:B------:R-:W-:Y:S01]  /*36a0*/  IMAD.WIDE R144, R143.reuse, 0x2, R160 ;  /* 0x000000028f907825 */ /* 0x040fe200078e02a0 */
[----:B------:R-:W2:Y:S03]  /*36b0*/  @!P6 LDG.E.U16 R149, desc[UR24][R92.64] ;  /* 0x000000185c95e981 */ /* 0x000ea6000c1e1500 */
[----:B------:R-:W-:-:S05]  /*36c0*/  IMAD.WIDE R142, R143, 0x2, R158 ;  /* 0x000000028f8e7825 */ /* 0x000fca00078e029e */
[----:B------:R-:W3:Y:S01]  /*36d0*/  @P4 LDG.E.U16 R51, desc[UR24][R142.64] ;  /* 0x000000188e334981 */ /* 0x000ee2000c1e1500 */
[----:B------:R-:W-:-:S04]  /*36e0*/  SHF.R.U64 R46, R3, 0x17, RZ ;  /* 0x00000017032e7819 */ /* 0x000fc800000012ff */
[----:B------:R-:W-:Y:S02]  /*36f0*/  LOP3.LUT P5, RZ, R46, 0x1, RZ, 0xc0, !PT ;  /* 0x000000012eff7812 */ /* 0x000fe400078ac0ff */
[----:B------:R-:W-:Y:S02]  /*3700*/  PRMT R46, RZ, 0x7610, R46 ;  /* 0x00007610ff2e7816 */ /* 0x000fe4000000002e */
[----:B------:R-:W-:Y:S01]  /*3710*/  PRMT R45, RZ, 0x7610, R45 ;  /* 0x00007610ff2d7816 */ /* 0x000fe2000000002d */
[----:B------:R-:W-:Y:S01]  /*3720*/  VIADD R48, R4, 0xfffffffd ;  /* 0xfffffffd04307836 */ /* 0x000fe20000000000 */
[----:B------:R-:W-:Y:S01]  /*3730*/  PRMT R56, RZ, 0x7610, R56 ;  /* 0x00007610ff387816 */ /* 0x000fe20000000038 */
[----:B------:R-:W-:Y:S01]  /*3740*/  STL [R1+0x67c], R146 ;  /* 0x00067c9201007387 */ /* 0x000fe20000100800 */
[----:B------:R-:W-:-:S05]  /*3750*/  PRMT R60, RZ, 0x7610, R60 ;  /* 0x00007610ff3c7816 */ /* 0x000fca000000003c */
[----:B------:R-:W4:Y:S04]  /*3760*/  @P5 LDG.E.U16 R46, desc[UR24][R152.64] ;  /* 0x00000018982e5981 */ /* 0x000f28000c1e1500 */
[----:B------:R-:W4:Y:S01]  /*3770*/  @P5 LDG.E.U16 R45, desc[UR24][R150.64] ;  /* 0x00000018962d5981 */ /* 0x000f22000c1e1500 */
[----:B------:R-:W-:Y:S02]  /*3780*/  ISETP.GE.U32.AND P5, PT, R48, 0x7fffffbe, PT ;  /* 0x7fffffbe3000780c */ /* 0x000fe40003fa6070 */
[----:B------:R-:W-:Y:S01]  /*3790*/  SHF.R.U32.HI R48, RZ, 0x6, R5 ;  /* 0x00000006ff307819 */ /* 0x000fe20000011605 */
[----:B------:R-:W-:Y:S01]  /*37a0*/  IMAD.WIDE R94, R49, 0x2, R160 ;  /* 0x00000002315e7825 */ /* 0x000fe200078e02a0 */
[----:B------:R-:W4:Y:S01]  /*37b0*/  @P4 LDG.E.U16 R56, desc[UR24][R144.64] ;  /* 0x0000001890384981 */ /* 0x000f22000c1e1500 */
[----:B------:R-:W-:-:S02]  /*37c0*/  SHF.R.U32.HI R50, RZ, 0xe, R5 ;  /* 0x0000000eff327819 */ /* 0x000fc40000011605 */
[----:B------:R-:W-:Y:S01]  /*37d0*/  LOP3.LUT P4, RZ, R48, 0x1, RZ, 0xc0, !PT ;  /* 0x0000000130ff7812 */ /* 0x000fe2000788c0ff */
[----:B------:R-:W-:Y:S01]  /*37e0*/  STL [R1+0x7dc], R146 ;  /* 0x0007dc9201007387 */ /* 0x000fe20000100800 */
[----:B------:R-:W-:-:S03]  /*37f0*/  IMAD R141, R162, 0x19, RZ ;  /* 0x00000019a28d7824 */ /* 0x000fc600078e02ff */
[----:B------:R-:W-:Y:S01]  /*3800*/  STL [R1+0x678], R147 ;  /* 0x0006789301007387 */ /* 0x000fe20000100800 */
[----:B------:R-:W-:-:S03]  /*3810*/  IMAD R49, R162, 0x11, RZ ;  /* 0x00000011a2317824 */ /* 0x000fc600078e02ff */
[----:B------:R-:W-:Y:S04]  /*3820*/  STL [R1+0x7e0], R147 ;  /* 0x0007e09301007387 */ /* 0x000fe80000100800 */
[----:B------:R-:W-:Y:S01]  /*3830*/  STL [R1+0x684], R144 ;  /* 0x0006849001007387 */ /* 0x000fe20000100800 */
[----:B------:R-:W-:-:S03]  /*3840*/  PRMT R76, RZ, 0x7610, R76 ;  /* 0x00007610ff4c7816 */ /* 0x000fc6000000004c */
[----:B------:R0:W-:Y:S01]  /*3850*/  STL.64 [R1+0x100], R94 ;  /* 0x0001005e01007387 */ /* 0x0001e20000100a00 */
[----:B------:R-:W-:-:S03]  /*3860*/  PRMT R63, RZ, 0x7610, R63 ;  /* 0x00007610ff3f7816 */ /* 0x000fc6000000003f */
[----:B------:R0:W4:Y:S01]  /*3870*/  @!P6 LDG.E.U16 R60, desc[UR24][R94.64] ;  /* 0x000000185e3ce981 */ /* 0x000122000c1e1500 */
[----:B------:R-:W-:-:S03]  /*3880*/  LOP3.LUT P6, RZ, R50, 0x1, RZ, 0xc0, !PT ;  /* 0x0000000132ff7812 */ /* 0x000fc600078cc0ff */
[----:B------:R-:W-:Y:S01]  /*3890*/  STL [R1+0x7d0], R144 ;  /* 0x0007d09001007387 */ /* 0x000fe20000100800 */
[----:B------:R-:W-:-:S03]  /*38a0*/  IMAD.WIDE R96, R49, 0x2, R160 ;  /* 0x0000000231607825 */ /* 0x000fc600078e02a0 */
[----:B------:R1:W-:Y:S01]  /*38b0*/  STL.64 [R1+0xf8], R92 ;  /* 0x0000f85c01007387 */ /* 0x0003e20000100a00 */
[----:B0-----:R-:W-:Y:S01]  /*38c0*/  IMAD.WIDE R94, R49, 0x2, R158 ;  /* 0x00000002315e7825 */ /* 0x001fe200078e029e */
[----:B------:R-:W-:Y:S02]  /*38d0*/  SHF.R.U64 R49, R3, 0x16, RZ ;  /* 0x0000001603317819 */ /* 0x000fe400000012ff */
[----:B------:R-:W-:Y:S02]  /*38e0*/  PRMT R148, RZ, 0x7610, R148 ;  /* 0x00007610ff947816 */ /* 0x000fe40000000094 */
[----:B------:R-:W-:Y:S01]  /*38f0*/  PRMT R82, RZ, 0x7610, R82 ;  /* 0x00007610ff527816 */ /* 0x000fe20000000052 */
[----:B-1----:R-:W-:Y:S01]  /*3900*/  IMAD.WIDE R92, R141, 0x2, R160 ;  /* 0x000000028d5c7825 */ /* 0x002fe200078e02a0 */
[----:B------:R-:W-:Y:S01]  /*3910*/  SHF.R.U64 R48, R3, 0x1e, RZ ;  /* 0x0000001e03307819 */ /* 0x000fe200000012ff */
[----:B------:R-:W-:Y:S02]  /*3920*/  STL [R1+0x680], R145 ;  /* 0x0006809101007387 */ /* 0x000fe40000100800 */
[----:B------:R-:W-:-:S02]  /*3930*/  IMAD.WIDE R140, R141, 0x2, R158 ;  /* 0x000000028d8c7825 */ /* 0x000fc400078e029e */
[----:B------:R-:W4:Y:S04]  /*3940*/  @P4 LDG.E.U16 R76, desc[UR24][R92.64] ;  /* 0x000000185c4c4981 */ /* 0x000f28000c1e1500 */
[----:B------:R-:W4:Y:S01]  /*3950*/  @P4 LDG.E.U16 R63, desc[UR24][R140.64] ;  /* 0x000000188c3f4981 */ /* 0x000f22000c1e1500 */
[----:B------:R-:W-:Y:S01]  /*3960*/  LOP3.LUT P4, RZ, R49, 0x1, RZ, 0xc0, !PT ;  /* 0x0000000131ff7812 */ /* 0x000fe2000788c0ff */
[----:B------:R-:W-:Y:S02]  /*3970*/  IMAD R133, R162, 0x29, RZ ;  /* 0x00000029a2857824 */ /* 0x000fe400078e02ff */
[----:B------:R-:W-:Y:S01]  /*3980*/  STL [R1+0x7d4], R145 ;  /* 0x0007d49101007387 */ /* 0x000fe20000100800 */
[----:B------:R-:W-:-:S03]  /*3990*/  PRMT R146, RZ, 0x7610, R146 ;  /* 0x00007610ff927816 */ /* 0x000fc60000000092 */
[----:B------:R-:W4:Y:S01]  /*39a0*/  @P6 LDG.E.U16 R148, desc[UR24][R96.64] ;  /* 0x0000001860946981 */ /* 0x000f22000c1e1500 */
[----:B------:R-:W-:-:S03]  /*39b0*/  IMAD R137, R162, 0x21, RZ ;  /* 0x00000021a2897824 */ /* 0x000fc600078e02ff */
[----:B------:R0:W4:Y:S01]  /*39c0*/  @P6 LDG.E.U16 R82, desc[UR24][R94.64] ;  /* 0x000000185e526981 */ /* 0x000122000c1e1500 */
[----:B------:R-:W-:Y:S01]  /*39d0*/  LOP3.LUT P6, RZ, R48, 0x1, RZ, 0xc0, !PT ;  /* 0x0000000130ff7812 */ /* 0x000fe200078cc0ff */
[C---:B------:R-:W-:Y:S02]  /*39e0*/  IMAD.WIDE R134, R133.reuse, 0x2, R160 ;  /* 0x0000000285867825 */ /* 0x040fe400078e02a0 */
[----:B------:R-:W-:Y:S01]  /*39f0*/  STL [R1+0x68c], R142 ;  /* 0x00068c8e01007387 */ /* 0x000fe20000100800 */
[----:B------:R-:W-:Y:S01]  /*3a00*/  PRMT R55, RZ, 0x7610, R55 ;  /* 0x00007610ff377816 */ /* 0x000fe20000000037 */
[----:B------:R-:W-:Y:S02]  /*3a10*/  IMAD.WIDE R132, R133, 0x2, R158 ;  /* 0x0000000285847825 */ /* 0x000fe400078e029e */
[----:B------:R-:W-:Y:S01]  /*3a20*/  STL [R1+0x7d8], R142 ;  /* 0x0007d88e01007387 */ /* 0x000fe20000100800 */
[----:B------:R-:W-:-:S03]  /*3a30*/  SHF.R.U64 R49, R3, 0x6, RZ ;  /* 0x0000000603317819 */ /* 0x000fc600000012ff */
[----:B------:R-:W-:Y:S01]  /*3a40*/  STL [R1+0x688], R143 ;  /* 0x0006888f01007387 */ /* 0x000fe20000100800 */
[----:B------:R-:W-:-:S03]  /*3a50*/  IMAD.WIDE R138, R137, 0x2, R160 ;  /* 0x00000002898a7825 */ /* 0x000fc600078e02a0 */
[----:B------:R1:W-:Y:S01]  /*3a60*/  STL [R1+0x7ec], R143 ;  /* 0x0007ec8f01007387 */ /* 0x0003e20000100800 */
[----:B------:R-:W-:Y:S01]  /*3a70*/  PRMT R62, RZ, 0x7610, R62 ;  /* 0x00007610ff3e7816 */ /* 0x000fe2000000003e */
[----:B------:R-:W-:Y:S01]  /*3a80*/  IMAD.WIDE R136, R137, 0x2, R158 ;  /* 0x0000000289887825 */ /* 0x000fe200078e029e */
[----:B------:R-:W-:Y:S01]  /*3a90*/  PRMT R147, RZ, 0x7610, R147 ;  /* 0x00007610ff937816 */ /* 0x000fe20000000093 */
[----:B------:R-:W4:Y:S01]  /*3aa0*/  @P4 LDG.E.U16 R146, desc[UR24][R134.64] ;  /* 0x0000001886924981 */ /* 0x000f22000c1e1500 */
[----:B------:R-:W-:-:S03]  /*3ab0*/  SHF.R.U64 R48, R3, 0xe, RZ ;  /* 0x0000000e03307819 */ /* 0x000fc600000012ff */
[----:B------:R-:W4:Y:S01]  /*3ac0*/  @P4 LDG.E.U16 R55, desc[UR24][R132.64] ;  /* 0x0000001884374981 */ /* 0x000f22000c1e1500 */
[----:B------:R-:W-:Y:S01]  /*3ad0*/  LOP3.LUT P4, RZ, R49, 0x1, RZ, 0xc0, !PT ;  /* 0x0000000131ff7812 */ /* 0x000fe2000788c0ff */
[C---:B------:R-:W-:Y:S02]  /*3ae0*/  IMAD R129, R162.reuse, 0x31, RZ ;  /* 0x00000031a2817824 */ /* 0x040fe400078e02ff */
[----:B------:R-:W-:Y:S01]  /*3af0*/  IMAD R125, R162, 0x39, RZ ;  /* 0x00000039a27d7824 */ /* 0x000fe200078e02ff */
[----:B------:R-:W4:Y:S01]  /*3b00*/  @P6 LDG.E.U16 R62, desc[UR24][R138.64] ;  /* 0x000000188a3e6981 */ /* 0x000f22000c1e1500 */
[----:B-1----:R-:W-:-:S03]  /*3b10*/  PRMT R143, RZ, 0x7610, R143 ;  /* 0x00007610ff8f7816 */ /* 0x002fc6000000008f */
[----:B------:R-:W4:Y:S01]  /*3b20*/  @P6 LDG.E.U16 R147, desc[UR24][R136.64] ;  /* 0x0000001888936981 */ /* 0x000f22000c1e1500 */
[----:B------:R-:W-:Y:S01]  /*3b30*/  LOP3.LUT P6, RZ, R48, 0x1, RZ, 0xc0, !PT ;  /* 0x0000000130ff7812 */ /* 0x000fe200078cc0ff */
[----:B------:R-:W-:Y:S01]  /*3b40*/  IMAD.WIDE R130, R129, 0x2, R160 ;  /* 0x0000000281827825 */ /* 0x000fe200078e02a0 */
[----:B------:R-:W-:-:S03]  /*3b50*/  PRMT R71, RZ, 0x7610, R71 ;  /* 0x00007610ff477816 */ /* 0x000fc60000000047 */
[----:B------:R-:W-:-:S04]  /*3b60*/  IMAD.WIDE R126, R125, 0x2, R160 ;  /* 0x000000027d7e7825 */ /* 0x000fc800078e02a0 */
[----:B------:R-:W-:Y:S01]  /*3b70*/  IMAD.WIDE R124, R125, 0x2, R158 ;  /* 0x000000027d7c7825 */ /* 0x000fe200078e029e */
[----:B------:R-:W-:Y:S01]  /*3b80*/  PRMT R54, RZ, 0x7610, R54 ;  /* 0x00007610ff367816 */ /* 0x000fe20000000036 */
[----:B------:R-:W4:Y:S02]  /*3b90*/  @P4 LDG.E.U16 R143, desc[UR24][R126.64] ;  /* 0x000000187e8f4981 */ /* 0x000f24000c1e1500 */
[C---:B------:R-:W-:Y:S01]  /*3ba0*/  VIADD R49, R4.reuse, 0xfffffffc ;  /* 0xfffffffc04317836 */ /* 0x040fe20000000000 */
[----:B------:R-:W-:Y:S01]  /*3bb0*/  PRMT R53, RZ, 0x7610, R53 ;  /* 0x00007610ff357816 */ /* 0x000fe20000000035 */
[----:B------:R-:W-:Y:S01]  /*3bc0*/  IMAD.WIDE R128, R129, 0x2, R158 ;  /* 0x0000000281807825 */ /* 0x000fe200078e029e */
[----:B------:R-:W4:Y:S02]  /*3bd0*/  @P4 LDG.E.U16 R71, desc[UR24][R124.64] ;  /* 0x000000187c474981 */ /* 0x000f24000c1e1500 */
[----:B------:R-:W-:Y:S01]  /*3be0*/  ISETP.GE.U32.AND P4, PT, R49, 0x7fffffbd, PT ;  /* 0x7fffffbd3100780c */ /* 0x000fe20003f86070 */
[----:B------:R-:W-:Y:S01]  /*3bf0*/  VIADD R48, R4, 0xfffffff5 ;  /* 0xfffffff504307836 */ /* 0x000fe20000000000 */
[----:B------:R-:W4:Y:S01]  /*3c00*/  @P6 LDG.E.U16 R54, desc[UR24][R130.64] ;  /* 0x0000001882366981 */ /* 0x000f22000c1e1500 */
[----:B------:R-:W-:Y:S01]  /*3c10*/  IMAD.SHL.U32 R49, R162, 0x2, RZ ;  /* 0x00000002a2317824 */ /* 0x000fe200078e00ff */
[----:B------:R-:W-:-:S02]  /*3c20*/  PRMT R81, RZ, 0x7610, R81 ;  /* 0x00007610ff517816 */ /* 0x000fc40000000051 */
[----:B------:R-:W4:Y:S01]  /*3c30*/  @P6 LDG.E.U16 R53, desc[UR24][R128.64] ;  /* 0x0000001880356981 */ /* 0x000f22000c1e1500 */
[----:B------:R-:W-:Y:S01]  /*3c40*/  PRMT R52, RZ, 0x7610, R52 ;  /* 0x00007610ff347816 */ /* 0x000fe20000000034 */
[----:B------:R-:W-:Y:S01]  /*3c50*/  IMAD.WIDE R98, R162, 0x2, R160 ;  /* 0x00000002a2627825 */ /* 0x000fe200078e02a0 */
[----:B------:R-:W-:Y:S02]  /*3c60*/  ISETP.GE.U32.AND P6, PT, R48, 0x7fffffb6, PT ;  /* 0x7fffffb63000780c */ /* 0x000fe40003fc6070 */
[----:B------:R-:W-:Y:S02]  /*3c70*/  PRMT R66, RZ, 0x7610, R66 ;  /* 0x00007610ff427816 */ /* 0x000fe40000000042 */
[----:B------:R-:W-:Y:S02]  /*3c80*/  PRMT R64, RZ, 0x7610, R64 ;  /* 0x00007610ff407816 */ /* 0x000fe40000000040 */
[----:B------:R-:W-:Y:S01]  /*3c90*/  SHF.R.U32.HI R50, RZ, 0xd, R5 ;  /* 0x0000000dff327819 */ /* 0x000fe20000011605 */
[----:B------:R-:W-:Y:S01]  /*3ca0*/  VIADD R48, R4, 0xfffffff4 ;  /* 0xfffffff404307836 */ /* 0x000fe20000000000 */
[----:B------:R1:W4:Y:S01]  /*3cb0*/  @!P3 LDG.E.U16 R66, desc[UR24][R98.64] ;  /* 0x000000186242b981 */ /* 0x000322000c1e1500 */
[----:B------:R-:W-:-:S02]  /*3cc0*/  PRMT R57, RZ, 0x7610, R57 ;  /* 0x00007610ff397816 */ /* 0x000fc40000000039 */
[----:B------:R-:W-:Y:S02]  /*3cd0*/  PRMT R142, RZ, 0x7610, R142 ;  /* 0x00007610ff8e7816 */ /* 0x000fe4000000008e */
[----:B------:R-:W-:Y:S02]  /*3ce0*/  PRMT R145, RZ, 0x7610, R145 ;  /* 0x00007610ff917816 */ /* 0x000fe40000000091 */
[----:B------:R-:W-:Y:S01]  /*3cf0*/  PRMT R144, RZ, 0x7610, R144 ;  /* 0x00007610ff907816 */ /* 0x000fe20000000090 */
[----:B------:R-:W-:Y:S01]  /*3d00*/  IMAD R120, R162, 0x1a, RZ ;  /* 0x0000001aa2787824 */ /* 0x000fe200078e02ff */
[----:B------:R-:W-:Y:S02]  /*3d10*/  PRMT R79, RZ, 0x7610, R79 ;  /* 0x00007610ff4f7816 */ /* 0x000fe4000000004f */
[----:B------:R-:W-:Y:S01]  /*3d20*/  PRMT R78, RZ, 0x7610, R78 ;  /* 0x00007610ff4e7816 */ /* 0x000fe2000000004e */
[----:B------:R-:W-:-:S04]  /*3d30*/  IMAD.WIDE R122, R120, 0x2, R160 ;  /* 0x00000002787a7825 */ /* 0x000fc800078e02a0 */
[----:B------:R-:W-:-:S04]  /*3d40*/  IMAD.WIDE R120, R120, 0x2, R158 ;  /* 0x0000000278787825 */ /* 0x000fc800078e029e */
[----:B------:R-:W-:Y:S01]  /*3d50*/  IMAD R116, R162, 0x22, RZ ;  /* 0x00000022a2747824 */ /* 0x000fe200078e02ff */
[----:B------:R-:W-:Y:S02]  /*3d60*/  PRMT R77, RZ, 0x7610, R77 ;  /* 0x00007610ff4d7816 */ /* 0x000fe4000000004d */
[----:B------:R-:W-:Y:S01]  /*3d70*/  PRMT R75, RZ, 0x7610, R75 ;  /* 0x00007610ff4b7816 */ /* 0x000fe2000000004b */
[----:B------:R-:W-:-:S04]  /*3d80*/  IMAD.WIDE R118, R116, 0x2, R160 ;  /* 0x0000000274767825 */ /* 0x000fc800078e02a0 */
[----:B------:R-:W-:-:S04]  /*3d90*/  IMAD.WIDE R116, R116, 0x2, R158 ;  /* 0x0000000274747825 */ /* 0x000fc800078e029e */
[C---:B------:R-:W-:Y:S01]  /*3da0*/  IMAD R112, R162.reuse, 0x2a, RZ ;  /* 0x0000002aa2707824 */ /* 0x040fe200078e02ff */
[----:B------:R-:W-:Y:S01]  /*3db0*/  PRMT R74, RZ, 0x7610, R74 ;  /* 0x00007610ff4a7816 */ /* 0x000fe2000000004a */
[----:B------:R-:W-:Y:S02]  /*3dc0*/  IMAD R108, R162, 0x32, RZ ;  /* 0x00000032a26c7824 */ /* 0x000fe400078e02ff */
[----:B------:R-:W-:-:S04]  /*3dd0*/  IMAD.WIDE R114, R112, 0x2, R160 ;  /* 0x0000000270727825 */ /* 0x000fc800078e02a0 */
[----:B------:R-:W-:Y:S01]  /*3de0*/  IMAD.WIDE R112, R112, 0x2, R158 ;  /* 0x0000000270707825 */ /* 0x000fe200078e029e */
[----:B------:R-:W-:Y:S02]  /*3df0*/  PRMT R69, RZ, 0x7610, R69 ;  /* 0x00007610ff457816 */ /* 0x000fe40000000045 */
[----:B------:R-:W-:Y:S01]  /*3e00*/  PRMT R61, RZ, 0x7610, R61 ;  /* 0x00007610ff3d7816 */ /* 0x000fe2000000003d */
[----:B------:R-:W-:-:S04]  /*3e10*/  IMAD.WIDE R110, R108, 0x2, R160 ;  /* 0x000000026c6e7825 */ /* 0x000fc800078e02a0 */
[----:B------:R-:W-:Y:S01]  /*3e20*/  IMAD.WIDE R108, R108, 0x2, R158 ;  /* 0x000000026c6c7825 */ /* 0x000fe200078e029e */
[----:B------:R-:W-:-:S03]  /*3e30*/  PRMT R59, RZ, 0x7610, R59 ;  /* 0x00007610ff3b7816 */ /* 0x000fc6000000003b */
[----:B------:R-:W-:Y:S01]  /*3e40*/  IMAD R104, R162, 0x3a, RZ ;  /* 0x0000003aa2687824 */ /* 0x000fe200078e02ff */
[----:B--2---:R-:W-:Y:S04]  /*3e50*/  STL [R1+0x7f0], R149 ;  /* 0x0007f09501007387 */ /* 0x004fe80000100800 */
[----:B------:R-:W-:Y:S04]  /*3e60*/  STL.64 [R1+0x80], R96 ;  /* 0x0000806001007387 */ /* 0x000fe80000100a00 */
[----:B------:R0:W-:Y:S04]  /*3e70*/  STL.64 [R1+0x78], R94 ;  /* 0x0000785e01007387 */ /* 0x0001e80000100a00 */
[----:B------:R2:W-:Y:S04]  /*3e80*/  STL.64 [R1], R92 ;  /* 0x0000005c01007387 */ /* 0x0005e80000100a00 */
[----:B------:R-:W-:Y:S04]  /*3e90*/  STL [R1+0x694], R140 ;  /* 0x0006948c01007387 */ /* 0x000fe80000100800 */
[----:B------:R-:W-:Y:S04]  /*3ea0*/  STL [R1+0x690], R141 ;  /* 0x0006908d01007387 */ /* 0x000fe80000100800 */
[----:B---3--:R3:W-:Y:S04]  /*3eb0*/  STL [R1+0x20], R51 ;  /* 0x0000203301007387 */ /* 0x0087e80000100800 */
[----:B------:R-:W-:Y:S04]  /*3ec0*/  STL [R1+0x69c], R138 ;  /* 0x00069c8a01007387 */ /* 0x000fe80000100800 */
        /* <DEDUP_REMOVED lines=12> */
[----:B------:R-:W-:Y:S01]  /*3f90*/  STL [R1+0x798], R131 ;  /* 0x0007988301007387 */ /* 0x000fe20000100800 */
[----:B0-----:R-:W-:-:S03]  /*3fa0*/  IMAD.WIDE R94, R49, 0x2, R160 ;  /* 0x00000002315e7825 */ /* 0x001fc600078e02a0 */
[----:B------:R-:W-:Y:S01]  /*3fb0*/  STL [R1+0x6c4], R128 ;  /* 0x0006c48001007387 */ /* 0x000fe20000100800 */
[----:B--2---:R-:W-:-:S03]  /*3fc0*/  IMAD.WIDE R92, R49, 0x2, R158 ;  /* 0x00000002315c7825 */ /* 0x004fc600078e029e */
[----:B------:R-:W-:Y:S01]  /*3fd0*/  STL [R1+0x78c], R128 ;  /* 0x00078c8001007387 */ /* 0x000fe20000100800 */
[----:B------:R-:W-:-:S03]  /*3fe0*/  IMAD.WIDE R96, R162, 0x2, R158 ;  /* 0x00000002a2607825 */ /* 0x000fc600078e029e */
[----:B------:R-:W-:Y:S04]  /*3ff0*/  STL [R1+0x6c0], R129 ;  /* 0x0006c08101007387 */ /* 0x000fe80000100800 */
[----:B------:R-:W-:Y:S01]  /*4000*/  STL [R1+0x7a0], R129 ;  /* 0x0007a08101007387 */ /* 0x000fe20000100800 */
[----:B------:R-:W-:-:S03]  /*4010*/  IMAD R49, R162, 0xa, RZ ;  /* 0x0000000aa2317824 */ /* 0x000fc600078e02ff */
[----:B------:R-:W-:Y:S04]  /*4020*/  STL [R1+0x6cc], R126 ;  /* 0x0006cc7e01007387 */ /* 0x000fe80000100800 */
[----:B------:R-:W-:Y:S04]  /*4030*/  STL [R1+0x7a4], R126 ;  /* 0x0007a47e01007387 */ /* 0x000fe80000100800 */
[----:B------:R-:W-:Y:S04]  /*4040*/  STL [R1+0x6c8], R127 ;  /* 0x0006c87f01007387 */ /* 0x000fe80000100800 */
[----:B------:R-:W-:Y:S04]  /*4050*/  STL [R1+0x6d4], R124 ;  /* 0x0006d47c01007387 */ /* 0x000fe80000100800 */
[----:B------:R-:W-:Y:S04]  /*4060*/  STL [R1+0x6d0], R125 ;  /* 0x0006d07d01007387 */ /* 0x000fe80000100800 */
[----:B------:R-:W2:Y:S04]  /*4070*/  @!P5 LDG.E.U16 R81, desc[UR24][R94.64] ;  /* 0x000000185e51d981 */ /* 0x000ea8000c1e1500 */
[----:B------:R-:W2:Y:S01]  /*4080*/  @!P5 LDG.E.U16 R52, desc[UR24][R92.64] ;  /* 0x000000185c34d981 */ /* 0x000ea2000c1e1500 */
[----:B------:R-:W-:-:S03]  /*4090*/  LOP3.LUT P5, RZ, R50, 0x1, RZ, 0xc0, !PT ;  /* 0x0000000132ff7812 */ /* 0x000fc600078ac0ff */
[----:B------:R1:W-:Y:S01]  /*40a0*/  STL.64 [R1+0x180], R98 ;  /* 0x0001806201007387 */ /* 0x0003e20000100a00 */
[----:B---3--:R-:W-:-:S03]  /*40b0*/  IMAD R51, R162, 0x12, RZ ;  /* 0x00000012a2337824 */ /* 0x008fc600078e02ff */
[----:B------:R0:W-:Y:S04]  /*40c0*/  STL.64 [R1+0x178], R96 ;  /* 0x0001786001007387 */ /* 0x0001e80000100a00 */
[----:B------:R0:W3:Y:S01]  /*40d0*/  @!P3 LDG.E.U16 R64, desc[UR24][R96.64] ;  /* 0x000000186040b981 */ /* 0x0000e2000c1e1500 */
[----:B------:R-:W-:Y:S01]  /*40e0*/  ISETP.GE.U32.AND P3, PT, R48, 0x7fffffb5, PT ;  /* 0x7fffffb53000780c */ /* 0x000fe20003f66070 */
[C---:B-1----:R-:W-:Y:S01]  /*40f0*/  IMAD.WIDE R98, R49.reuse, 0x2, R160 ;  /* 0x0000000231627825 */ /* 0x042fe200078e02a0 */
[----:B------:R-:W-:Y:S01]  /*4100*/  SHF.R.U32.HI R48, RZ, 0x5, R5 ;  /* 0x00000005ff307819 */ /* 0x000fe20000011605 */
[----:B------:R1:W-:Y:S02]  /*4110*/  STL.64 [R1+0x170], R94 ;  /* 0x0001705e01007387 */ /* 0x0003e40000100a00 */
[----:B0-----:R-:W-:-:S02]  /*4120*/  IMAD.WIDE R96, R49, 0x2, R158 ;  /* 0x0000000231607825 */ /* 0x001fc400078e029e */
[----:B------:R0:W-:Y:S01]  /*4130*/  STL.64 [R1+0x168], R92 ;  /* 0x0001685c01007387 */ /* 0x0001e20000100a00 */
[----:B------:R-:W-:-:S03]  /*4140*/  SHF.R.U64 R49, R3, 0x1d, RZ ;  /* 0x0000001d03317819 */ /* 0x000fc600000012ff */
[----:B------:R-:W2:Y:S01]  /*4150*/  @!P6 LDG.E.U16 R57, desc[UR24][R98.64] ;  /* 0x000000186239e981 */ /* 0x000ea2000c1e1500 */
[----:B-1----:R-:W-:-:S03]  /*4160*/  IMAD.WIDE R94, R51, 0x2, R160 ;  /* 0x00000002335e7825 */ /* 0x002fc600078e02a0 */
[----:B------:R-:W2:Y:S01]  /*4170*/  @!P6 LDG.E.U16 R142, desc[UR24][R96.64] ;  /* 0x00000018608ee981 */ /* 0x000ea2000c1e1500 */
[----:B------:R-:W-:Y:S01]  /*4180*/  LOP3.LUT P6, RZ, R48, 0x1, RZ, 0xc0, !PT ;  /* 0x0000000130ff7812 */ /* 0x000fe200078cc0ff */
[----:B0-----:R-:W-:Y:S02]  /*4190*/  IMAD.WIDE R92, R51, 0x2, R158 ;  /* 0x00000002335c7825 */ /* 0x001fe400078e029e */
[----:B------:R0:W2:Y:S04]  /*41a0*/  @P5 LDG.E.U16 R145, desc[UR24][R94.64] ;  /* 0x000000185e915981 */ /* 0x0000a8000c1e1500 */
[----:B------:R1:W2:Y:S01]  /*41b0*/  @P5 LDG.E.U16 R144, desc[UR24][R92.64] ;  /* 0x000000185c905981 */ /* 0x0002a2000c1e1500 */
[----:B------:R-:W-:Y:S02]  /*41c0*/  LOP3.LUT P5, RZ, R49, 0x1, RZ, 0xc0, !PT ;  /* 0x0000000131ff7812 */ /* 0x000fe400078ac0ff */
[----:B------:R-:W-:-:S03]  /*41d0*/  SHF.R.U64 R48, R3, 0x15, RZ ;  /* 0x0000001503307819 */ /* 0x000fc600000012ff */
[----:B------:R-:W2:Y:S01]  /*41e0*/  @P6 LDG.E.U16 R79, desc[UR24][R122.64] ;  /* 0x000000187a4f6981 */ /* 0x000ea2000c1e1500 */
[----:B------:R-:W-:-:S03]  /*41f0*/  SHF.R.U64 R49, R3, 0xd, RZ ;  /* 0x0000000d03317819 */ /* 0x000fc600000012ff */
[----:B------:R-:W2:Y:S01]  /*4200*/  @P6 LDG.E.U16 R78, desc[UR24][R120.64] ;  /* 0x00000018784e6981 */ /* 0x000ea2000c1e1500 */
[----:B------:R-:W-:Y:S02]  /*4210*/  LOP3.LUT P6, RZ, R48, 0x1, RZ, 0xc0, !PT ;  /* 0x0000000130ff7812 */ /* 0x000fe400078cc0ff */
[----:B------:R-:W-:Y:S01]  /*4220*/  PRMT R51, RZ, 0x7610, R51 ;  /* 0x00007610ff337816 */ /* 0x000fe20000000033 */
[----:B------:R-:W2:Y:S04]  /*4230*/  @P5 LDG.E.U16 R77, desc[UR24][R118.64] ;  /* 0x00000018764d5981 */ /* 0x000ea8000c1e1500 */
[----:B------:R-:W2:Y:S01]  /*4240*/  @P5 LDG.E.U16 R75, desc[UR24][R116.64] ;  /* 0x00000018744b5981 */ /* 0x000ea2000c1e1500 */
[----:B------:R-:W-:Y:S01]  /*4250*/  LOP3.LUT P5, RZ, R49, 0x1, RZ, 0xc0, !PT ;  /* 0x0000000131ff7812 */ /* 0x000fe200078ac0ff */
[----:B------:R-:W-:-:S04]  /*4260*/  VIADD R49, R4, 0xfffffffb ;  /* 0xfffffffb04317836 */ /* 0x000fc80000000000 */
[----:B------:R-:W2:Y:S01]  /*4270*/  @P6 LDG.E.U16 R74, desc[UR24][R114.64] ;  /* 0x00000018724a6981 */ /* 0x000ea2000c1e1500 */
[----:B------:R-:W-:-:S03]  /*4280*/  SHF.R.U64 R48, R3, 0x5, RZ ;  /* 0x0000000503307819 */ /* 0x000fc600000012ff */
[----:B------:R-:W2:Y:S01]  /*4290*/  @P6 LDG.E.U16 R51, desc[UR24][R112.64] ;  /* 0x0000001870336981 */ /* 0x000ea2000c1e1500 */
[----:B------:R-:W-:Y:S01]  /*42a0*/  ISETP.GE.U32.AND P6, PT, R49, 0x7fffffbc, PT ;  /* 0x7fffffbc3100780c */ /* 0x000fe20003fc6070 */
[----:B------:R-:W-:Y:S02]  /*42b0*/  IMAD R49, R162, 0x3, RZ ;  /* 0x00000003a2317824 */ /* 0x000fe400078e02ff */
[----:B------:R-:W-:Y:S01]  /*42c0*/  STL.64 [R1+0xf0], R98 ;  /* 0x0000f06201007387 */ /* 0x000fe20000100a00 */
[----:B------:R-:W-:-:S03]  /*42d0*/  PRMT R149, RZ, 0x7610, R149 ;  /* 0x00007610ff957816 */ /* 0x000fc60000000095 */
[----:B------:R-:W-:Y:S04]  /*42e0*/  STL.64 [R1+0xe8], R96 ;  /* 0x0000e86001007387 */ /* 0x000fe80000100a00 */
[----:B------:R0:W-:Y:S04]  /*42f0*/  STL.64 [R1+0x70], R94 ;  /* 0x0000705e01007387 */ /* 0x0001e80000100a00 */
[----:B------:R1:W-:Y:S04]  /*4300*/  STL.64 [R1+0x68], R92 ;  /* 0x0000685c01007387 */ /* 0x0003e80000100a00 */
[----:B------:R-:W2:Y:S04]  /*4310*/  @P5 LDG.E.U16 R69, desc[UR24][R110.64] ;  /* 0x000000186e455981 */ /* 0x000ea8000c1e1500 */
[----:B------:R-:W2:Y:S01]  /*4320*/  @P5 LDG.E.U16 R61, desc[UR24][R108.64] ;  /* 0x000000186c3d5981 */ /* 0x000ea2000c1e1500 */
[----:B0-----:R-:W-:Y:S01]  /*4330*/  IMAD.WIDE R94, R49, 0x2, R160 ;  /* 0x00000002315e7825 */ /* 0x001fe200078e02a0 */
[----:B------:R-:W-:-:S03]  /*4340*/  LOP3.LUT P5, RZ, R48, 0x1, RZ, 0xc0, !PT ;  /* 0x0000000130ff7812 */ /* 0x000fc600078ac0ff */
[----:B-1----:R-:W-:Y:S01]  /*4350*/  IMAD.WIDE R92, R49, 0x2, R158 ;  /* 0x00000002315c7825 */ /* 0x002fe200078e029e */
[----:B------:R-:W-:Y:S01]  /*4360*/  SHF.R.U32.HI R48, RZ, 0xc, R5 ;  /* 0x0000000cff307819 */ /* 0x000fe20000011605 */
[----:B------:R-:W-:Y:S04]  /*4370*/  STL [R1+0x6dc], R122 ;  /* 0x0006dc7a01007387 */ /* 0x000fe80000100800 */
[----:B------:R-:W-:Y:S04]  /*4380*/  STL [R1+0x6d8], R123 ;  /* 0x0006d87b01007387 */ /* 0x000fe80000100800 */
[----:B------:R-:W-:Y:S04]  /*4390*/  STL [R1+0x6e4], R120 ;  /* 0x0006e47801007387 */ /* 0x000fe80000100800 */
[----:B------:R0:W2:Y:S04]  /*43a0*/  @!P4 LDG.E.U16 R59, desc[UR24][R94.64] ;  /* 0x000000185e3bc981 */ /* 0x0000a8000c1e1500 */
[----:B------:R1:W2:Y:S01]  /*43b0*/  @!P4 LDG.E.U16 R149, desc[UR24][R92.64] ;  /* 0x000000185c95c981 */ /* 0x0002a2000c1e1500 */
[----:B------:R-:W-:Y:S01]  /*43c0*/  LOP3.LUT P4, RZ, R48, 0x1, RZ, 0xc0, !PT ;  /* 0x0000000130ff7812 */ /* 0x000fe2000788c0ff */
[----:B------:R-:W-:-:S02]  /*43d0*/  IMAD R48, R162, 0xb, RZ ;  /* 0x0000000ba2307824 */ /* 0x000fc400078e02ff */
[----:B------:R-:W-:Y:S01]  /*43e0*/  STL [R1+0x6e0], R121 ;  /* 0x0006e07901007387 */ /* 0x000fe20000100800 */
[----:B------:R-:W-:-:S03]  /*43f0*/  PRMT R72, RZ, 0x7610, R72 ;  /* 0x00007610ff487816 */ /* 0x000fc60000000048 */
[----:B------:R-:W-:Y:S01]  /*4400*/  STL [R1+0x6ec], R118 ;  /* 0x0006ec7601007387 */ /* 0x000fe20000100800 */
[----:B------:R-:W-:-:S03]  /*4410*/  PRMT R65, RZ, 0x7610, R65 ;  /* 0x00007610ff417816 */ /* 0x000fc60000000041 */
[----:B------:R-:W-:Y:S01]  /*4420*/  STL [R1+0x6e8], R119 ;  /* 0x0006e87701007387 */ /* 0x000fe20000100800 */
[----:B------:R-:W-:Y:S01]  /*4430*/  PRMT R67, RZ, 0x7610, R67 ;  /* 0x00007610ff437816 */ /* 0x000fe20000000043 */
[----:B------:R-:W-:Y:S02]  /*4440*/  IMAD.WIDE R106, R104, 0x2, R160 ;  /* 0x00000002686a7825 */ /* 0x000fe400078e02a0 */
[----:B------:R-:W-:Y:S01]  /*4450*/  STL [R1+0x6f4], R116 ;  /* 0x0006f47401007387 */ /* 0x000fe20000100800 */
[----:B------:R-:W-:Y:S01]  /*4460*/  PRMT R58, RZ, 0x7610, R58 ;  /* 0x00007610ff3a7816 */ /* 0x000fe2000000003a */
[C---:B------:R-:W-:Y:S02]  /*4470*/  IMAD.WIDE R98, R48.reuse, 0x2, R160 ;  /* 0x0000000230627825 */ /* 0x040fe400078e02a0 */
[----:B------:R-:W-:Y:S02]  /*4480*/  STL [R1+0x6f0], R117 ;  /* 0x0006f07501007387 */ /* 0x000fe40000100800 */
[----:B------:R-:W-:-:S02]  /*4490*/  IMAD.WIDE R96, R48, 0x2, R158 ;  /* 0x0000000230607825 */ /* 0x000fc400078e029e */
[----:B------:R-:W-:Y:S01]  /*44a0*/  STL [R1+0x6fc], R114 ;  /* 0x0006fc7201007387 */ /* 0x000fe20000100800 */
[----:B------:R-:W-:Y:S01]  /*44b0*/  SHF.R.U32.HI R49, RZ, 0x4, R5 ;  /* 0x00000004ff317819 */ /* 0x000fe20000011605 */
[----:B------:R-:W-:Y:S02]  /*44c0*/  IMAD.WIDE R104, R104, 0x2, R158 ;  /* 0x0000000268687825 */ /* 0x000fe400078e029e */
[----:B------:R-:W-:Y:S02]  /*44d0*/  STL [R1+0x6f8], R115 ;  /* 0x0006f87301007387 */ /* 0x000fe40000100800 */
[----:B------:R-:W-:Y:S02]  /*44e0*/  VIADD R50, R4, 0xfffffff3 ;  /* 0xfffffff304327836 */ /* 0x000fe40000000000 */
[----:B------:R-:W-:Y:S04]  /*44f0*/  STL [R1+0x704], R112 ;  /* 0x0007047001007387 */ /* 0x000fe80000100800 */
[----:B------:R-:W-:Y:S04]  /*4500*/  STL [R1+0x700], R113 ;  /* 0x0007007101007387 */ /* 0x000fe80000100800 */
[----:B------:R-:W-:Y:S04]  /*4510*/  STL [R1+0x70c], R110 ;  /* 0x00070c6e01007387 */ /* 0x000fe80000100800 */
[----:B------:R-:W-:Y:S04]  /*4520*/  STL [R1+0x734], R110 ;  /* 0x0007346e01007387 */ /* 0x000fe80000100800 */
[----:B------:R-:W2:Y:S04]  /*4530*/  @!P3 LDG.E.U16 R72, desc[UR24][R98.64] ;  /* 0x000000186248b981 */ /* 0x000ea8000c1e1500 */
[----:B------:R0:W2:Y:S01]  /*4540*/  @!P3 LDG.E.U16 R65, desc[UR24][R96.64] ;  /* 0x000000186041b981 */ /* 0x0000a2000c1e1500 */
[----:B------:R-:W-:-:S03]  /*4550*/  LOP3.LUT P3, RZ, R49, 0x1, RZ, 0xc0, !PT ;  /* 0x0000000131ff7812 */ /* 0x000fc6000786c0ff */
[----:B------:R-:W-:Y:S01]  /*4560*/  STL [R1+0x708], R111 ;  /* 0x0007086f01007387 */ /* 0x000fe20000100800 */
[----:B------:R-:W-:-:S03]  /*4570*/  IMAD R100, R162, 0x1b, RZ ;  /* 0x0000001ba2647824 */ /* 0x000fc600078e02ff */
[----:B------:R-:W2:Y:S04]  /*4580*/  @P5 LDG.E.U16 R67, desc[UR24][R106.64] ;  /* 0x000000186a435981 */ /* 0x000ea8000c1e1500 */
[----:B------:R-:W2:Y:S01]  /*4590*/  @P5 LDG.E.U16 R58, desc[UR24][R104.64] ;  /* 0x00000018683a5981 */ /* 0x000ea2000c1e1500 */
[----:B------:R-:W-:Y:S01]  /*45a0*/  ISETP.GE.U32.AND P5, PT, R50, 0x7fffffb4, PT ;  /* 0x7fffffb43200780c */ /* 0x000fe20003fa6070 */
[----:B------:R-:W-:Y:S02]  /*45b0*/  IMAD R50, R162, 0x13, RZ ;  /* 0x00000013a2327824 */ /* 0x000fe400078e02ff */
[----:B------:R-:W-:Y:S01]  /*45c0*/  STL [R1+0x714], R108 ;  /* 0x0007146c01007387 */ /* 0x000fe20000100800 */
[----:B------:R-:W-:-:S03]  /*45d0*/  PRMT R91, RZ, 0x7610, R91 ;  /* 0x00007610ff5b7816 */ /* 0x000fc6000000005b */
[----:B------:R-:W-:Y:S01]  /*45e0*/  STL [R1+0x710], R109 ;  /* 0x0007106d01007387 */ /* 0x000fe20000100800 */
[----:B------:R-:W-:-:S03]  /*45f0*/  PRMT R90, RZ, 0x7610, R90 ;  /* 0x00007610ff5a7816 */ /* 0x000fc6000000005a */
[----:B------:R-:W-:Y:S01]  /*4600*/  STL [R1+0x71c], R106 ;  /* 0x00071c6a01007387 */ /* 0x000fe20000100800 */
[----:B------:R-:W-:-:S03]  /*4610*/  PRMT R88, RZ, 0x7610, R88 ;  /* 0x00007610ff587816 */ /* 0x000fc60000000058 */
[----:B------:R0:W-:Y:S01]  /*4620*/  STL.64 [R1+0x160], R94 ;  /* 0x0001605e01007387 */ /* 0x0001e20000100a00 */
[----:B------:R-:W-:-:S03]  /*4630*/  IMAD.WIDE R102, R100, 0x2, R160 ;  /* 0x0000000264667825 */ /* 0x000fc600078e02a0 */
[----:B------:R-:W-:Y:S01]  /*4640*/  STL [R1+0x718], R107 ;  /* 0x0007186b01007387 */ /* 0x000fe20000100800 */
[----:B------:R-:W-:-:S03]  /*4650*/  IMAD.WIDE R100, R100, 0x2, R158 ;  /* 0x0000000264647825 */ /* 0x000fc600078e029e */
[----:B------:R1:W-:Y:S01]  /*4660*/  STL.64 [R1+0x158], R92 ;  /* 0x0001585c01007387 */ /* 0x0003e20000100a00 */
[C---:B0-----:R-:W-:Y:S01]  /*4670*/  IMAD.WIDE R94, R50.reuse, 0x2, R160 ;  /* 0x00000002325e7825 */ /* 0x041fe200078e02a0 */
[----:B------:R-:W-:Y:S02]  /*4680*/  PRMT R89, RZ, 0x7610, R89 ;  /* 0x00007610ff597816 */ /* 0x000fe40000000059 */
[----:B------:R-:W2:Y:S04]  /*4690*/  @P3 LDG.E.U16 R88, desc[UR24][R100.64] ;  /* 0x0000001864583981 */ /* 0x000ea8000c1e1500 */
[----:B------:R-:W2:Y:S01]  /*46a0*/  @P4 LDG.E.U16 R91, desc[UR24][R94.64] ;  /* 0x000000185e5b4981 */ /* 0x000ea2000c1e1500 */
[----:B-1----:R-:W-:-:S03]  /*46b0*/  IMAD.WIDE R92, R50, 0x2, R158 ;  /* 0x00000002325c7825 */ /* 0x002fc600078e029e */
[----:B------:R-:W3:Y:S04]  /*46c0*/  @P3 LDG.E.U16 R89, desc[UR24][R102.64] ;  /* 0x0000001866593981 */ /* 0x000ee8000c1e1500 */
[----:B------:R0:W3:Y:S01]  /*46d0*/  @P4 LDG.E.U16 R90, desc[UR24][R92.64] ;  /* 0x000000185c5a4981 */ /* 0x0000e2000c1e1500 */
[----:B------:R-:W-:-:S03]  /*46e0*/  SHF.R.U64 R48, R3, 0x1c, RZ ;  /* 0x0000001c03307819 */ /* 0x000fc600000012ff */
[----:B------:R-:W-:Y:S04]  /*46f0*/  STL [R1+0x73c], R107 ;  /* 0x00073c6b01007387 */ /* 0x000fe80000100800 */
[----:B------:R-:W-:Y:S01]  /*4700*/  STL [R1+0x724], R104 ;  /* 0x0007246801007387 */ /* 0x000fe20000100800 */
[----:B------:R-:W-:-:S03]  /*4710*/  LOP3.LUT P4, RZ, R48, 0x1, RZ, 0xc0, !PT ;  /* 0x0000000130ff7812 */ /* 0x000fc6000788c0ff */
[----:B------:R-:W-:Y:S04]  /*4720*/  STL [R1+0x720], R105 ;  /* 0x0007206901007387 */ /* 0x000fe80000100800 */
[----:B------:R-:W-:Y:S04]  /*4730*/  STL.64 [R1+0xe0], R98 ;  /* 0x0000e06201007387 */ /* 0x000fe80000100a00 */
[----:B------:R1:W-:Y:S04]  /*4740*/  STL.64 [R1+0xd8], R96 ;  /* 0x0000d86001007387 */ /* 0x0003e80000100a00 */
[----:B------:R-:W-:Y:S04]  /*4750*/  STL.64 [R1+0x60], R94 ;  /* 0x0000605e01007387 */ /* 0x000fe80000100a00 */
[----:B------:R0:W-:Y:S01]  /*4760*/  STL.64 [R1+0x58], R92 ;  /* 0x0000585c01007387 */ /* 0x0001e20000100a00 */
[----:B-1----:R-:W-:-:S03]  /*4770*/  IMAD R96, R162, 0x23, RZ ;  /* 0x00000023a2607824 */ /* 0x002fc600078e02ff */
[----:B------:R-:W-:Y:S01]  /*4780*/  STL [R1+0x72c], R102 ;  /* 0x00072c6601007387 */ /* 0x000fe20000100800 */
[----:B------:R-:W-:-:S03]  /*4790*/  IMAD.WIDE R98, R96, 0x2, R160 ;  /* 0x0000000260627825 */ /* 0x000fc600078e02a0 */
[----:B------:R-:W-:Y:S01]  /*47a0*/  STL [R1+0x750], R102 ;  /* 0x0007506601007387 */ /* 0x000fe20000100800 */
[----:B------:R-:W-:Y:S02]  /*47b0*/  PRMT R87, RZ, 0x7610, R87 ;  /* 0x00007610ff577816 */ /* 0x000fe40000000057 */
[----:B------:R-:W-:Y:S01]  /*47c0*/  PRMT R86, RZ, 0x7610, R86 ;  /* 0x00007610ff567816 */ /* 0x000fe20000000056 */
[----:B------:R-:W-:Y:S01]  /*47d0*/  STL [R1+0x728], R103 ;  /* 0x0007286701007387 */ /* 0x000fe20000100800 */
[----:B------:R-:W-:Y:S01]  /*47e0*/  IMAD.WIDE R96, R96, 0x2, R158 ;  /* 0x0000000260607825 */ /* 0x000fe200078e029e */
[C---:B------:R-:W-:Y:S02]  /*47f0*/  SHF.R.U64 R48, R3.reuse, 0x14, RZ ;  /* 0x0000001403307819 */ /* 0x040fe400000012ff */
[----:B------:R-:W-:Y:S01]  /*4800*/  STL [R1+0x738], R100 ;  /* 0x0007386401007387 */ /* 0x000fe20000100800 */
[----:B------:R-:W-:-:S03]  /*4810*/  SHF.R.U64 R49, R3, 0xc, RZ ;  /* 0x0000000c03317819 */ /* 0x000fc600000012ff */
[----:B------:R-:W-:Y:S01]  /*4820*/  STL [R1+0x730], R101 ;  /* 0x0007306501007387 */ /* 0x000fe20000100800 */
[----:B------:R-:W-:-:S03]  /*4830*/  LOP3.LUT P3, RZ, R48, 0x1, RZ, 0xc0, !PT ;  /* 0x0000000130ff7812 */ /* 0x000fc6000786c0ff */
[----:B------:R-:W-:Y:S04]  /*4840*/  STL [R1+0x744], R98 ;  /* 0x0007446201007387 */ /* 0x000fe80000100800 */
[----:B------:R-:W-:Y:S04]  /*4850*/  STL [R1+0x740], R99 ;  /* 0x0007406301007387 */ /* 0x000fe80000100800 */
[----:B------:R-:W-:Y:S01]  /*4860*/  STL [R1+0x760], R99 ;  /* 0x0007606301007387 */ /* 0x000fe20000100800 */
[----:B0-----:R-:W-:-:S03]  /*4870*/  IMAD R92, R162, 0x2b, RZ ;  /* 0x0000002ba25c7824 */ /* 0x001fc600078e02ff */
[----:B------:R-:W-:Y:S04]  /*4880*/  STL [R1+0x74c], R96 ;  /* 0x00074c6001007387 */ /* 0x000fe80000100800 */
[----:B------:R-:W4:Y:S04]  /*4890*/  @P4 LDG.E.U16 R87, desc[UR24][R98.64] ;  /* 0x0000001862574981 */ /* 0x000f28000c1e1500 */
[----:B------:R-:W4:Y:S01]  /*48a0*/  @P4 LDG.E.U16 R86, desc[UR24][R96.64] ;  /* 0x0000001860564981 */ /* 0x000f22000c1e1500 */
[----:B------:R-:W-:-:S03]  /*48b0*/  LOP3.LUT P4, RZ, R49, 0x1, RZ, 0xc0, !PT ;  /* 0x0000000131ff7812 */ /* 0x000fc6000788c0ff */
[----:B------:R-:W-:Y:S01]  /*48c0*/  STL [R1+0x748], R97 ;  /* 0x0007486101007387 */ /* 0x000fe20000100800 */
[----:B------:R-:W-:Y:S01]  /*48d0*/  PRMT R84, RZ, 0x7610, R84 ;  /* 0x00007610ff547816 */ /* 0x000fe20000000054 */
[----:B------:R-:W-:Y:S01]  /*48e0*/  IMAD.WIDE R94, R92, 0x2, R160 ;  /* 0x000000025c5e7825 */ /* 0x000fe200078e02a0 */
[----:B------:R-:W-:-:S03]  /*48f0*/  PRMT R50, RZ, 0x7610, R50 ;  /* 0x00007610ff327816 */ /* 0x000fc60000000032 */
[----:B------:R-:W-:Y:S01]  /*4900*/  IMAD.WIDE R92, R92, 0x2, R158 ;  /* 0x000000025c5c7825 */ /* 0x000fe200078e029e */
[----:B------:R-:W-:-:S04]  /*4910*/  PRMT R85, RZ, 0x7610, R85 ;  /* 0x00007610ff557816 */ /* 0x000fc80000000055 */
[----:B------:R-:W4:Y:S04]  /*4920*/  @P3 LDG.E.U16 R84, desc[UR24][R92.64] ;  /* 0x000000185c543981 */ /* 0x000f28000c1e1500 */
[----:B------:R-:W4:Y:S04]  /*4930*/  @P3 LDG.E.U16 R85, desc[UR24][R94.64] ;  /* 0x000000185e553981 */ /* 0x000f28000c1e1500 */
[----:B--2---:R-:W-:Y:S04]  /*4940*/  STL [R1+0x288], R91 ;  /* 0x0002885b01007387 */ /* 0x004fe80000100800 */
[----:B---3--:R-:W-:Y:S04]  /*4950*/  STL [R1+0x284], R90 ;  /* 0x0002845a01007387 */ /* 0x008fe80000100800 */
[----:B------:R0:W-:Y:S04]  /*4960*/  STL [R1+0x278], R88 ;  /* 0x0002785801007387 */ /* 0x0001e80000100800 */
[----:B------:R1:W-:Y:S01]  /*4970*/  STL [R1+0x280], R89 ;  /* 0x0002805901007387 */ /* 0x0003e20000100800 */
[----:B0-----:R-:W-:-:S04]  /*4980*/  IMAD R88, R162, 0x33, RZ ;  /* 0x00000033a2587824 */ /* 0x001fc800078e02ff */
[----:B------:R-:W-:-:S04]  /*4990*/  IMAD.WIDE R90, R88, 0x2, R160 ;  /* 0x00000002585a7825 */ /* 0x000fc800078e02a0 */
[----:B-1----:R-:W-:-:S05]  /*49a0*/  IMAD.WIDE R88, R88, 0x2, R158 ;  /* 0x0000000258587825 */ /* 0x002fca00078e029e */
[----:B------:R-:W2:Y:S04]  /*49b0*/  @P4 LDG.E.U16 R50, desc[UR24][R88.64] ;  /* 0x0000001858324981 */ /* 0x000ea8000c1e1500 */
[----:B------:R-:W-:Y:S04]  /*49c0*/  STL [R1+0x758], R94 ;  /* 0x0007585e01007387 */ /* 0x000fe80000100800 */
[----:B------:R-:W-:Y:S01]  /*49d0*/  STL [R1+0x754], R95 ;  /* 0x0007545f01007387 */ /* 0x000fe20000100800 */
[----:B------:R-:W-:-:S03]  /*49e0*/  SHF.R.U32.HI R49, RZ, 0x3, R5 ;  /* 0x00000003ff317819 */ /* 0x000fc60000011605 */
[----:B------:R-:W-:Y:S01]  /*49f0*/  STL [R1+0x770], R95 ;  /* 0x0007705f01007387 */ /* 0x000fe20000100800 */
[----:B------:R-:W-:-:S03]  /*4a00*/  PRMT R83, RZ, 0x7610, R83 ;  /* 0x00007610ff537816 */ /* 0x000fc60000000053 */
[----:B------:R-:W-:Y:S04]  /*4a10*/  STL [R1+0x77c], R95 ;  /* 0x00077c5f01007387 */ /* 0x000fe80000100800 */
[----:B------:R-:W-:Y:S04]  /*4a20*/  STL [R1+0x768], R92 ;  /* 0x0007685c01007387 */ /* 0x000fe80000100800 */
[----:B------:R-:W-:Y:S01]  /*4a30*/  STL [R1+0x780], R92 ;  /* 0x0007805c01007387 */ /* 0x000fe20000100800 */
[----:B------:R-:W-:-:S03]  /*4a40*/  SHF.R.U64 R48, R3, 0x4, RZ ;  /* 0x0000000403307819 */ /* 0x000fc600000012ff */
[----:B------:R-:W-:Y:S01]  /*4a50*/  STL [R1+0x75c], R93 ;  /* 0x00075c5d01007387 */ /* 0x000fe20000100800 */
[----:B------:R-:W-:-:S03]  /*4a60*/  LOP3.LUT P3, RZ, R49, 0x1, RZ, 0xc0, !PT ;  /* 0x0000000131ff7812 */ /* 0x000fc6000786c0ff */
[----:B------:R-:W-:Y:S01]  /*4a70*/  STL [R1+0x784], R90 ;  /* 0x0007845a01007387 */ /* 0x000fe20000100800 */
[----:B------:R-:W-:-:S03]  /*4a80*/  PRMT R49, RZ, 0x7610, R49 ;  /* 0x00007610ff317816 */ /* 0x000fc60000000031 */
[----:B------:R-:W3:Y:S01]  /*4a90*/  @P4 LDG.E.U16 R83, desc[UR24][R90.64] ;  /* 0x000000185a534981 */ /* 0x000ee2000c1e1500 */
[----:B------:R-:W-:-:S03]  /*4aa0*/  LOP3.LUT P4, RZ, R48, 0x1, RZ, 0xc0, !PT ;  /* 0x0000000130ff7812 */ /* 0x000fc6000788c0ff */
[----:B----4-:R-:W-:Y:S04]  /*4ab0*/  STL [R1+0x274], R87 ;  /* 0x0002745701007387 */ /* 0x010fe80000100800 */
[----:B------:R-:W-:Y:S04]  /*4ac0*/  STL [R1+0x76c], R91 ;  /* 0x00076c5b01007387 */ /* 0x000fe80000100800 */
[----:B------:R-:W-:Y:S04]  /*4ad0*/  STL [R1+0x788], R91 ;  /* 0x0007885b01007387 */ /* 0x000fe80000100800 */
[----:B------:R-:W-:Y:S04]  /*4ae0*/  STL [R1+0x7ac], R88 ;  /* 0x0007ac5801007387 */ /* 0x000fe80000100800 */
[----:B------:R-:W-:Y:S04]  /*4af0*/  STL [R1+0x268], R86 ;  /* 0x0002685601007387 */ /* 0x000fe80000100800 */
[----:B------:R-:W-:Y:S04]  /*4b00*/  STL [R1+0x7a8], R89 ;  /* 0x0007a85901007387 */ /* 0x000fe80000100800 */
[----:B------:R0:W-:Y:S01]  /*4b10*/  STL [R1+0x260], R84 ;  /* 0x0002605401007387 */ /* 0x0001e20000100800 */
[----:B------:R-:W-:-:S03]  /*4b20*/  PRMT R48, RZ, 0x7610, R48 ;  /* 0x00007610ff307816 */ /* 0x000fc60000000030 */
[----:B------:R-:W-:Y:S01]  /*4b30*/  STL.S16 [R1+0x254], R49 ;  /* 0x0002543101007387 */ /* 0x000fe20000100600 */
[----:B------:R-:W-:Y:S01]  /*4b40*/  PRMT R80, RZ, 0x7610, R80 ;  /* 0x00007610ff507816 */ /* 0x000fe20000000050 */
[----:B0-----:R-:W-:-:S04]  /*4b50*/  IMAD R84, R162, 0x3b, RZ ;  /* 0x0000003ba2547824 */ /* 0x001fc800078e02ff */
[----:B------:R-:W-:-:S05]  /*4b60*/  IMAD.WIDE R86, R84, 0x2, R160 ;  /* 0x0000000254567825 */ /* 0x000fca00078e02a0 */
[----:B------:R-:W4:Y:S04]  /*4b70*/  @P4 LDG.E.U16 R80, desc[UR24][R86.64] ;  /* 0x0000001856504981 */ /* 0x000f28000c1e1500 */
[----:B--2---:R0:W-:Y:S04]  /*4b80*/  STL [R1+0x258], R50 ;  /* 0x0002583201007387 */ /* 0x0041e80000100800 */
[----:B------:R-:W-:Y:S01]  /*4b90*/  STL.S16 [R1+0x250], R48 ;  /* 0x0002503001007387 */ /* 0x000fe20000100600 */
[----:B0-----:R-:W-:-:S03]  /*4ba0*/  IMAD.SHL.U32 R50, R162, 0x4, RZ ;  /* 0x00000004a2327824 */ /* 0x001fc600078e00ff */
[----:B------:R-:W-:Y:S01]  /*4bb0*/  STL [R1+0x264], R85 ;  /* 0x0002645501007387 */ /* 0x000fe20000100800 */
[----:B------:R-:W-:-:S03]  /*4bc0*/  IMAD.WIDE R98, R50, 0x2, R160 ;  /* 0x0000000232627825 */ /* 0x000fc600078e02a0 */
[----:B------:R0:W-:Y:S01]  /*4bd0*/  STL [R1+0x7b4], R86 ;  /* 0x0007b45601007387 */ /* 0x0001e20000100800 */
[----:B------:R-:W-:-:S03]  /*4be0*/  IMAD.WIDE R96, R50, 0x2, R158 ;  /* 0x0000000232607825 */ /* 0x000fc600078e029e */
[----:B------:R-:W-:Y:S04]  /*4bf0*/  STL.64 [R1+0x150], R98 ;  /* 0x0001506201007387 */ /* 0x000fe80000100a00 */
[----:B0-----:R-:W2:Y:S04]  /*4c00*/  LDL.LU R86, [R1+0x254] ;  /* 0x0002540001567983 */ /* 0x001ea80000300800 */
[----:B------:R-:W-:Y:S04]  /*4c10*/  STL.64 [R1+0x148], R96 ;  /* 0x0001486001007387 */ /* 0x000fe80000100a00 */
[----:B------:R0:W-:Y:S04]  /*4c20*/  STL [R1+0x7b0], R87 ;  /* 0x0007b05701007387 */ /* 0x0001e80000100800 */
[----:B0-----:R-:W3:Y:S01]  /*4c30*/  LDL.LU R87, [R1+0x250] ;  /* 0x0002500001577983 */ /* 0x001ee20000300800 */
[----:B------:R-:W-:-:S02]  /*4c40*/  SHF.R.U64 R48, R3, 0x1b, RZ ;  /* 0x0000001b03307819 */ /* 0x000fc400000012ff */
[----:B------:R-:W-:Y:S02]  /*4c50*/  PRMT R88, RZ, 0x7610, R88 ;  /* 0x00007610ff587816 */ /* 0x000fe40000000058 */
[----:B------:R-:W-:Y:S01]  /*4c60*/  PRMT R89, RZ, 0x7610, R89 ;  /* 0x00007610ff597816 */ /* 0x000fe20000000059 */
[----:B--2---:R0:W2:Y:S04]  /*4c70*/  @!P6 LDG.E.U16 R86, desc[UR24][R98.64] ;  /* 0x000000186256e981 */ /* 0x0040a8000c1e1500 */
[----:B---3--:R1:W2:Y:S01]  /*4c80*/  @!P6 LDG.E.U16 R87, desc[UR24][R96.64] ;  /* 0x000000186057e981 */ /* 0x0082a2000c1e1500 */
[----:B------:R-:W-:Y:S01]  /*4c90*/  LOP3.LUT P6, RZ, R48, 0x1, RZ, 0xc0, !PT ;  /* 0x0000000130ff7812 */ /* 0x000fe200078cc0ff */
[----:B------:R-:W-:-:S04]  /*4ca0*/  IMAD R48, R162, 0xc, RZ ;  /* 0x0000000ca2307824 */ /* 0x000fc800078e02ff */
[----:B------:R-:W-:-:S04]  /*4cb0*/  IMAD.WIDE R100, R48, 0x2, R160 ;  /* 0x0000000230647825 */ /* 0x000fc800078e02a0 */
[----:B0-----:R-:W-:Y:S01]  /*4cc0*/  IMAD.WIDE R98, R48, 0x2, R158 ;  /* 0x0000000230627825 */ /* 0x001fe200078e029e */
[----:B------:R-:W3:Y:S04]  /*4cd0*/  @!P5 LDG.E.U16 R88, desc[UR24][R100.64] ;  /* 0x000000186458d981 */ /* 0x000ee8000c1e1500 */
[----:B------:R-:W3:Y:S01]  /*4ce0*/  @!P5 LDG.E.U16 R89, desc[UR24][R98.64] ;  /* 0x000000186259d981 */ /* 0x000ee2000c1e1500 */
[----:B------:R-:W-:Y:S01]  /*4cf0*/  PRMT R0, RZ, 0x7610, R0 ;  /* 0x00007610ff007816 */ /* 0x000fe20000000000 */
[----:B------:R-:W-:Y:S01]  /*4d00*/  IMAD.WIDE R84, R84, 0x2, R158 ;  /* 0x0000000254547825 */ /* 0x000fe200078e029e */
[----:B------:R-:W-:-:S04]  /*4d10*/  SHF.R.U32.HI R49, RZ, 0xb, R5 ;  /* 0x0000000bff317819 */ /* 0x000fc80000011605 */
[----:B------:R0:W4:Y:S01]  /*4d20*/  @P4 LDG.E.U16 R0, desc[UR24][R84.64] ;  /* 0x0000001854004981 */ /* 0x000122000c1e1500 */
[----:B------:R-:W-:Y:S01]  /*4d30*/  LOP3.LUT P4, RZ, R49, 0x1, RZ, 0xc0, !PT ;  /* 0x0000000131ff7812 */ /* 0x000fe2000788c0ff */
[----:B------:R-:W-:Y:S02]  /*4d40*/  IMAD R49, R162, 0x14, RZ ;  /* 0x00000014a2317824 */ /* 0x000fe400078e02ff */
[----:B------:R-:W-:Y:S01]  /*4d50*/  STL [R1+0x7bc], R84 ;  /* 0x0007bc5401007387 */ /* 0x000fe20000100800 */
[----:B------:R-:W-:Y:S01]  /*4d60*/  PRMT R126, RZ, 0x7610, R126 ;  /* 0x00007610ff7e7816 */ /* 0x000fe2000000007e */
[----:B-1----:R-:W-:Y:S01]  /*4d70*/  IMAD.WIDE R96, R49, 0x2, R160 ;  /* 0x0000000231607825 */ /* 0x002fe200078e02a0 */
[----:B------:R-:W-:Y:S01]  /*4d80*/  PRMT R129, RZ, 0x7610, R129 ;  /* 0x00007610ff817816 */ /* 0x000fe20000000081 */
[----:B------:R-:W-:Y:S04]  /*4d90*/  STL [R1+0x25c], R83 ;  /* 0x00025c5301007387 */ /* 0x000fe80000100800 */
[----:B------:R0:W-:Y:S01]  /*4da0*/  STL [R1+0x7b8], R85 ;  /* 0x0007b85501007387 */ /* 0x0001e20000100800 */
[----:B------:R-:W-:-:S03]  /*4db0*/  SHF.R.U64 R48, R3, 0x13, RZ ;  /* 0x0000001303307819 */ /* 0x000fc600000012ff */
[----:B------:R1:W4:Y:S01]  /*4dc0*/  @P4 LDG.E.U16 R126, desc[UR24][R96.64] ;  /* 0x00000018607e4981 */ /* 0x000322000c1e1500 */
[----:B0-----:R-:W-:-:S05]  /*4dd0*/  IMAD.WIDE R84, R49, 0x2, R158 ;  /* 0x0000000231547825 */ /* 0x001fca00078e029e */
[----:B------:R0:W4:Y:S01]  /*4de0*/  @P4 LDG.E.U16 R129, desc[UR24][R84.64] ;  /* 0x0000001854814981 */ /* 0x000122000c1e1500 */
[----:B------:R-:W-:Y:S02]  /*4df0*/  ISETP.NE.AND P4, PT, R9, RZ, PT ;  /* 0x000000ff0900720c */ /* 0x000fe40003f85270 */
[----:B------:R-:W-:Y:S02]  /*4e00*/  LOP3.LUT R9, RZ, R9, RZ, 0x33, !PT ;  /* 0x00000009ff097212 */ /* 0x000fe400078e33ff */
[----:B------:R-:W-:Y:S02]  /*4e10*/  LOP3.LUT P5, RZ, R48, 0x1, RZ, 0xc0, !PT ;  /* 0x0000000130ff7812 */ /* 0x000fe400078ac0ff */
[C---:B------:R-:W-:Y:S01]  /*4e20*/  SEL R102, R9.reuse, R28, !P4 ;  /* 0x0000001c09667207 */ /* 0x040fe20006000000 */
[----:B------:R-:W-:Y:S01]  /*4e30*/  IMAD.MOV.U32 R28, RZ, RZ, R82 ;  /* 0x000000ffff1c7224 */ /* 0x000fe200078e0052 */
[----:B------:R-:W-:Y:S01]  /*4e40*/  SEL R114, R9, R29, !P4 ;  /* 0x0000001d09727207 */ /* 0x000fe20006000000 */
[----:B------:R-:W-:Y:S01]  /*4e50*/  IMAD.MOV.U32 R29, RZ, RZ, R81 ;  /* 0x000000ffff1d7224 */ /* 0x000fe200078e0051 */
[----:B------:R-:W-:-:S02]  /*4e60*/  PRMT R133, RZ, 0x7610, R133 ;  /* 0x00007610ff857816 */ /* 0x000fc40000000085 */
[----:B------:R-:W-:Y:S02]  /*4e70*/  PRMT R131, RZ, 0x7610, R131 ;  /* 0x00007610ff837816 */ /* 0x000fe40000000083 */
[C---:B------:R-:W-:Y:S01]  /*4e80*/  SEL R103, R9.reuse, R7, !P4 ;  /* 0x0000000709677207 */ /* 0x040fe20006000000 */
[----:B------:R-:W-:Y:S01]  /*4e90*/  VIADD R7, R4, 0xfffffffa ;  /* 0xfffffffa04077836 */ /* 0x000fe20000000000 */
[C---:B------:R-:W-:Y:S01]  /*4ea0*/  SEL R123, R9.reuse, R34, !P4 ;  /* 0x00000022097b7207 */ /* 0x040fe20006000000 */
[----:B------:R-:W-:Y:S01]  /*4eb0*/  IMAD.MOV.U32 R34, RZ, RZ, R74 ;  /* 0x000000ffff227224 */ /* 0x000fe200078e004a */
[----:B------:R-:W-:Y:S01]  /*4ec0*/  SEL R124, R9, R35, !P4 ;  /* 0x00000023097c7207 */ /* 0x000fe20006000000 */
[----:B------:R-:W-:Y:S01]  /*4ed0*/  IMAD.MOV.U32 R35, RZ, RZ, R73 ;  /* 0x000000ffff237224 */ /* 0x000fe200078e0049 */
[----:B------:R-:W-:Y:S02]  /*4ee0*/  PRMT R128, RZ, 0x7610, R128 ;  /* 0x00007610ff807816 */ /* 0x000fe40000000080 */
[----:B------:R-:W-:-:S02]  /*4ef0*/  PRMT R91, RZ, 0x7610, R91 ;  /* 0x00007610ff5b7816 */ /* 0x000fc4000000005b */
[----:B------:R-:W-:Y:S02]  /*4f00*/  SEL R112, R9, R6, !P4 ;  /* 0x0000000609707207 */ /* 0x000fe40006000000 */
[----:B------:R-:W-:Y:S02]  /*4f10*/  SHF.R.U64 R6, R3, 0xb, RZ ;  /* 0x0000000b03067819 */ /* 0x000fe400000012ff */
[C---:B------:R-:W-:Y:S02]  /*4f20*/  SEL R125, R9.reuse, R36, !P4 ;  /* 0x00000024097d7207 */ /* 0x040fe40006000000 */
[C---:B------:R-:W-:Y:S02]  /*4f30*/  SEL R93, R9.reuse, R32, !P4 ;  /* 0x00000020095d7207 */ /* 0x040fe40006000000 */
[C---:B------:R-:W-:Y:S02]  /*4f40*/  SEL R111, R9.reuse, R31, !P4 ;  /* 0x0000001f096f7207 */ /* 0x040fe40006000000 */
[----:B------:R-:W-:-:S02]  /*4f50*/  SEL R118, R9, R30, !P4 ;  /* 0x0000001e09767207 */ /* 0x000fc40006000000 */
[C---:B------:R-:W-:Y:S02]  /*4f60*/  SEL R113, R9.reuse, R27, !P4 ;  /* 0x0000001b09717207 */ /* 0x040fe40006000000 */
[C---:B------:R-:W-:Y:S02]  /*4f70*/  SEL R116, R9.reuse, R26, !P4 ;  /* 0x0000001a09747207 */ /* 0x040fe40006000000 */
        /* <DEDUP_REMOVED lines=13> */
[----:B------:R-:W-:Y:S01]  /*5050*/  SEL R94, R9, R38, !P4 ;  /* 0x00000026095e7207 */ /* 0x000fe20006000000 */
[----:B------:R-:W-:Y:S01]  /*5060*/  IMAD.MOV.U32 R50, RZ, RZ, R67 ;  /* 0x000000ffff327224 */ /* 0x000fe200078e0043 */
[----:B------:R-:W-:Y:S01]  /*5070*/  PRMT R95, RZ, 0x7610, R95 ;  /* 0x00007610ff5f7816 */ /* 0x000fe2000000005f */
[----:B------:R-:W-:Y:S01]  /*5080*/  IMAD.MOV.U32 R48, RZ, RZ, R66 ;  /* 0x000000ffff307224 */ /* 0x000fe200078e0042 */
[----:B------:R-:W-:Y:S01]  /*5090*/  PRMT R151, RZ, 0x7610, R151 ;  /* 0x00007610ff977816 */ /* 0x000fe20000000097 */
[----:B------:R-:W-:-:S02]  /*50a0*/  IMAD.MOV.U32 R49, RZ, RZ, R68 ;  /* 0x000000ffff317224 */ /* 0x000fc400078e0044 */
[----:B------:R-:W-:Y:S01]  /*50b0*/  IMAD R68, R162, 0x34, RZ ;  /* 0x00000034a2447824 */ /* 0x000fe200078e02ff */
[----:B------:R-:W-:Y:S01]  /*50c0*/  PRMT R132, RZ, 0x7610, R132 ;  /* 0x00007610ff847816 */ /* 0x000fe20000000084 */
[----:B------:R-:W-:Y:S01]  /*50d0*/  IMAD.MOV.U32 R30, RZ, RZ, R79 ;  /* 0x000000ffff1e7224 */ /* 0x000fe200078e004f */
[----:B------:R-:W-:Y:S01]  /*50e0*/  PRMT R130, RZ, 0x7610, R130 ;  /* 0x00007610ff827816 */ /* 0x000fe20000000082 */
[----:B------:R-:W-:Y:S02]  /*50f0*/  IMAD.MOV.U32 R31, RZ, RZ, R78 ;  /* 0x000000ffff1f7224 */ /* 0x000fe400078e004e */
[----:B------:R-:W-:Y:S01]  /*5100*/  IMAD.MOV.U32 R32, RZ, RZ, R77 ;  /* 0x000000ffff207224 */ /* 0x000fe200078e004d */
[----:B------:R-:W-:Y:S01]  /*5110*/  PRMT R90, RZ, 0x7610, R90 ;  /* 0x00007610ff5a7816 */ /* 0x000fe2000000005a */
[----:B------:R-:W-:Y:S01]  /*5120*/  IMAD.MOV.U32 R36, RZ, RZ, R71 ;  /* 0x000000ffff247224 */ /* 0x000fe200078e0047 */
[----:B------:R-:W-:Y:S01]  /*5130*/  PRMT R92, RZ, 0x7610, R92 ;  /* 0x00007610ff5c7816 */ /* 0x000fe2000000005c */
[----:B------:R-:W-:Y:S01]  /*5140*/  VIADD R8, R4, 0xfffffff2 ;  /* 0xfffffff204087836 */ /* 0x000fe20000000000 */
[----:B------:R-:W-:-:S02]  /*5150*/  PRMT R13, RZ, 0x7610, R13 ;  /* 0x00007610ff0d7816 */ /* 0x000fc4000000000d */
[----:B------:R-:W-:Y:S02]  /*5160*/  PRMT R12, RZ, 0x7610, R12 ;  /* 0x00007610ff0c7816 */ /* 0x000fe4000000000c */
[----:B------:R-:W-:Y:S02]  /*5170*/  PRMT R10, RZ, 0x7610, R10 ;  /* 0x00007610ff0a7816 */ /* 0x000fe4000000000a */
[----:B------:R-:W-:Y:S01]  /*5180*/  PRMT R11, RZ, 0x7610, R11 ;  /* 0x00007610ff0b7816 */ /* 0x000fe2000000000b */
[----:B------:R-:W-:Y:S01]  /*5190*/  IMAD R14, R162, 0x15, RZ ;  /* 0x00000015a20e7824 */ /* 0x000fe200078e02ff */
[----:B------:R-:W-:-:S04]  /*51a0*/  @!UP1 UIADD3 UR4, UPT, UPT, -UR4, 0x100000, URZ ;  /* 0x0010000004049890 */ /* 0x000fc8000fffe1ff */
[----:B------:R-:W-:Y:S02]  /*51b0*/  @!UP1 USHF.L.U32 UR5, UR4, 0xb, URZ ;  /* 0x0000000b04059899 */ /* 0x000fe400080006ff */
[----:B------:R-:W-:Y:S01]  /*51c0*/  @!UP1 USHF.L.U32 UR4, UR4, 0x1, URZ ;  /* 0x0000000104049899 */ /* 0x000fe200080006ff */
[----:B------:R-:W-:Y:S01]  /*51d0*/  VOTEU.ALL UP1, P0 ;  /* 0x0000000000ff7886 */ /* 0x000fe20000020000 */
[----:B------:R-:W-:Y:S02]  /*51e0*/  IMAD.MOV.U32 R38, RZ, RZ, R56 ;  /* 0x000000ffff267224 */ /* 0x000fe400078e0038 */
[----:B------:R-:W-:-:S08]  /*51f0*/  IMAD.MOV.U32 R37, RZ, RZ, R35 ;  /* 0x000000ffff257224 */ /* 0x000fd000078e0023 */
[----:B------:R0:W0:Y:S01]  /*5200*/  @!UP1 SYNCS.EXCH.64 URZ, [UR10+0x14008], UR4 ;  /* 0x014008040aff95b2 */ /* 0x0000220008000100 */
[----:B------:R-:W-:Y:S04]  /*5210*/  STS.U16 [R2+UR10+0x4000], R43 ;  /* 0x0040002b02007988 */ /* 0x000fe8000800040a */
[----:B--2---:R-:W-:Y:S01]  /*5220*/  STL.64 [R1+0x7c0], R86 ;  /* 0x0007c05601007387 */ /* 0x004fe20000100a00 */
[C---:B------:R-:W-:Y:S01]  /*5230*/  IMAD R56, R162.reuse, 0x25, RZ ;  /* 0x00000025a2387824 */ /* 0x040fe200078e02ff */
[----:B------:R-:W-:Y:S01]  /*5240*/  PRMT R163, RZ, 0x7610, R163 ;  /* 0x00007610ffa37816 */ /* 0x000fe200000000a3 */
[----:B0-----:R-:W0:Y:S01]  /*5250*/  LDCU UR4, c[0x0][0x3b0] ;  /* 0x00007600ff0477ac */ /* 0x001e220008000800 */
[----:B------:R-:W-:Y:S04]  /*5260*/  STL.64 [R1+0xd0], R100 ;  /* 0x0000d06401007387 */ /* 0x000fe80000100a00 */
[----:B------:R-:W-:Y:S04]  /*5270*/  STL.64 [R1+0xc8], R98 ;  /* 0x0000c86201007387 */ /* 0x000fe80000100a00 */
[----:B------:R-:W-:Y:S04]  /*5280*/  STL.64 [R1+0x50], R96 ;  /* 0x0000506001007387 */ /* 0x000fe80000100a00 */
[----:B---3--:R-:W-:Y:S04]  /*5290*/  STL.64 [R1+0x7c8], R88 ;  /* 0x0007c85801007387 */ /* 0x008fe80000100a00 */
[----:B----4-:R2:W-:Y:S04]  /*52a0*/  STL [R1+0x24c], R80 ;  /* 0x00024c5001007387 */ /* 0x0105e80000100800 */
[----:B------:R3:W-:Y:S01]  /*52b0*/  STL.64 [R1+0x48], R84 ;  /* 0x0000485401007387 */ /* 0x0007e20000100a00 */
[----:B--2---:R-:W-:Y:S01]  /*52c0*/  IMAD R80, R162, 0x1c, RZ ;  /* 0x0000001ca2507824 */ /* 0x004fe200078e02ff */
[----:B-1----:R-:W-:-:S03]  /*52d0*/  SEL R96, R9, R33, !P4 ;  /* 0x0000002109607207 */ /* 0x002fc60006000000 */
[----:B------:R-:W-:-:S04]  /*52e0*/  IMAD.WIDE R82, R80, 0x2, R160 ;  /* 0x0000000250527825 */ /* 0x000fc800078e02a0 */
[----:B---3--:R-:W-:Y:S01]  /*52f0*/  IMAD.MOV.U32 R85, RZ, RZ, R72 ;  /* 0x000000ffff557224 */ /* 0x008fe200078e0048 */
[----:B------:R-:W2:Y:S01]  /*5300*/  @P3 LDG.E.U16 R133, desc[UR24][R82.64] ;  /* 0x0000001852853981 */ /* 0x000ea2000c1e1500 */
[----:B------:R-:W-:Y:S02]  /*5310*/  IMAD R72, R162, 0x2c, RZ ;  /* 0x0000002ca2487824 */ /* 0x000fe400078e02ff */
[----:B------:R-:W-:-:S04]  /*5320*/  IMAD.WIDE R80, R80, 0x2, R158 ;  /* 0x0000000250507825 */ /* 0x000fc800078e029e */
[----:B------:R-:W-:Y:S01]  /*5330*/  IMAD.MOV.U32 R33, RZ, RZ, R75 ;  /* 0x000000ffff217224 */ /* 0x000fe200078e004b */
[----:B------:R-:W3:Y:S01]  /*5340*/  @P3 LDG.E.U16 R131, desc[UR24][R80.64] ;  /* 0x0000001850833981 */ /* 0x000ee2000c1e1500 */
[----:B------:R-:W-:Y:S01]  /*5350*/  IMAD.WIDE R74, R72, 0x2, R160 ;  /* 0x00000002484a7825 */ /* 0x000fe200078e02a0 */
[----:B------:R-:W-:-:S03]  /*5360*/  ISETP.GE.U32.AND P3, PT, R7, 0x7fffffbb, PT ;  /* 0x7fffffbb0700780c */ /* 0x000fc60003f66070 */
[----:B------:R-:W-:Y:S01]  /*5370*/  IMAD.WIDE R72, R72, 0x2, R158 ;  /* 0x0000000248487825 */ /* 0x000fe200078e029e */
[----:B------:R-:W-:Y:S01]  /*5380*/  SHF.R.U64 R7, R3, 0x3, RZ ;  /* 0x0000000303077819 */ /* 0x000fe200000012ff */
[----:B------:R-:W4:Y:S04]  /*5390*/  @P5 LDG.E.U16 R128, desc[UR24][R74.64] ;  /* 0x000000184a805981 */ /* 0x000f28000c1e1500 */
[----:B------:R-:W2:Y:S01]  /*53a0*/  @P5 LDG.E.U16 R91, desc[UR24][R72.64] ;  /* 0x00000018485b5981 */ /* 0x000ea2000c1e1500 */
[----:B------:R-:W-:Y:S01]  /*53b0*/  LOP3.LUT P5, RZ, R7, 0x1, RZ, 0xc0, !PT ;  /* 0x0000000107ff7812 */ /* 0x000fe200078ac0ff */
[----:B------:R-:W-:Y:S01]  /*53c0*/  IMAD.MOV.U32 R88, RZ, RZ, R64 ;  /* 0x000000ffff587224 */ /* 0x000fe200078e0040 */
[C---:B------:R-:W-:Y:S01]  /*53d0*/  SEL R98, R9.reuse, R25, !P4 ;  /* 0x0000001909627207 */ /* 0x040fe20006000000 */
[----:B------:R-:W-:Y:S01]  /*53e0*/  IMAD R64, R162, 0x3c, RZ ;  /* 0x0000003ca2407824 */ /* 0x000fe200078e02ff */
[C---:B------:R-:W-:Y:S01]  /*53f0*/  SEL R97, R9.reuse, R24, !P4 ;  /* 0x0000001809617207 */ /* 0x040fe20006000000 */
[----:B------:R-:W-:Y:S01]  /*5400*/  IMAD.MOV.U32 R89, RZ, RZ, R76 ;  /* 0x000000ffff597224 */ /* 0x000fe200078e004c */
[----:B------:R-:W-:-:S02]  /*5410*/  SEL R100, R9, R22, !P4 ;  /* 0x0000001609647207 */ /* 0x000fc40006000000 */
[C---:B------:R-:W-:Y:S02]  /*5420*/  SEL R101, R9.reuse, R16, !P4 ;  /* 0x0000001009657207 */ /* 0x040fe40006000000 */
[----:B------:R-:W-:Y:S01]  /*5430*/  SEL R99, R9, R18, !P4 ;  /* 0x0000001209637207 */ /* 0x000fe20006000000 */
[----:B------:R-:W-:Y:S01]  /*5440*/  IMAD R76, R162, 0x24, RZ ;  /* 0x00000024a24c7824 */ /* 0x000fe200078e02ff */
[----:B------:R-:W-:Y:S01]  /*5450*/  LOP3.LUT P4, RZ, R6, 0x1, RZ, 0xc0, !PT ;  /* 0x0000000106ff7812 */ /* 0x000fe2000788c0ff */
[----:B------:R-:W-:Y:S02]  /*5460*/  IMAD.MOV.U32 R84, RZ, RZ, R65 ;  /* 0x000000ffff547224 */ /* 0x000fe400078e0041 */
[----:B------:R-:W-:Y:S01]  /*5470*/  IMAD.WIDE R66, R64, 0x2, R160 ;  /* 0x0000000240427825 */ /* 0x000fe200078e02a0 */
[----:B------:R-:W-:-:S03]  /*5480*/  SHF.R.U32.HI R6, RZ, 0x2, R5 ;  /* 0x00000002ff067819 */ /* 0x000fc60000011605 */
[----:B------:R-:W-:Y:S01]  /*5490*/  IMAD.WIDE R64, R64, 0x2, R158 ;  /* 0x0000000240407825 */ /* 0x000fe200078e029e */
[----:B------:R-:W2:Y:S03]  /*54a0*/  @P5 LDG.E.U16 R95, desc[UR24][R66.64] ;  /* 0x00000018425f5981 */ /* 0x000ea6000c1e1500 */
[----:B------:R-:W-:Y:S01]  /*54b0*/  IMAD.MOV.U32 R87, RZ, RZ, R51 ;  /* 0x000000ffff577224 */ /* 0x000fe200078e0033 */
[----:B------:R-:W2:Y:S01]  /*54c0*/  @P5 LDG.E.U16 R151, desc[UR24][R64.64] ;  /* 0x0000001840975981 */ /* 0x000ea2000c1e1500 */
[----:B------:R-:W-:Y:S01]  /*54d0*/  IMAD.WIDE R78, R76, 0x2, R160 ;  /* 0x000000024c4e7825 */ /* 0x000fe200078e02a0 */
[----:B------:R-:W-:-:S03]  /*54e0*/  LOP3.LUT P5, RZ, R6, 0x1, RZ, 0xc0, !PT ;  /* 0x0000000106ff7812 */ /* 0x000fc600078ac0ff */
[----:B------:R-:W-:Y:S02]  /*54f0*/  IMAD.MOV.U32 R51, RZ, RZ, R70 ;  /* 0x000000ffff337224 */ /* 0x000fe400078e0046 */
[----:B------:R-:W-:Y:S01]  /*5500*/  IMAD.MOV.U32 R86, RZ, RZ, R69 ;  /* 0x000000ffff567224 */ /* 0x000fe200078e0045 */
[----:B------:R-:W-:Y:S01]  /*5510*/  SHF.R.U32.HI R7, RZ, 0x1, R5 ;  /* 0x00000001ff077819 */ /* 0x000fe20000011605 */
[----:B------:R-:W-:Y:S01]  /*5520*/  IMAD.WIDE R76, R76, 0x2, R158 ;  /* 0x000000024c4c7825 */ /* 0x000fe200078e029e */
[----:B------:R-:W2:Y:S03]  /*5530*/  @P6 LDG.E.U16 R132, desc[UR24][R78.64] ;  /* 0x000000184e846981 */ /* 0x000ea6000c1e1500 */
[C---:B------:R-:W-:Y:S01]  /*5540*/  IMAD.WIDE R70, R68.reuse, 0x2, R160 ;  /* 0x0000000244467825 */ /* 0x040fe200078e02a0 */
[----:B------:R-:W2:Y:S03]  /*5550*/  @P6 LDG.E.U16 R130, desc[UR24][R76.64] ;  /* 0x000000184c826981 */ /* 0x000ea6000c1e1500 */
[----:B------:R-:W-:Y:S01]  /*5560*/  IMAD.WIDE R68, R68, 0x2, R158 ;  /* 0x0000000244447825 */ /* 0x000fe200078e029e */
[----:B------:R-:W-:Y:S01]  /*5570*/  ISETP.GE.U32.AND P6, PT, R8, 0x7fffffb3, PT ;  /* 0x7fffffb30800780c */ /* 0x000fe20003fc6070 */
[----:B------:R-:W2:Y:S02]  /*5580*/  @P4 LDG.E.U16 R90, desc[UR24][R70.64] ;  /* 0x00000018465a4981 */ /* 0x000ea4000c1e1500 */
[----:B------:R-:W-:-:S02]  /*5590*/  IMAD R6, R162, 0x5, RZ ;  /* 0x00000005a2067824 */ /* 0x000fc400078e02ff */
[----:B------:R-:W2:Y:S01]  /*55a0*/  @P4 LDG.E.U16 R92, desc[UR24][R68.64] ;  /* 0x00000018445c4981 */ /* 0x000ea2000c1e1500 */
[----:B------:R-:W-:Y:S01]  /*55b0*/  LOP3.LUT P4, RZ, R7, 0x1, RZ, 0xc0, !PT ;  /* 0x0000000107ff7812 */ /* 0x000fe2000788c0ff */
[----:B------:R-:W-:-:S04]  /*55c0*/  IMAD.WIDE R20, R6, 0x2, R160 ;  /* 0x0000000206147825 */ /* 0x000fc800078e02a0 */
[----:B------:R-:W-:Y:S01]  /*55d0*/  IMAD.WIDE R22, R6, 0x2, R158 ;  /* 0x0000000206167825 */ /* 0x000fe200078e029e */
[----:B------:R-:W-:Y:S01]  /*55e0*/  SHF.R.U32.HI R6, RZ, 0xa, R5 ;  /* 0x0000000aff067819 */ /* 0x000fe20000011605 */
[----:B------:R-:W2:Y:S02]  /*55f0*/  @!P3 LDG.E.U16 R13, desc[UR24][R20.64] ;  /* 0x00000018140db981 */ /* 0x000ea4000c1e1500 */
[----:B------:R-:W-:Y:S02]  /*5600*/  IMAD R7, R162, 0xd, RZ ;  /* 0x0000000da2077824 */ /* 0x000fe400078e02ff */
[----:B------:R-:W2:Y:S01]  /*5610*/  @!P3 LDG.E.U16 R12, desc[UR24][R22.64] ;  /* 0x00000018160cb981 */ /* 0x000ea2000c1e1500 */
[----:B------:R-:W-:Y:S01]  /*5620*/  LOP3.LUT P3, RZ, R6, 0x1, RZ, 0xc0, !PT ;  /* 0x0000000106ff7812 */ /* 0x000fe2000786c0ff */
[C---:B------:R-:W-:Y:S02]  /*5630*/  IMAD.WIDE R24, R7.reuse, 0x2, R160 ;  /* 0x0000000207187825 */ /* 0x040fe400078e02a0 */
[----:B------:R-:W-:Y:S02]  /*5640*/  STL.64 [R1+0x140], R20 ;  /* 0x0001401401007387 */ /* 0x000fe40000100a00 */
[----:B------:R-:W-:-:S02]  /*5650*/  IMAD.WIDE R26, R7, 0x2, R158 ;  /* 0x00000002071a7825 */ /* 0x000fc400078e029e */
[----:B------:R-:W-:Y:S01]  /*5660*/  STL.64 [R1+0x138], R22 ;  /* 0x0001381601007387 */ /* 0x000fe20000100a00 */
[----:B------:R-:W-:-:S03]  /*5670*/  PRMT R9, RZ, 0x7610, R9 ;  /* 0x00007610ff097816 */ /* 0x000fc60000000009 */
[----:B------:R-:W-:Y:S01]  /*5680*/  STL.64 [R1+0xc0], R24 ;  /* 0x0000c01801007387 */ /* 0x000fe20000100a00 */
[----:B------:R-:W-:-:S03]  /*5690*/  PRMT R8, RZ, 0x7610, R8 ;  /* 0x00007610ff087816 */ /* 0x000fc60000000008 */
[----:B------:R1:W-:Y:S01]  /*56a0*/  STL.64 [R1+0xb8], R26 ;  /* 0x0000b81a01007387 */ /* 0x0003e20000100a00 */
[----:B------:R-:W-:-:S03]  /*56b0*/  IMAD.WIDE R18, R14, 0x2, R160 ;  /* 0x000000020e127825 */ /* 0x000fc600078e02a0 */
[----:B------:R1:W2:Y:S01]  /*56c0*/  @!P6 LDG.E.U16 R10, desc[UR24][R26.64] ;  /* 0x000000181a0ae981 */ /* 0x0002a2000c1e1500 */
[----:B------:R-:W-:Y:S01]  /*56d0*/  IMAD.WIDE R16, R14, 0x2, R158 ;  /* 0x000000020e107825 */ /* 0x000fe200078e029e */
[----:B------:R-:W-:Y:S02]  /*56e0*/  SHF.R.U64 R14, R3, 0x1a, RZ ;  /* 0x0000001a030e7819 */ /* 0x000fe400000012ff */
[----:B------:R0:W2:Y:S01]  /*56f0*/  @!P6 LDG.E.U16 R11, desc[UR24][R24.64] ;  /* 0x00000018180be981 */ /* 0x0000a2000c1e1500 */
[----:B------:R-:W-:Y:S02]  /*5700*/  PRMT R7, RZ, 0x7610, R7 ;  /* 0x00007610ff077816 */ /* 0x000fe40000000007 */
[----:B------:R-:W-:Y:S01]  /*5710*/  PRMT R6, RZ, 0x7610, R6 ;  /* 0x00007610ff067816 */ /* 0x000fe20000000006 */
[----:B------:R0:W2:Y:S01]  /*5720*/  @P3 LDG.E.U16 R9, desc[UR24][R18.64] ;  /* 0x0000001812093981 */ /* 0x0000a2000c1e1500 */
[----:B-1----:R-:W-:Y:S02]  /*5730*/  IMAD.MOV.U32 R26, RZ, RZ, R28 ;  /* 0x000000ffff1a7224 */ /* 0x002fe400078e001c */
[----:B------:R-:W-:Y:S01]  /*5740*/  IMAD.MOV.U32 R28, RZ, RZ, R60 ;  /* 0x000000ffff1c7224 */ /* 0x000fe200078e003c */
[----:B------:R1:W2:Y:S01]  /*5750*/  @P3 LDG.E.U16 R8, desc[UR24][R16.64] ;  /* 0x0000001810083981 */ /* 0x0002a2000c1e1500 */
[----:B------:R-:W-:-:S02]  /*5760*/  IMAD R60, R162, 0x1d, RZ ;  /* 0x0000001da23c7824 */ /* 0x000fc400078e02ff */
[----:B0-----:R-:W-:Y:S02]  /*5770*/  IMAD.MOV.U32 R24, RZ, RZ, R89 ;  /* 0x000000ffff187224 */ /* 0x001fe400078e0059 */
[----:B------:R-:W-:Y:S02]  /*5780*/  IMAD.MOV.U32 R89, RZ, RZ, R49 ;  /* 0x000000ffff597224 */ /* 0x000fe400078e0031 */
[----:B------:R-:W-:Y:S02]  /*5790*/  IMAD.MOV.U32 R25, RZ, RZ, R63 ;  /* 0x000000ffff197224 */ /* 0x000fe400078e003f */
[----:B------:R-:W-:Y:S02]  /*57a0*/  IMAD.MOV.U32 R27, RZ, RZ, R62 ;  /* 0x000000ffff1b7224 */ /* 0x000fe400078e003e */
[----:B------:R-:W-:Y:S02]  /*57b0*/  IMAD.MOV.U32 R49, RZ, RZ, R86 ;  /* 0x000000ffff317224 */ /* 0x000fe400078e0056 */
[----:B------:R-:W-:Y:S01]  /*57c0*/  IMAD.WIDE R62, R60, 0x2, R160 ;  /* 0x000000023c3e7825 */ /* 0x000fe200078e02a0 */
[----:B------:R-:W-:-:S03]  /*57d0*/  LOP3.LUT P3, RZ, R14, 0x1, RZ, 0xc0, !PT ;  /* 0x000000010eff7812 */ /* 0x000fc6000786c0ff */
[----:B------:R-:W-:Y:S01]  /*57e0*/  IMAD.MOV.U32 R86, RZ, RZ, R61 ;  /* 0x000000ffff567224 */ /* 0x000fe200078e003d */
[----:B------:R-:W2:Y:S01]  /*57f0*/  @P5 LDG.E.U16 R7, desc[UR24][R62.64] ;  /* 0x000000183e075981 */ /* 0x000ea2000c1e1500 */
[----:B------:R-:W-:Y:S01]  /*5800*/  IMAD.WIDE R60, R60, 0x2, R158 ;  /* 0x000000023c3c7825 */ /* 0x000fe200078e029e */
[----:B------:R-:W-:-:S04]  /*5810*/  SHF.R.U64 R14, R3, 0x12, RZ ;  /* 0x00000012030e7819 */ /* 0x000fc800000012ff */
[----:B------:R-:W2:Y:S01]  /*5820*/  @P5 LDG.E.U16 R6, desc[UR24][R60.64] ;  /* 0x000000183c065981 */ /* 0x000ea2000c1e1500 */
[----:B------:R-:W-:Y:S01]  /*5830*/  LOP3.LUT P5, RZ, R14, 0x1, RZ, 0xc0, !PT ;  /* 0x000000010eff7812 */ /* 0x000fe200078ac0ff */
[----:B------:R-:W-:Y:S02]  /*5840*/  IMAD.MOV.U32 R14, RZ, RZ, R89 ;  /* 0x000000ffff0e7224 */ /* 0x000fe400078e0059 */
[----:B------:R0:W-:Y:S02]  /*5850*/  STL.64 [R1+0x40], R18 ;  /* 0x0000401201007387 */ /* 0x0001e40000100a00 */
[----:B------:R-:W-:Y:S02]  /*5860*/  IMAD.MOV.U32 R43, RZ, RZ, R14 ;  /* 0x000000ffff2b7224 */ /* 0x000fe400078e000e */
[----:B------:R1:W-:Y:S01]  /*5870*/  STL.64 [R1+0x38], R16 ;  /* 0x0000381001007387 */ /* 0x0003e20000100a00 */
[----:B------:R-:W-:Y:S02]  /*5880*/  IMAD.MOV.U32 R14, RZ, RZ, R38 ;  /* 0x000000ffff0e7224 */ /* 0x000fe400078e0026 */
[----:B------:R-:W-:-:S02]  /*5890*/  IMAD.MOV.U32 R38, RZ, RZ, R37 ;  /* 0x000000ffff267224 */ /* 0x000fc400078e0025 */
[----:B0-----:R-:W-:Y:S02]  /*58a0*/  IMAD.MOV.U32 R19, RZ, RZ, R28 ;  /* 0x000000ffff137224 */ /* 0x001fe400078e001c */
[----:B-1----:R-:W-:Y:S02]  /*58b0*/  IMAD.MOV.U32 R17, RZ, RZ, R25 ;  /* 0x000000ffff117224 */ /* 0x002fe400078e0019 */
[----:B------:R-:W-:Y:S02]  /*58c0*/  IMAD.MOV.U32 R16, RZ, RZ, R24 ;  /* 0x000000ffff107224 */ /* 0x000fe400078e0018 */
[----:B------:R-:W-:Y:S02]  /*58d0*/  IMAD.MOV.U32 R37, RZ, RZ, R19 ;  /* 0x000000ffff257224 */ /* 0x000fe400078e0013 */
[----:B------:R-:W-:Y:S02]  /*58e0*/  IMAD.MOV.U32 R19, RZ, RZ, R17 ;  /* 0x000000ffff137224 */ /* 0x000fe400078e0011 */
[----:B------:R-:W-:-:S02]  /*58f0*/  IMAD.MOV.U32 R17, RZ, RZ, R16 ;  /* 0x000000ffff117224 */ /* 0x000fc400078e0010 */
[----:B------:R-:W-:Y:S01]  /*5900*/  IMAD.MOV.U32 R16, RZ, RZ, R26 ;  /* 0x000000ffff107224 */ /* 0x000fe200078e001a */
[----:B------:R0:W-:Y:S01]  /*5910*/  STS.U16 [R2+UR10+0x1800], R43 ;  /* 0x0018002b02007988 */ /* 0x0001e2000800040a */
[----:B------:R-:W-:Y:S02]  /*5920*/  IMAD.MOV.U32 R26, RZ, RZ, R29 ;  /* 0x000000ffff1a7224 */ /* 0x000fe400078e001d */
[----:B------:R-:W-:Y:S02]  /*5930*/  IMAD.MOV.U32 R20, RZ, RZ, R55 ;  /* 0x000000ffff147224 */ /* 0x000fe400078e0037 */
[----:B------:R-:W-:Y:S02]  /*5940*/  IMAD.MOV.U32 R29, RZ, RZ, R30 ;  /* 0x000000ffff1d7224 */ /* 0x000fe400078e001e */
[----:B------:R-:W-:Y:S02]  /*5950*/  IMAD.MOV.U32 R21, RZ, RZ, R54 ;  /* 0x000000ffff157224 */ /* 0x000fe400078e0036 */
[----:B------:R-:W-:-:S02]  /*5960*/  IMAD.MOV.U32 R30, RZ, RZ, R31 ;  /* 0x000000ffff1e7224 */ /* 0x000fc400078e001f */
[----:B0-----:R-:W-:Y:S02]  /*5970*/  IMAD.MOV.U32 R43, RZ, RZ, R14 ;  /* 0x000000ffff2b7224 */ /* 0x001fe400078e000e */
[----:B------:R-:W-:Y:S02]  /*5980*/  IMAD.MOV.U32 R22, RZ, RZ, R53 ;  /* 0x000000ffff167224 */ /* 0x000fe400078e0035 */
[----:B------:R-:W-:Y:S02]  /*5990*/  IMAD.MOV.U32 R31, RZ, RZ, R32 ;  /* 0x000000ffff1f7224 */ /* 0x000fe400078e0020 */
[----:B------:R-:W-:Y:S02]  /*59a0*/  IMAD.MOV.U32 R14, RZ, RZ, R37 ;  /* 0x000000ffff0e7224 */ /* 0x000fe400078e0025 */
[----:B------:R-:W-:Y:S02]  /*59b0*/  IMAD.MOV.U32 R32, RZ, RZ, R33 ;  /* 0x000000ffff207224 */ /* 0x000fe400078e0021 */
[----:B------:R-:W-:-:S02]  /*59c0*/  IMAD.MOV.U32 R37, RZ, RZ, R17 ;  /* 0x000000ffff257224 */ /* 0x000fc400078e0011 */
[----:B------:R-:W-:Y:S02]  /*59d0*/  IMAD.MOV.U32 R33, RZ, RZ, R34 ;  /* 0x000000ffff217224 */ /* 0x000fe400078e0022 */
[----:B------:R-:W-:Y:S02]  /*59e0*/  IMAD.MOV.U32 R17, RZ, RZ, R20 ;  /* 0x000000ffff117224 */ /* 0x000fe400078e0014 */
[----:B------:R-:W-:Y:S02]  /*59f0*/  IMAD.MOV.U32 R34, RZ, RZ, R87 ;  /* 0x000000ffff227224 */ /* 0x000fe400078e0057 */
[----:B------:R-:W-:Y:S02]  /*5a00*/  IMAD.MOV.U32 R20, RZ, RZ, R21 ;  /* 0x000000ffff147224 */ /* 0x000fe400078e0015 */
[----:B------:R-:W-:Y:S02]  /*5a10*/  IMAD.MOV.U32 R87, RZ, RZ, R149 ;  /* 0x000000ffff577224 */ /* 0x000fe400078e0095 */
[----:B------:R-:W-:Y:S01]  /*5a20*/  IMAD.MOV.U32 R21, RZ, RZ, R22 ;  /* 0x000000ffff157224 */ /* 0x000fe200078e0016 */
[----:B------:R-:W2:Y:S01]  /*5a30*/  LDL.LU R149, [R1+0x7f0] ;  /* 0x0007f00001957983 */ /* 0x000ea20000300800 */
[----:B------:R-:W-:-:S03]  /*5a40*/  IMAD.MOV.U32 R22, RZ, RZ, R143 ;  /* 0x000000ffff167224 */ /* 0x000fc600078e008f */
[----:B------:R-:W2:Y:S04]  /*5a50*/  LDL.LU R143, [R1+0x7ec] ;  /* 0x0007ec00018f7983 */ /* 0x000ea80000300800 */
[----:B------:R0:W-:Y:S04]  /*5a60*/  STS.U16 [R2+UR10+0x1c00], R43 ;  /* 0x001c002b02007988 */ /* 0x0001e8000800040a */
[----:B0-----:R-:W2:Y:S04]  /*5a70*/  LDL.LU R43, [R1+0x20] ;  /* 0x00002000012b7983 */ /* 0x001ea80000300800 */
[----:B------:R0:W-:Y:S04]  /*5a80*/  STS.U16 [R2+UR10+0x400], R42 ;  /* 0x0004002a02007988 */ /* 0x0001e8000800040a */
[----:B------:R1:W-:Y:S01]  /*5a90*/  STS.U16 [R2+UR10], R44 ;  /* 0x0000002c02007988 */ /* 0x0003e2000800040a */
[----:B0-----:R-:W-:-:S02]  /*5aa0*/  IMAD.MOV.U32 R42, RZ, RZ, R38 ;  /* 0x000000ffff2a7224 */ /* 0x001fc400078e0026 */
[----:B------:R-:W-:Y:S01]  /*5ab0*/  IMAD.MOV.U32 R38, RZ, RZ, R16 ;  /* 0x000000ffff267224 */ /* 0x000fe200078e0010 */
[----:B------:R-:W-:Y:S01]  /*5ac0*/  LOP3.LUT R16, R2, 0x10, RZ, 0x3c, !PT ;  /* 0x0000001002107812 */ /* 0x000fe200078e3cff */
[----:B-1----:R-:W-:Y:S01]  /*5ad0*/  IMAD.MOV.U32 R44, RZ, RZ, R51 ;  /* 0x000000ffff2c7224 */ /* 0x002fe200078e0033 */
[----:B------:R-:W-:Y:S04]  /*5ae0*/  STS.U16 [R2+UR10+0x4400], R41 ;  /* 0x0044002902007988 */ /* 0x000fe8000800040a */
        /* <DEDUP_REMOVED lines=9> */
[----:B--2---:R-:W-:Y:S04]  /*5b80*/  STS.U16 [R2+UR10+0x5c00], R43 ;  /* 0x005c002b02007988 */ /* 0x004fe8000800040a */
[----:B------:R-:W-:Y:S04]  /*5b90*/  STS.U16 [R16+UR10+0x480], R14 ;  /* 0x0004800e10007988 */ /* 0x000fe8000800040a */
[----:B------:R0:W-:Y:S04]  /*5ba0*/  STS.U16 [R16+UR10+0x4480], R149 ;  /* 0x0044809510007988 */ /* 0x0001e8000800040a */
[----:B------:R1:W-:Y:S04]  /*5bb0*/  STS.U16 [R16+UR10+0x880], R148 ;  /* 0x0008809410007988 */ /* 0x0003e8000800040a */
[----:B0-----:R-:W2:Y:S04]  /*5bc0*/  LDL.LU R149, [R1+0x7e8] ;  /* 0x0007e80001957983 */ /* 0x001ea80000300800 */
[----:B-1----:R-:W3:Y:S01]  /*5bd0*/  LDL.LU R148, [R1+0x7e4] ;  /* 0x0007e40001947983 */ /* 0x002ee20000300800 */
[----:B------:R-:W-:-:S02]  /*5be0*/  IMAD.MOV.U32 R23, RZ, RZ, R36 ;  /* 0x000000ffff177224 */ /* 0x000fc400078e0024 */
[----:B------:R-:W-:Y:S01]  /*5bf0*/  IMAD.MOV.U32 R36, RZ, RZ, R86 ;  /* 0x000000ffff247224 */ /* 0x000fe200078e0056 */
[----:B------:R-:W-:Y:S01]  /*5c00*/  PRMT R157, RZ, 0x7610, R157 ;  /* 0x00007610ff9d7816 */ /* 0x000fe2000000009d */
[----:B------:R-:W-:Y:S02]  /*5c10*/  IMAD.MOV.U32 R18, RZ, RZ, R27 ;  /* 0x000000ffff127224 */ /* 0x000fe400078e001b */
[----:B------:R-:W-:Y:S02]  /*5c20*/  IMAD.MOV.U32 R86, RZ, RZ, R59 ;  /* 0x000000ffff567224 */ /* 0x000fe400078e003b */
[----:B------:R-:W-:Y:S02]  /*5c30*/  IMAD.MOV.U32 R89, RZ, RZ, R58 ;  /* 0x000000ffff597224 */ /* 0x000fe400078e003a */
[----:B------:R-:W-:Y:S02]  /*5c40*/  IMAD.MOV.U32 R28, RZ, RZ, R57 ;  /* 0x000000ffff1c7224 */ /* 0x000fe400078e0039 */
[----:B------:R-:W-:-:S02]  /*5c50*/  IMAD.MOV.U32 R27, RZ, RZ, R52 ;  /* 0x000000ffff1b7224 */ /* 0x000fc400078e0034 */
[----:B------:R-:W-:Y:S01]  /*5c60*/  IMAD.WIDE R58, R56, 0x2, R160 ;  /* 0x00000002383a7825 */ /* 0x000fe200078e02a0 */
[----:B------:R-:W-:-:S03]  /*5c70*/  SHF.R.U32.HI R15, RZ, 0x8, R5 ;  /* 0x00000008ff0f7819 */ /* 0x000fc60000011605 */
[----:B------:R-:W-:Y:S01]  /*5c80*/  IMAD.WIDE R56, R56, 0x2, R158 ;  /* 0x0000000238387825 */ /* 0x000fe200078e029e */
[----:B------:R-:W-:Y:S01]  /*5c90*/  SHF.R.U32.HI R5, RZ, 0x9, R5 ;  /* 0x00000009ff057819 */ /* 0x000fe20000011605 */
[----:B------:R-:W4:Y:S02]  /*5ca0*/  @P3 LDG.E.U16 R163, desc[UR24][R58.64] ;  /* 0x000000183aa33981 */ /* 0x000f24000c1e1500 */
[----:B------:R-:W-:Y:S01]  /*5cb0*/  IMAD R52, R162, 0x2d, RZ ;  /* 0x0000002da2347824 */ /* 0x000fe200078e02ff */
[----:B------:R-:W-:Y:S01]  /*5cc0*/  PRMT R156, RZ, 0x7610, R156 ;  /* 0x00007610ff9c7816 */ /* 0x000fe2000000009c */
[----:B------:R-:W4:Y:S01]  /*5cd0*/  @P3 LDG.E.U16 R157, desc[UR24][R56.64] ;  /* 0x00000018389d3981 */ /* 0x000f22000c1e1500 */
[----:B------:R-:W-:Y:S01]  /*5ce0*/  PRMT R155, RZ, 0x7610, R155 ;  /* 0x00007610ff9b7816 */ /* 0x000fe2000000009b */
[----:B------:R-:W-:Y:S01]  /*5cf0*/  IMAD.WIDE R54, R52, 0x2, R160 ;  /* 0x0000000234367825 */ /* 0x000fe200078e02a0 */
[----:B------:R-:W-:-:S03]  /*5d00*/  LOP3.LUT P3, RZ, R5, 0x1, RZ, 0xc0, !PT ;  /* 0x0000000105ff7812 */ /* 0x000fc6000786c0ff */
[----:B------:R-:W-:Y:S01]  /*5d10*/  IMAD.WIDE R52, R52, 0x2, R158 ;  /* 0x0000000234347825 */ /* 0x000fe200078e029e */
[----:B------:R-:W-:Y:S01]  /*5d20*/  SHF.R.U64 R5, R3, 0xa, RZ ;  /* 0x0000000a03057819 */ /* 0x000fe200000012ff */
[----:B------:R-:W4:Y:S04]  /*5d30*/  @P5 LDG.E.U16 R156, desc[UR24][R54.64] ;  /* 0x00000018369c5981 */ /* 0x000f28000c1e1500 */
[----:B------:R-:W4:Y:S01]  /*5d40*/  @P5 LDG.E.U16 R155, desc[UR24][R52.64] ;  /* 0x00000018349b5981 */ /* 0x000f22000c1e1500 */
[----:B------:R-:W-:Y:S01]  /*5d50*/  LOP3.LUT P5, RZ, R5, 0x1, RZ, 0xc0, !PT ;  /* 0x0000000105ff7812 */ /* 0x000fe200078ac0ff */
[----:B------:R-:W-:Y:S02]  /*5d60*/  IMAD.MOV.U32 R24, RZ, RZ, R48 ;  /* 0x000000ffff187224 */ /* 0x000fe400078e0030 */
[----:B------:R-:W-:-:S02]  /*5d70*/  IMAD R48, R162, 0x35, RZ ;  /* 0x00000035a2307824 */ /* 0x000fc400078e02ff */
[----:B------:R-:W-:Y:S01]  /*5d80*/  IMAD.MOV.U32 R25, RZ, RZ, R88 ;  /* 0x000000ffff197224 */ /* 0x000fe200078e0058 */
[----:B------:R-:W-:Y:S01]  /*5d90*/  PRMT R154, RZ, 0x7610, R154 ;  /* 0x00007610ff9a7816 */ /* 0x000fe2000000009a */
[----:B------:R-:W-:Y:S01]  /*5da0*/  IMAD.MOV.U32 R88, RZ, RZ, R50 ;  /* 0x000000ffff587224 */ /* 0x000fe200078e0032 */
[----:B------:R-:W-:Y:S01]  /*5db0*/  PRMT R153, RZ, 0x7610, R153 ;  /* 0x00007610ff997816 */ /* 0x000fe20000000099 */
[----:B------:R-:W-:Y:S02]  /*5dc0*/  IMAD.MOV.U32 R35, RZ, RZ, R49 ;  /* 0x000000ffff237224 */ /* 0x000fe400078e0031 */
[----:B------:R-:W-:Y:S01]  /*5dd0*/  IMAD.WIDE R50, R48, 0x2, R160 ;  /* 0x0000000230327825 */ /* 0x000fe200078e02a0 */
[----:B------:R-:W-:-:S03]  /*5de0*/  SHF.R.U64 R5, R3, 0x2, RZ ;  /* 0x0000000203057819 */ /* 0x000fc600000012ff */
[----:B------:R-:W-:Y:S01]  /*5df0*/  IMAD.WIDE R48, R48, 0x2, R158 ;  /* 0x0000000230307825 */ /* 0x000fe200078e029e */
[----:B------:R-:W4:Y:S04]  /*5e00*/  @P5 LDG.E.U16 R154, desc[UR24][R50.64] ;  /* 0x00000018329a5981 */ /* 0x000f28000c1e1500 */
[----:B------:R-:W4:Y:S01]  /*5e10*/  @P5 LDG.E.U16 R153, desc[UR24][R48.64] ;  /* 0x0000001830995981 */ /* 0x000f22000c1e1500 */
[----:B------:R-:W-:Y:S01]  /*5e20*/  LOP3.LUT P5, RZ, R5, 0x1, RZ, 0xc0, !PT ;  /* 0x0000000105ff7812 */ /* 0x000fe200078ac0ff */
[----:B------:R-:W-:Y:S01]  /*5e30*/  IMAD R44, R162, 0x3d, RZ ;  /* 0x0000003da22c7824 */ /* 0x000fe200078e02ff */
[----:B------:R-:W-:Y:S02]  /*5e40*/  PRMT R152, RZ, 0x7610, R152 ;  /* 0x00007610ff987816 */ /* 0x000fe40000000098 */
[----:B------:R-:W-:Y:S01]  /*5e50*/  PRMT R150, RZ, 0x7610, R150 ;  /* 0x00007610ff967816 */ /* 0x000fe20000000096 */
[----:B------:R-:W-:-:S04]  /*5e60*/  IMAD.WIDE R46, R44, 0x2, R160 ;  /* 0x000000022c2e7825 */ /* 0x000fc800078e02a0 */
[----:B------:R-:W-:-:S04]  /*5e70*/  IMAD.WIDE R44, R44, 0x2, R158 ;  /* 0x000000022c2c7825 */ /* 0x000fc800078e029e */
[----:B------:R-:W-:Y:S01]  /*5e80*/  VIADD R5, R4, 0xfffffff9 ;  /* 0xfffffff904057836 */ /* 0x000fe20000000000 */
[----:B------:R-:W4:Y:S04]  /*5e90*/  @P5 LDG.E.U16 R152, desc[UR24][R46.64] ;  /* 0x000000182e985981 */ /* 0x000f28000c1e1500 */
[----:B------:R-:W4:Y:S01]  /*5ea0*/  @P5 LDG.E.U16 R150, desc[UR24][R44.64] ;  /* 0x000000182c965981 */ /* 0x000f22000c1e1500 */
[----:B------:R-:W-:Y:S01]  /*5eb0*/  ISETP.GE.U32.AND P5, PT, R5, 0x7fffffba, PT ;  /* 0x7fffffba0500780c */ /* 0x000fe20003fa6070 */
[----:B------:R-:W-:Y:S02]  /*5ec0*/  IMAD R5, R162, 0x6, RZ ;  /* 0x00000006a2057824 */ /* 0x000fe400078e02ff */
[----:B------:R-:W-:Y:S02]  /*5ed0*/  STS.U16 [R16+UR10+0x4880], R38 ;  /* 0x0048802610007988 */ /* 0x000fe4000800040a */
[----:B------:R-:W-:-:S02]  /*5ee0*/  IMAD.WIDE R42, R5, 0x2, R160 ;  /* 0x00000002052a7825 */ /* 0x000fc400078e02a0 */
[----:B------:R-:W-:Y:S02]  /*5ef0*/  STS.U16 [R16+UR10+0xc80], R37 ;  /* 0x000c802510007988 */ /* 0x000fe4000800040a */
[----:B------:R-:W-:Y:S02]  /*5f00*/  IMAD.WIDE R40, R5, 0x2, R158 ;  /* 0x0000000205287825 */ /* 0x000fe400078e029e */
[----:B------:R-:W-:Y:S02]  /*5f10*/  STS.U16 [R16+UR10+0x4c80], R19 ;  /* 0x004c801310007988 */ /* 0x000fe4000800040a */
[----:B------:R-:W-:Y:S02]  /*5f20*/  VIADD R5, R4, 0xfffffff1 ;  /* 0xfffffff104057836 */ /* 0x000fe40000000000 */
[----:B------:R-:W-:Y:S04]  /*5f30*/  STS.U16 [R16+UR10+0x1080], R18 ;  /* 0x0010801210007988 */ /* 0x000fe8000800040a */
[----:B------:R0:W-:Y:S01]  /*5f40*/  STS.U16 [R16+UR10+0x5080], R147 ;  /* 0x0050809310007988 */ /* 0x0001e2000800040a */
[----:B------:R-:W-:-:S03]  /*5f50*/  LOP3.LUT R14, R2, 0x20, RZ, 0x3c, !PT ;  /* 0x00000020020e7812 */ /* 0x000fc600078e3cff */
[----:B------:R-:W-:Y:S04]  /*5f60*/  STL.64 [R1+0x130], R42 ;  /* 0x0001302a01007387 */ /* 0x000fe80000100a00 */
[----:B------:R1:W-:Y:S04]  /*5f70*/  STS.U16 [R16+UR10+0x1480], R146 ;  /* 0x0014809210007988 */ /* 0x0003e8000800040a */
[----:B------:R-:W-:Y:S04]  /*5f80*/  STL.64 [R1+0x128], R40 ;  /* 0x0001282801007387 */ /* 0x000fe80000100a00 */
[----:B------:R-:W-:Y:S04]  /*5f90*/  STS.U16 [R16+UR10+0x5480], R17 ;  /* 0x0054801110007988 */ /* 0x000fe8000800040a */
[----:B0-----:R-:W4:Y:S04]  /*5fa0*/  LDL.LU R147, [R1+0x7e0] ;  /* 0x0007e00001937983 */ /* 0x001f280000300800 */
[----:B------:R-:W-:Y:S04]  /*5fb0*/  STS.U16 [R16+UR10+0x1880], R20 ;  /* 0x0018801410007988 */ /* 0x000fe8000800040a */
[----:B-1----:R-:W4:Y:S04]  /*5fc0*/  LDL.LU R146, [R1+0x7dc] ;  /* 0x0007dc0001927983 */ /* 0x002f280000300800 */
        /* <DEDUP_REMOVED lines=8> */
[----:B------:R0:W-:Y:S04]  /*6050*/  STS.U16 [R14+UR10+0x4500], R142 ;  /* 0x0045008e0e007988 */ /* 0x0001e8000800040a */
[----:B------:R1:W-:Y:S04]  /*6060*/  STS.U16 [R14+UR10+0x900], R145 ;  /* 0x000900910e007988 */ /* 0x0003e8000800040a */
[----:B------:R0:W-:Y:S01]  /*6070*/  STS.U16 [R14+UR10+0x4900], R144 ;  /* 0x004900900e007988 */ /* 0x0001e2000800040a */
[----:B--2---:R-:W-:-:S02]  /*6080*/  PRMT R149, RZ, 0x7610, R149 ;  /* 0x00007610ff957816 */ /* 0x004fc40000000095 */
[----:B---3--:R-:W-:-:S04]  /*6090*/  PRMT R148, RZ, 0x7610, R148 ;  /* 0x00007610ff947816 */ /* 0x008fc80000000094 */
[----:B------:R-:W2:Y:S04]  /*60a0*/  @!P5 LDG.E.U16 R149, desc[UR24][R42.64] ;  /* 0x000000182a95d981 */ /* 0x000ea8000c1e1500 */
[----:B------:R3:W2:Y:S01]  /*60b0*/  @!P5 LDG.E.U16 R148, desc[UR24][R40.64] ;  /* 0x000000182894d981 */ /* 0x0006a2000c1e1500 */
[----:B------:R-:W-:Y:S01]  /*60c0*/  ISETP.GE.U32.AND P5, PT, R5, 0x7fffffb2, PT ;  /* 0x7fffffb20500780c */ /* 0x000fe20003fa6070 */
[----:B------:R-:W-:-:S04]  /*60d0*/  IMAD R5, R162, 0xe, RZ ;  /* 0x0000000ea2057824 */ /* 0x000fc800078e02ff */
[----:B------:R-:W-:-:S04]  /*60e0*/  IMAD.WIDE R38, R5, 0x2, R160 ;  /* 0x0000000205267825 */ /* 0x000fc800078e02a0 */
[----:B------:R-:W-:Y:S01]  /*60f0*/  IMAD.WIDE R18, R5, 0x2, R158 ;  /* 0x0000000205127825 */ /* 0x000fe200078e029e */
[----:B------:R-:W-:Y:S04]  /*6100*/  STL.64 [R1+0xb0], R38 ;  /* 0x0000b02601007387 */ /* 0x000fe80000100a00 */
[----:B------:R-:W-:Y:S04]  /*6110*/  STL.64 [R1+0xa8], R18 ;  /* 0x0000a81201007387 */ /* 0x000fe80000100a00 */
[----:B0-----:R-:W2:Y:S04]  /*6120*/  LDL.LU R142, [R1+0x7d8] ;  /* 0x0007d800018e7983 */ /* 0x001ea80000300800 */
[----:B-1----:R-:W2:Y:S04]  /*6130*/  LDL.LU R145, [R1+0x7d4] ;  /* 0x0007d40001917983 */ /* 0x002ea80000300800 */
[----:B------:R-:W2:Y:S01]  /*6140*/  LDL.LU R144, [R1+0x7d0] ;  /* 0x0007d00001907983 */ /* 0x000ea20000300800 */
[----:B------:R-:W-:-:S03]  /*6150*/  VIADD R5, R4, 0xfffffff8 ;  /* 0xfffffff804057836 */ /* 0x000fc60000000000 */
[----:B------:R-:W-:Y:S01]  /*6160*/  STS.U16 [R14+UR10+0xd00], R29 ;  /* 0x000d001d0e007988 */ /* 0x000fe2000800040a */
[----:B---3--:R-:W-:-:S03]  /*6170*/  IMAD R40, R162, 0x1e, RZ ;  /* 0x0000001ea2287824 */ /* 0x008fc600078e02ff */
[----:B------:R-:W-:Y:S04]  /*6180*/  STS.U16 [R14+UR10+0x4d00], R30 ;  /* 0x004d001e0e007988 */ /* 0x000fe8000800040a */
[----:B------:R-:W-:Y:S01]  /*6190*/  STS.U16 [R14+UR10+0x1100], R31 ;  /* 0x0011001f0e007988 */ /* 0x000fe2000800040a */
[----:B------:R-:W-:-:S03]  /*61a0*/  PRMT R143, RZ, 0x7610, R143 ;  /* 0x00007610ff8f7816 */ /* 0x000fc6000000008f */
[----:B------:R-:W-:Y:S01]  /*61b0*/  STS.U16 [R14+UR10+0x5100], R32 ;  /* 0x005100200e007988 */ /* 0x000fe2000800040a */
[----:B------:R-:W-:-:S03]  /*61c0*/  IMAD.WIDE R42, R40, 0x2, R160 ;  /* 0x00000002282a7825 */ /* 0x000fc600078e02a0 */
[----:B------:R-:W-:Y:S01]  /*61d0*/  STS.U16 [R14+UR10+0x1500], R33 ;  /* 0x001500210e007988 */ /* 0x000fe2000800040a */
[----:B------:R-:W-:-:S03]  /*61e0*/  IMAD.WIDE R40, R40, 0x2, R158 ;  /* 0x0000000228287825 */ /* 0x000fc600078e029e */
[----:B------:R-:W-:Y:S04]  /*61f0*/  STS.U16 [R14+UR10+0x5500], R34 ;  /* 0x005500220e007988 */ /* 0x000fe8000800040a */
[----:B------:R-:W-:Y:S04]  /*6200*/  STS.U16 [R14+UR10+0x1900], R35 ;  /* 0x001900230e007988 */ /* 0x000fe8000800040a */
[----:B------:R0:W-:Y:S01]  /*6210*/  STS.U16 [R14+UR10+0x5900], R36 ;  /* 0x005900240e007988 */ /* 0x0001e2000800040a */
[----:B------:R-:W-:Y:S02]  /*6220*/  PRMT R141, RZ, 0x7610, R141 ;  /* 0x00007610ff8d7816 */ /* 0x000fe4000000008d */
[----:B------:R-:W-:Y:S01]  /*6230*/  PRMT R140, RZ, 0x7610, R140 ;  /* 0x00007610ff8c7816 */ /* 0x000fe2000000008c */
[----:B------:R-:W3:Y:S01]  /*6240*/  @P4 LDG.E.U16 R143, desc[UR24][R42.64] ;  /* 0x000000182a8f4981 */ /* 0x000ee2000c1e1500 */
[----:B0-----:R-:W-:-:S02]  /*6250*/  IMAD R36, R162, 0x26, RZ ;  /* 0x00000026a2247824 */ /* 0x001fc400078e02ff */
[----:B------:R-:W-:Y:S01]  /*6260*/  IMAD R32, R162, 0x2e, RZ ;  /* 0x0000002ea2207824 */ /* 0x000fe200078e02ff */
[----:B------:R-:W-:Y:S02]  /*6270*/  PRMT R139, RZ, 0x7610, R139 ;  /* 0x00007610ff8b7816 */ /* 0x000fe4000000008b */
[----:B------:R-:W-:Y:S01]  /*6280*/  PRMT R138, RZ, 0x7610, R138 ;  /* 0x00007610ff8a7816 */ /* 0x000fe2000000008a */
[----:B------:R-:W-:Y:S01]  /*6290*/  IMAD.WIDE R34, R32, 0x2, R160 ;  /* 0x0000000220227825 */ /* 0x000fe200078e02a0 */
[----:B----4-:R-:W-:-:S06]  /*62a0*/  PRMT R147, RZ, 0x7610, R147 ;  /* 0x00007610ff937816 */ /* 0x010fcc0000000093 */
[----:B------:R-:W4:Y:S01]  /*62b0*/  @!P5 LDG.E.U16 R147, desc[UR24][R38.64] ;  /* 0x000000182693d981 */ /* 0x000f22000c1e1500 */
[----:B------:R-:W-:-:S06]  /*62c0*/  PRMT R146, RZ, 0x7610, R146 ;  /* 0x00007610ff927816 */ /* 0x000fcc0000000092 */
[----:B------:R0:W3:Y:S01]  /*62d0*/  @!P5 LDG.E.U16 R146, desc[UR24][R18.64] ;  /* 0x000000181292d981 */ /* 0x0000e2000c1e1500 */
[----:B------:R-:W-:Y:S01]  /*62e0*/  ISETP.GE.U32.AND P5, PT, R5, 0x7fffffb9, PT ;  /* 0x7fffffb90500780c */ /* 0x000fe20003fa6070 */
[----:B------:R-:W-:-:S04]  /*62f0*/  IMAD R5, R162, 0x16, RZ ;  /* 0x00000016a2057824 */ /* 0x000fc800078e02ff */
[----:B------:R-:W-:-:S04]  /*6300*/  IMAD.WIDE R16, R5, 0x2, R158 ;  /* 0x0000000205107825 */ /* 0x000fc800078e029e */
[----:B0-----:R-:W-:Y:S01]  /*6310*/  IMAD.WIDE R18, R5, 0x2, R160 ;  /* 0x0000000205127825 */ /* 0x001fe200078e02a0 */
[----:B------:R-:W-:-:S03]  /*6320*/  SHF.R.U64 R5, R3, 0x19, RZ ;  /* 0x0000001903057819 */ /* 0x000fc600000012ff */
[----:B------:R-:W-:-:S04]  /*6330*/  IMAD.WIDE R38, R36, 0x2, R160 ;  /* 0x0000000224267825 */ /* 0x000fc800078e02a0 */
[----:B------:R-:W-:-:S04]  /*6340*/  IMAD.WIDE R36, R36, 0x2, R158 ;  /* 0x0000000224247825 */ /* 0x000fc800078e029e */
[----:B------:R-:W-:-:S04]  /*6350*/  IMAD.WIDE R32, R32, 0x2, R158 ;  /* 0x0000000220207825 */ /* 0x000fc800078e029e */
[----:B------:R-:W-:Y:S01]  /*6360*/  IMAD R28, R162, 0x36, RZ ;  /* 0x00000036a21c7824 */ /* 0x000fe200078e02ff */
[----:B------:R-:W-:Y:S02]  /*6370*/  PRMT R127, RZ, 0x7610, R127 ;  /* 0x00007610ff7f7816 */ /* 0x000fe4000000007f */
[----:B------:R-:W-:Y:S01]  /*6380*/  PRMT R165, RZ, 0x7610, R165 ;  /* 0x00007610ffa57816 */ /* 0x000fe200000000a5 */
[----:B------:R-:W-:-:S04]  /*6390*/  IMAD.WIDE R30, R28, 0x2, R160 ;  /* 0x000000021c1e7825 */ /* 0x000fc800078e02a0 */
[----:B------:R-:W-:-:S04]  /*63a0*/  IMAD.WIDE R28, R28, 0x2, R158 ;  /* 0x000000021c1c7825 */ /* 0x000fc800078e029e */
[----:B------:R-:W-:Y:S01]  /*63b0*/  IMAD R24, R162, 0x3e, RZ ;  /* 0x0000003ea2187824 */ /* 0x000fe200078e02ff */
[----:B------:R-:W-:Y:S01]  /*63c0*/  PRMT R164, RZ, 0x7610, R164 ;  /* 0x00007610ffa47816 */ /* 0x000fe200000000a4 */
[----:B------:R-:W-:Y:S02]  /*63d0*/  STS.U16 [R14+UR10+0x1d00], R88 ;  /* 0x001d00580e007988 */ /* 0x000fe4000800040a */
[C---:B------:R-:W-:Y:S02]  /*63e0*/  IMAD.WIDE R26, R24.reuse, 0x2, R160 ;  /* 0x00000002181a7825 */ /* 0x040fe400078e02a0 */
[----:B------:R-:W-:Y:S02]  /*63f0*/  STL.64 [R1+0x30], R18 ;  /* 0x0000301201007387 */ /* 0x000fe40000100a00 */
[----:B------:R-:W-:Y:S02]  /*6400*/  IMAD.WIDE R24, R24, 0x2, R158 ;  /* 0x0000000218187825 */ /* 0x000fe400078e029e */
[----:B------:R0:W-:Y:S04]  /*6410*/  STS.U16 [R14+UR10+0x5d00], R89 ;  /* 0x005d00590e007988 */ /* 0x0001e8000800040a */
[----:B------:R1:W-:Y:S01]  /*6420*/  STL.64 [R1+0x28], R16 ;  /* 0x0000281001007387 */ /* 0x0003e20000100a00 */
[----:B0-----:R-:W-:-:S02]  /*6430*/  SHF.R.U64 R14, R3, 0x18, RZ ;  /* 0x00000018030e7819 */ /* 0x001fc400000012ff */
[----:B------:R-:W-:Y:S02]  /*6440*/  PRMT R137, RZ, 0x7610, R137 ;  /* 0x00007610ff897816 */ /* 0x000fe40000000089 */
[----:B------:R-:W-:Y:S02]  /*6450*/  PRMT R136, RZ, 0x7610, R136 ;  /* 0x00007610ff887816 */ /* 0x000fe40000000088 */
[----:B------:R-:W-:Y:S02]  /*6460*/  PRMT R135, RZ, 0x7610, R135 ;  /* 0x00007610ff877816 */ /* 0x000fe40000000087 */
[----:B------:R-:W-:Y:S02]  /*6470*/  PRMT R134, RZ, 0x7610, R134 ;  /* 0x00007610ff867816 */ /* 0x000fe40000000086 */
[----:B--2---:R-:W-:Y:S02]  /*6480*/  PRMT R145, RZ, 0x7610, R145 ;  /* 0x00007610ff917816 */ /* 0x004fe40000000091 */
[----:B------:R-:W-:-:S04]  /*6490*/  PRMT R144, RZ, 0x7610, R144 ;  /* 0x00007610ff907816 */ /* 0x000fc80000000090 */
[----:B------:R-:W2:Y:S01]  /*64a0*/  @P3 LDG.E.U16 R145, desc[UR24][R18.64] ;  /* 0x0000001812913981 */ /* 0x000ea2000c1e1500 */
[----:B------:R-:W-:-:S03]  /*64b0*/  PRMT R142, RZ, 0x7610, R142 ;  /* 0x00007610ff8e7816 */ /* 0x000fc6000000008e */
[----:B------:R1:W2:Y:S01]  /*64c0*/  @P3 LDG.E.U16 R144, desc[UR24][R16.64] ;  /* 0x0000001810903981 */ /* 0x0002a2000c1e1500 */
[----:B------:R-:W-:Y:S02]  /*64d0*/  LOP3.LUT P3, RZ, R5, 0x1, RZ, 0xc0, !PT ;  /* 0x0000000105ff7812 */ /* 0x000fe4000786c0ff */
[----:B------:R-:W-:Y:S01]  /*64e0*/  SHF.R.U64 R5, R3, 0x11, RZ ;  /* 0x0000001103057819 */ /* 0x000fe200000012ff */
[----:B------:R-:W2:Y:S03]  /*64f0*/  @P4 LDG.E.U16 R142, desc[UR24][R40.64] ;  /* 0x00000018288e4981 */ /* 0x000ea6000c1e1500 */
[----:B------:R-:W-:Y:S02]  /*6500*/  LOP3.LUT P4, RZ, R5, 0x1, RZ, 0xc0, !PT ;  /* 0x0000000105ff7812 */ /* 0x000fe4000788c0ff */
[----:B------:R-:W-:-:S05]  /*6510*/  SHF.R.U64 R5, R3, 0x9, RZ ;  /* 0x0000000903057819 */ /* 0x000fca00000012ff */
[----:B------:R-:W2:Y:S04]  /*6520*/  @P3 LDG.E.U16 R141, desc[UR24][R38.64] ;  /* 0x00000018268d3981 */ /* 0x000ea8000c1e1500 */
[----:B------:R-:W2:Y:S01]  /*6530*/  @P3 LDG.E.U16 R140, desc[UR24][R36.64] ;  /* 0x00000018248c3981 */ /* 0x000ea2000c1e1500 */
[----:B------:R-:W-:Y:S02]  /*6540*/  LOP3.LUT P3, RZ, R5, 0x1, RZ, 0xc0, !PT ;  /* 0x0000000105ff7812 */ /* 0x000fe4000786c0ff */
[----:B------:R-:W-:Y:S01]  /*6550*/  SHF.R.U64 R5, R3, 0x1, RZ ;  /* 0x0000000103057819 */ /* 0x000fe200000012ff */
[----:B------:R-:W2:Y:S04]  /*6560*/  @P4 LDG.E.U16 R139, desc[UR24][R34.64] ;  /* 0x00000018228b4981 */ /* 0x000ea8000c1e1500 */
[----:B------:R-:W2:Y:S01]  /*6570*/  @P4 LDG.E.U16 R138, desc[UR24][R32.64] ;  /* 0x00000018208a4981 */ /* 0x000ea2000c1e1500 */
[----:B------:R-:W-:Y:S01]  /*6580*/  LOP3.LUT P4, RZ, R5, 0x1, RZ, 0xc0, !PT ;  /* 0x0000000105ff7812 */ /* 0x000fe2000788c0ff */
[----:B------:R-:W-:-:S04]  /*6590*/  VIADD R5, R4, 0xfffffff0 ;  /* 0xfffffff004057836 */ /* 0x000fc80000000000 */
[----:B------:R-:W2:Y:S04]  /*65a0*/  @P3 LDG.E.U16 R127, desc[UR24][R30.64] ;  /* 0x000000181e7f3981 */ /* 0x000ea8000c1e1500 */
[----:B------:R-:W2:Y:S01]  /*65b0*/  @P3 LDG.E.U16 R165, desc[UR24][R28.64] ;  /* 0x000000181ca53981 */ /* 0x000ea2000c1e1500 */
[----:B------:R-:W-:Y:S02]  /*65c0*/  ISETP.GE.U32.AND P3, PT, R5, 0x7fffffb1, PT ;  /* 0x7fffffb10500780c */ /* 0x000fe40003f66070 */
[----:B------:R-:W-:Y:S01]  /*65d0*/  PRMT R5, RZ, 0x7610, R5 ;  /* 0x00007610ff057816 */ /* 0x000fe20000000005 */
[----:B------:R-:W2:Y:S01]  /*65e0*/  @P4 LDG.E.U16 R164, desc[UR24][R26.64] ;  /* 0x000000181aa44981 */ /* 0x000ea2000c1e1500 */
[----:B-1----:R-:W-:-:S04]  /*65f0*/  LOP3.LUT R16, R2, 0x30, RZ, 0x3c, !PT ;  /* 0x0000003002107812 */ /* 0x002fc800078e3cff */
[----:B------:R-:W2:Y:S01]  /*6600*/  @P4 LDG.E.U16 R5, desc[UR24][R24.64] ;  /* 0x0000001818054981 */ /* 0x000ea2000c1e1500 */
[----:B------:R-:W-:Y:S01]  /*6610*/  LOP3.LUT P4, RZ, R14, 0x1, RZ, 0xc0, !PT ;  /* 0x000000010eff7812 */ /* 0x000fe2000788c0ff */
[----:B------:R-:W-:Y:S02]  /*6620*/  IMAD R14, R162, 0x7, RZ ;  /* 0x00000007a20e7824 */ /* 0x000fe400078e02ff */
[----:B------:R-:W-:Y:S02]  /*6630*/  STS.U16 [R16+UR10+0x180], R86 ;  /* 0x0001805610007988 */ /* 0x000fe4000800040a */
[C---:B------:R-:W-:Y:S02]  /*6640*/  IMAD.WIDE R88, R14.reuse, 0x2, R160 ;  /* 0x000000020e587825 */ /* 0x040fe400078e02a0 */
[----:B------:R0:W-:Y:S04]  /*6650*/  STS.U16 [R16+UR10+0x4180], R87 ;  /* 0x0041805710007988 */ /* 0x0001e8000800040a */
[----:B------:R-:W-:Y:S04]  /*6660*/  STS.U16 [R16+UR10+0x580], R85 ;  /* 0x0005805510007988 */ /* 0x000fe8000800040a */
[----:B------:R1:W-:Y:S01]  /*6670*/  STS.U16 [R16+UR10+0x4580], R84 ;  /* 0x0045805410007988 */ /* 0x0003e2000800040a */
[----:B0-----:R-:W-:Y:S01]  /*6680*/  IMAD.WIDE R86, R14, 0x2, R158 ;  /* 0x000000020e567825 */ /* 0x001fe200078e029e */
[----:B------:R-:W-:-:S02]  /*6690*/  SHF.R.U64 R14, R3, 0x10, RZ ;  /* 0x00000010030e7819 */ /* 0x000fc400000012ff */
[----:B------:R0:W2:Y:S04]  /*66a0*/  @!P5 LDG.E.U16 R137, desc[UR24][R88.64] ;  /* 0x000000185889d981 */ /* 0x0000a8000c1e1500 */
[----:B------:R0:W2:Y:S04]  /*66b0*/  @!P5 LDG.E.U16 R136, desc[UR24][R86.64] ;  /* 0x000000185688d981 */ /* 0x0000a8000c1e1500 */
[----:B-1----:R-:W2:Y:S04]  /*66c0*/  LDL.LU R84, [R1+0x288] ;  /* 0x0002880001547983 */ /* 0x002ea80000300800 */
[----:B------:R-:W3:Y:S01]  /*66d0*/  LDL.LU R85, [R1+0x284] ;  /* 0x0002840001557983 */ /* 0x000ee20000300800 */
[----:B------:R-:W-:-:S03]  /*66e0*/  LOP3.LUT P5, RZ, R14, 0x1, RZ, 0xc0, !PT ;  /* 0x000000010eff7812 */ /* 0x000fc600078ac0ff */
[----:B------:R-:W4:Y:S01]  /*66f0*/  LDL.LU R19, [R1+0x274] ;  /* 0x0002740001137983 */ /* 0x000f220000300800 */
[----:B------:R-:W-:-:S03]  /*6700*/  IMAD R14, R162, 0xf, RZ ;  /* 0x0000000fa20e7824 */ /* 0x000fc600078e02ff */
[----:B------:R-:W4:Y:S04]  /*6710*/  LDL.LU R18, [R1+0x268] ;  /* 0x0002680001127983 */ /* 0x000f280000300800 */
[----:B------:R-:W4:Y:S01]  /*6720*/  LDL.LU R17, [R1+0x264] ;  /* 0x0002640001117983 */ /* 0x000f220000300800 */
[----:B------:R-:W-:-:S03]  /*6730*/  SHF.R.U64 R3, R3, 0x8, RZ ;  /* 0x0000000803037819 */ /* 0x000fc600000012ff */
[----:B------:R-:W4:Y:S04]  /*6740*/  LDL.LU R20, [R1+0x260] ;  /* 0x0002600001147983 */ /* 0x000f280000300800 */
[----:B------:R-:W4:Y:S04]  /*6750*/  LDL.LU R21, [R1+0x25c] ;  /* 0x00025c0001157983 */ /* 0x000f280000300800 */
[----:B------:R-:W4:Y:S04]  /*6760*/  LDL.LU R22, [R1+0x258] ;  /* 0x0002580001167983 */ /* 0x000f280000300800 */
[----:B------:R-:W4:Y:S04]  /*6770*/  LDL.LU R23, [R1+0x24c] ;  /* 0x00024c0001177983 */ /* 0x000f280000300800 */
[----:B------:R0:W-:Y:S01]  /*6780*/  STL.64 [R1+0x120], R88 ;  /* 0x0001205801007387 */ /* 0x0001e20000100a00 */
[----:B------:R-:W-:-:S03]  /*6790*/  LOP3.LUT P6, RZ, R3, 0x1, RZ, 0xc0, !PT ;  /* 0x0000000103ff7812 */ /* 0x000fc600078cc0ff */
[----:B------:R1:W-:Y:S04]  /*67a0*/  STL.64 [R1+0x118], R86 ;  /* 0x0001185601007387 */ /* 0x0003e80000100a00 */
[----:B------:R-:W4:Y:S01]  /*67b0*/  LDL.LU R3, [R1+0x278] ;  /* 0x0002780001037983 */ /* 0x000f220000300800 */
[----:B0-----:R-:W-:-:S04]  /*67c0*/  IMAD.WIDE R88, R14, 0x2, R160 ;  /* 0x000000020e587825 */ /* 0x001fc800078e02a0 */
[----:B-1----:R-:W-:Y:S01]  /*67d0*/  IMAD.WIDE R86, R14, 0x2, R158 ;  /* 0x000000020e567825 */ /* 0x002fe200078e029e */
[----:B------:R0:W-:Y:S04]  /*67e0*/  STL.64 [R1+0xa0], R88 ;  /* 0x0000a05801007387 */ /* 0x0001e80000100a00 */
[----:B------:R-:W4:Y:S04]  /*67f0*/  LDL.LU R14, [R1+0x280] ;  /* 0x00028000010e7983 */ /* 0x000f280000300800 */
[----:B------:R-:W4:Y:S04]  /*6800*/  @!P3 LDG.E.U16 R135, desc[UR24][R88.64] ;  /* 0x000000185887b981 */ /* 0x000f28000c1e1500 */
[----:B------:R-:W4:Y:S04]  /*6810*/  @!P3 LDG.E.U16 R134, desc[UR24][R86.64] ;  /* 0x000000185686b981 */ /* 0x000f28000c1e1500 */
[----:B0-----:R-:W4:Y:S04]  /*6820*/  LDL.LU.64 R88, [R1+0x7c8] ;  /* 0x0007c80001587983 */ /* 0x001f280000300a00 */
[----:B------:R0:W-:Y:S04]  /*6830*/  STL.64 [R1+0x98], R86 ;  /* 0x0000985601007387 */ /* 0x0001e80000100a00 */
[----:B0-----:R-:W4:Y:S01]  /*6840*/  LDL.LU.64 R86, [R1+0x7c0] ;  /* 0x0007c00001567983 */ /* 0x001f220000300a00 */
[----:B------:R-:W-:-:S03]  /*6850*/  LOP3.LUT P3, RZ, R15, 0x1, RZ, 0xc0, !PT ;  /* 0x000000010fff7812 */ /* 0x000fc6000786c0ff */
[----:B--2---:R0:W-:Y:S04]  /*6860*/  STS.U16 [R16+UR10+0x980], R84 ;  /* 0x0009805410007988 */ /* 0x0041e8000800040a */
[----:B---3--:R1:W-:Y:S04]  /*6870*/  STS.U16 [R16+UR10+0x4980], R85 ;  /* 0x0049805510007988 */ /* 0x0083e8000800040a */
[----:B0-----:R-:W5:Y:S04]  /*6880*/  LDL.LU R84, [R1+0x7bc] ;  /* 0x0007bc0001547983 */ /* 0x001f680000300800 */
[----:B-1----:R-:W5:Y:S04]  /*6890*/  LDL.LU R85, [R1+0x7b8] ;  /* 0x0007b80001557983 */ /* 0x002f680000300800 */
[----:B----4-:R-:W-:Y:S04]  /*68a0*/  STS.U16 [R16+UR10+0xd80], R14 ;  /* 0x000d800e10007988 */ /* 0x010fe8000800040a */
        /* <DEDUP_REMOVED lines=8> */
[----:B------:R0:W-:Y:S02]  /*6930*/  STS.U16 [R16+UR10+0x5d80], R0 ;  /* 0x005d800010007988 */ /* 0x0001e4000800040a */
[----:B0-----:R-:W-:-:S05]  /*6940*/  LOP3.LUT R0, R2, 0x40, RZ, 0x3c, !PT ;  /* 0x0000004002007812 */ /* 0x001fca00078e3cff */
[----:B------:R0:W-:Y:S04]  /*6950*/  STS.U16 [R0+UR10+0x200], R86 ;  /* 0x0002005600007988 */ /* 0x0001e8000800040a */
[----:B------:R1:W-:Y:S04]  /*6960*/  STS.U16 [R0+UR10+0x4200], R87 ;  /* 0x0042005700007988 */ /* 0x0003e8000800040a */
[----:B------:R2:W-:Y:S04]  /*6970*/  STS.U16 [R0+UR10+0x600], R88 ;  /* 0x0006005800007988 */ /* 0x0005e8000800040a */
[----:B0-----:R-:W5:Y:S04]  /*6980*/  LDL.LU R86, [R1+0x7b4] ;  /* 0x0007b40001567983 */ /* 0x001f680000300800 */
[----:B-1----:R-:W5:Y:S04]  /*6990*/  LDL.LU R87, [R1+0x7b0] ;  /* 0x0007b00001577983 */ /* 0x002f680000300800 */
[----:B--2---:R-:W5:Y:S04]  /*69a0*/  LDL.LU R88, [R1+0x7ac] ;  /* 0x0007ac0001587983 */ /* 0x004f680000300800 */
[----:B------:R0:W-:Y:S04]  /*69b0*/  STS.U16 [R0+UR10+0x4600], R89 ;  /* 0x0046005900007988 */ /* 0x0001e8000800040a */
[----:B------:R1:W-:Y:S04]  /*69c0*/  STS.U16 [R0+UR10+0xa00], R126 ;  /* 0x000a007e00007988 */ /* 0x0003e8000800040a */
[----:B------:R2:W-:Y:S04]  /*69d0*/  STS.U16 [R0+UR10+0x4a00], R129 ;  /* 0x004a008100007988 */ /* 0x0005e8000800040a */
[----:B0-----:R-:W5:Y:S04]  /*69e0*/  LDL.LU R89, [R1+0x7a8] ;  /* 0x0007a80001597983 */ /* 0x001f680000300800 */
[----:B-1----:R-:W3:Y:S04]  /*69f0*/  LDL.LU R126, [R1+0x7a4] ;  /* 0x0007a400017e7983 */ /* 0x002ee80000300800 */
[----:B--2---:R-:W2:Y:S04]  /*6a00*/  LDL.LU R129, [R1+0x7a0] ;  /* 0x0007a00001817983 */ /* 0x004ea80000300800 */
[----:B------:R0:W-:Y:S04]  /*6a10*/  STS.U16 [R0+UR10+0xe00], R133 ;  /* 0x000e008500007988 */ /* 0x0001e8000800040a */
[----:B------:R1:W-:Y:S04]  /*6a20*/  STS.U16 [R0+UR10+0x4e00], R131 ;  /* 0x004e008300007988 */ /* 0x0003e8000800040a */
[----:B0-----:R-:W4:Y:S04]  /*6a30*/  LDL.LU R133, [R1+0x79c] ;  /* 0x00079c0001857983 */ /* 0x001f280000300800 */
[----:B-1----:R-:W4:Y:S04]  /*6a40*/  LDL.LU R131, [R1+0x798] ;  /* 0x0007980001837983 */ /* 0x002f280000300800 */
[----:B------:R0:W-:Y:S04]  /*6a50*/  STS.U16 [R0+UR10+0x1200], R132 ;  /* 0x0012008400007988 */ /* 0x0001e8000800040a */
[----:B------:R1:W-:Y:S04]  /*6a60*/  STS.U16 [R0+UR10+0x5200], R130 ;  /* 0x0052008200007988 */ /* 0x0003e8000800040a */
[----:B0-----:R-:W4:Y:S04]  /*6a70*/  LDL.LU R132, [R1+0x794] ;  /* 0x0007940001847983 */ /* 0x001f280000300800 */
[----:B-1----:R-:W4:Y:S04]  /*6a80*/  LDL.LU R130, [R1+0x790] ;  /* 0x0007900001827983 */ /* 0x002f280000300800 */
[----:B------:R0:W-:Y:S04]  /*6a90*/  STS.U16 [R0+UR10+0x1600], R128 ;  /* 0x0016008000007988 */ /* 0x0001e8000800040a */
[----:B0-----:R-:W4:Y:S01]  /*6aa0*/  LDL.LU R128, [R1+0x78c] ;  /* 0x00078c0001807983 */ /* 0x001f220000300800 */
[----:B------:R-:W-:-:S04]  /*6ab0*/  IMAD R3, R162, 0x17, RZ ;  /* 0x00000017a2037824 */ /* 0x000fc800078e02ff */
[----:B------:R-:W-:-:S04]  /*6ac0*/  IMAD.WIDE R16, R3, 0x2, R160 ;  /* 0x0000000203107825 */ /* 0x000fc800078e02a0 */
[----:B------:R-:W-:Y:S01]  /*6ad0*/  IMAD.WIDE R14, R3, 0x2, R158 ;  /* 0x00000002030e7825 */ /* 0x000fe200078e029e */
[----:B------:R-:W-:Y:S04]  /*6ae0*/  STL.64 [R1+0x20], R16 ;  /* 0x0000201001007387 */ /* 0x000fe80000100a00 */
[----:B------:R-:W-:Y:S04]  /*6af0*/  STL.64 [R1+0x18], R14 ;  /* 0x0000180e01007387 */ /* 0x000fe80000100a00 */
[----:B------:R0:W-:Y:S04]  /*6b00*/  STS.U16 [R0+UR10+0x5600], R91 ;  /* 0x0056005b00007988 */ /* 0x0001e8000800040a */
[----:B------:R1:W-:Y:S04]  /*6b10*/  STS.U16 [R0+UR10+0x1a00], R90 ;  /* 0x001a005a00007988 */ /* 0x0003e8000800040a */
[----:B------:R1:W-:Y:S04]  /*6b20*/  STS.U16 [R0+UR10+0x5a00], R92 ;  /* 0x005a005c00007988 */ /* 0x0003e8000800040a */
[----:B0-----:R-:W4:Y:S04]  /*6b30*/  LDL.LU R91, [R1+0x788] ;  /* 0x00078800015b7983 */ /* 0x001f280000300800 */
[----:B-1----:R-:W5:Y:S04]  /*6b40*/  LDL.LU R90, [R1+0x784] ;  /* 0x00078400015a7983 */ /* 0x002f680000300800 */
[----:B------:R-:W4:Y:S04]  /*6b50*/  LDL.LU R92, [R1+0x780] ;  /* 0x00078000015c7983 */ /* 0x000f280000300800 */
[----:B------:R0:W-:Y:S04]  /*6b60*/  STS.U16 [R0+UR10+0x1e00], R95 ;  /* 0x001e005f00007988 */ /* 0x0001e8000800040a */
[----:B------:R1:W-:Y:S04]  /*6b70*/  STS.U16 [R0+UR10+0x5e00], R151 ;  /* 0x005e009700007988 */ /* 0x0003e8000800040a */
[----:B0-----:R-:W4:Y:S04]  /*6b80*/  LDL.LU R95, [R1+0x77c] ;  /* 0x00077c00015f7983 */ /* 0x001f280000300800 */
[----:B-1----:R-:W4:Y:S01]  /*6b90*/  LDL.LU R0, [R1+0x778] ;  /* 0x0007780001007983 */ /* 0x002f220000300800 */
[----:B------:R-:W-:-:S05]  /*6ba0*/  LOP3.LUT R151, R2, 0x50, RZ, 0x3c, !PT ;  /* 0x0000005002977812 */ /* 0x000fca00078e3cff */
[----:B------:R-:W-:Y:S04]  /*6bb0*/  STS.U16 [R151+UR10+0x280], R13 ;  /* 0x0002800d97007988 */ /* 0x000fe8000800040a */
[----:B------:R-:W-:Y:S04]  /*6bc0*/  STS.U16 [R151+UR10+0x4280], R12 ;  /* 0x0042800c97007988 */ /* 0x000fe8000800040a */
[----:B------:R-:W-:Y:S04]  /*6bd0*/  STS.U16 [R151+UR10+0x680], R11 ;  /* 0x0006800b97007988 */ /* 0x000fe8000800040a */
[----:B------:R-:W-:Y:S04]  /*6be0*/  STS.U16 [R151+UR10+0x4680], R10 ;  /* 0x0046800a97007988 */ /* 0x000fe8000800040a */
[----:B------:R-:W-:Y:S04]  /*6bf0*/  STS.U16 [R151+UR10+0xa80], R9 ;  /* 0x000a800997007988 */ /* 0x000fe8000800040a */
[----:B------:R-:W-:Y:S04]  /*6c00*/  STS.U16 [R151+UR10+0x4a80], R8 ;  /* 0x004a800897007988 */ /* 0x000fe8000800040a */
[----:B------:R-:W-:Y:S04]  /*6c10*/  STS.U16 [R151+UR10+0xe80], R7 ;  /* 0x000e800797007988 */ /* 0x000fe8000800040a */
[----:B------:R-:W-:Y:S01]  /*6c20*/  STS.U16 [R151+UR10+0x4e80], R6 ;  /* 0x004e800697007988 */ /* 0x000fe2000800040a */
[----:B------:R-:W-:-:S03]  /*6c30*/  IMAD R18, R162, 0x1f, RZ ;  /* 0x0000001fa2127824 */ /* 0x000fc600078e02ff */
[----:B------:R0:W-:Y:S01]  /*6c40*/  STS.U16 [R151+UR10+0x1280], R163 ;  /* 0x001280a397007988 */ /* 0x0001e2000800040a */
[----:B------:R-:W-:-:S03]  /*6c50*/  IMAD.WIDE R22, R18, 0x2, R160 ;  /* 0x0000000212167825 */ /* 0x000fc600078e02a0 */
[----:B0-----:R-:W4:Y:S01]  /*6c60*/  LDL.LU R163, [R1+0x774] ;  /* 0x0007740001a37983 */ /* 0x001f220000300800 */
[----:B------:R-:W-:Y:S02]  /*6c70*/  IMAD R3, R162, 0x2f, RZ ;  /* 0x0000002fa2037824 */ /* 0x000fe400078e02ff */
[----:B------:R-:W-:-:S04]  /*6c80*/  IMAD.WIDE R18, R18, 0x2, R158 ;  /* 0x0000000212127825 */ /* 0x000fc800078e029e */
[----:B------:R-:W-:-:S04]  /*6c90*/  IMAD.WIDE R12, R3, 0x2, R158 ;  /* 0x00000002030c7825 */ /* 0x000fc800078e029e */
[C---:B------:R-:W-:Y:S02]  /*6ca0*/  IMAD R8, R162.reuse, 0x37, RZ ;  /* 0x00000037a2087824 */ /* 0x040fe400078e02ff */
[----:B------:R-:W-:Y:S02]  /*6cb0*/  IMAD R7, R162, 0x3f, RZ ;  /* 0x0000003fa2077824 */ /* 0x000fe400078e02ff */
[----:B------:R-:W-:-:S04]  /*6cc0*/  IMAD.WIDE R10, R8, 0x2, R160 ;  /* 0x00000002080a7825 */ /* 0x000fc800078e02a0 */
[----:B------:R-:W-:-:S04]  /*6cd0*/  IMAD.WIDE R8, R8, 0x2, R158 ;  /* 0x0000000208087825 */ /* 0x000fc800078e029e */
[----:B------:R-:W-:Y:S01]  /*6ce0*/  IMAD.WIDE R6, R7, 0x2, R160 ;  /* 0x0000000207067825 */ /* 0x000fe200078e02a0 */
[----:B---3--:R-:W-:Y:S02]  /*6cf0*/  PRMT R126, RZ, 0x7610, R126 ;  /* 0x00007610ff7e7816 */ /* 0x008fe4000000007e */
[----:B--2---:R-:W-:Y:S02]  /*6d00*/  PRMT R129, RZ, 0x7610, R129 ;  /* 0x00007610ff817816 */ /* 0x004fe40000000081 */
[----:B----4-:R-:W-:Y:S02]  /*6d10*/  PRMT R133, RZ, 0x7610, R133 ;  /* 0x00007610ff857816 */ /* 0x010fe40000000085 */
[----:B------:R-:W-:-:S04]  /*6d20*/  PRMT R131, RZ, 0x7610, R131 ;  /* 0x00007610ff837816 */ /* 0x000fc80000000083 */
[----:B------:R0:W2:Y:S04]  /*6d30*/  @P3 LDG.E.U16 R133, desc[UR24][R16.64] ;  /* 0x0000001810853981 */ /* 0x0000a8000c1e1500 */
[----:B------:R-:W3:Y:S01]  /*6d40*/  @!P2 LDG.E.U16 R131, desc[UR24][R22.64] ;  /* 0x000000181683a981 */ /* 0x000ee2000c1e1500 */
[----:B0-----:R-:W-:Y:S01]  /*6d50*/  IMAD R16, R162, 0x27, RZ ;  /* 0x00000027a2107824 */ /* 0x001fe200078e02ff */
[----:B------:R-:W-:-:S03]  /*6d60*/  PRMT R132, RZ, 0x7610, R132 ;  /* 0x00007610ff847816 */ /* 0x000fc60000000084 */
[C---:B------:R-:W-:Y:S01]  /*6d70*/  IMAD.WIDE R20, R16.reuse, 0x2, R160 ;  /* 0x0000000210147825 */ /* 0x040fe200078e02a0 */
[----:B------:R-:W-:Y:S02]  /*6d80*/  PRMT R130, RZ, 0x7610, R130 ;  /* 0x00007610ff827816 */ /* 0x000fe40000000082 */
[----:B------:R0:W4:Y:S01]  /*6d90*/  @P3 LDG.E.U16 R132, desc[UR24][R14.64] ;  /* 0x000000180e843981 */ /* 0x000122000c1e1500 */
[----:B------:R-:W-:-:S03]  /*6da0*/  IMAD.WIDE R16, R16, 0x2, R158 ;  /* 0x0000000210107825 */ /* 0x000fc600078e029e */
[----:B------:R-:W3:Y:S04]  /*6db0*/  @!P2 LDG.E.U16 R130, desc[UR24][R18.64] ;  /* 0x000000181282a981 */ /* 0x000ee8000c1e1500 */
[----:B------:R-:W3:Y:S01]  /*6dc0*/  @P4 LDG.E.U16 R129, desc[UR24][R20.64] ;  /* 0x0000001814814981 */ /* 0x000ee2000c1e1500 */
[----:B0-----:R-:W-:Y:S01]  /*6dd0*/  IMAD.WIDE R14, R3, 0x2, R160 ;  /* 0x00000002030e7825 */ /* 0x001fe200078e02a0 */
[----:B------:R-:W-:-:S04]  /*6de0*/  PRMT R128, RZ, 0x7610, R128 ;  /* 0x00007610ff807816 */ /* 0x000fc80000000080 */
[----:B------:R-:W3:Y:S04]  /*6df0*/  @P5 LDG.E.U16 R126, desc[UR24][R14.64] ;  /* 0x000000180e7e5981 */ /* 0x000ee8000c1e1500 */
[----:B------:R-:W3:Y:S01]  /*6e00*/  @P4 LDG.E.U16 R128, desc[UR24][R16.64] ;  /* 0x0000001810804981 */ /* 0x000ee2000c1e1500 */
[----:B------:R-:W-:-:S06]  /*6e10*/  PRMT R91, RZ, 0x7610, R91 ;  /* 0x00007610ff5b7816 */ /* 0x000fcc000000005b */
[----:B------:R-:W3:Y:S01]  /*6e20*/  @P6 LDG.E.U16 R91, desc[UR24][R10.64] ;  /* 0x000000180a5b6981 */ /* 0x000ee2000c1e1500 */
[----:B------:R-:W-:-:S06]  /*6e30*/  PRMT R92, RZ, 0x7610, R92 ;  /* 0x00007610ff5c7816 */ /* 0x000fcc000000005c */
[----:B------:R-:W3:Y:S01]  /*6e40*/  @P6 LDG.E.U16 R92, desc[UR24][R8.64] ;  /* 0x00000018085c6981 */ /* 0x000ee2000c1e1500 */
[----:B------:R-:W-:Y:S02]  /*6e50*/  PRMT R95, RZ, 0x7610, R95 ;  /* 0x00007610ff5f7816 */ /* 0x000fe4000000005f */
[----:B------:R-:W-:-:S04]  /*6e60*/  PRMT R0, RZ, 0x7610, R0 ;  /* 0x00007610ff007816 */ /* 0x000fc80000000000 */
[----:B------:R-:W3:Y:S04]  /*6e70*/  @P5 LDG.E.U16 R95, desc[UR24][R12.64] ;  /* 0x000000180c5f5981 */ /* 0x000ee8000c1e1500 */
[----:B------:R-:W3:Y:S04]  /*6e80*/  @!P1 LDG.E.U16 R0, desc[UR24][R6.64] ;  /* 0x0000001806009981 */ /* 0x000ee8000c1e1500 */
[----:B------:R-:W-:Y:S04]  /*6e90*/  STS.U16 [R151+UR10+0x5280], R157 ;  /* 0x0052809d97007988 */ /* 0x000fe8000800040a */
[----:B------:R0:W-:Y:S02]  /*6ea0*/  STS.U16 [R151+UR10+0x1680], R156 ;  /* 0x0016809c97007988 */ /* 0x0001e4000800040a */
[----:B0-----:R-:W0:Y:S01]  /*6eb0*/  S2R R156, SR_TID.X ;  /* 0x00000000009c7919 */ /* 0x001e220000002100 */
[----:B------:R-:W-:Y:S01]  /*6ec0*/  LOP3.LUT R3, R2, 0x60, RZ, 0x3c, !PT ;  /* 0x0000006002037812 */ /* 0x000fe200078e3cff */
        /* <DEDUP_REMOVED lines=13> */
[----:B0-----:R-:W-:-:S03]  /*6fa0*/  LOP3.LUT R156, R156, 0x3f, RZ, 0xc0, !PT ;  /* 0x0000003f9c9c7812 */ /* 0x001fc600078ec0ff */
[----:B------:R-:W-:Y:S04]  /*6fb0*/  STS.U16 [R3+UR10+0x1300], R141 ;  /* 0x0013008d03007988 */ /* 0x000fe8000800040a */
[----:B------:R-:W-:Y:S04]  /*6fc0*/  STS.U16 [R3+UR10+0x5300], R140 ;  /* 0x0053008c03007988 */ /* 0x000fe8000800040a */
[----:B------:R-:W-:Y:S04]  /*6fd0*/  STS.U16 [R3+UR10+0x1700], R139 ;  /* 0x0017008b03007988 */ /* 0x000fe8000800040a */
[----:B------:R-:W-:Y:S04]  /*6fe0*/  STS.U16 [R3+UR10+0x5700], R138 ;  /* 0x0057008a03007988 */ /* 0x000fe8000800040a */
[----:B------:R0:W-:Y:S04]  /*6ff0*/  STS.U16 [R3+UR10+0x1b00], R127 ;  /* 0x001b007f03007988 */ /* 0x0001e8000800040a */
[----:B------:R-:W-:Y:S04]  /*7000*/  STS.U16 [R3+UR10+0x5b00], R165 ;  /* 0x005b00a503007988 */ /* 0x000fe8000800040a */
[----:B------:R-:W-:Y:S01]  /*7010*/  STS.U16 [R3+UR10+0x1f00], R164 ;  /* 0x001f00a403007988 */ /* 0x000fe2000800040a */
[----:B0-----:R-:W-:-:S03]  /*7020*/  LOP3.LUT R127, R2, 0x70, RZ, 0x3c, !PT ;  /* 0x00000070027f7812 */ /* 0x001fc600078e3cff */
[----:B------:R0:W-:Y:S01]  /*7030*/  STS.U16 [R3+UR10+0x5f00], R5 ;  /* 0x005f000503007988 */ /* 0x0001e2000800040a */
[----:B------:R-:W-:-:S03]  /*7040*/  IMAD R153, R105, UR4, RZ ;  /* 0x0000000469997c24 */ /* 0x000fc6000f8e02ff */
[----:B------:R-:W-:Y:S01]  /*7050*/  STS.U16 [R127+UR10+0x380], R137 ;  /* 0x000380897f007988 */ /* 0x000fe2000800040a */
[----:B0-----:R-:W-:-:S03]  /*7060*/  IMAD R3, R156, R163, RZ ;  /* 0x000000a39c037224 */ /* 0x001fc600078e02ff */
[----:B------:R-:W-:Y:S01]  /*7070*/  STS.U16 [R127+UR10+0x4380], R136 ;  /* 0x004380887f007988 */ /* 0x000fe2000800040a */
[----:B------:R-:W-:Y:S01]  /*7080*/  IMAD R164, R125, UR4, RZ ;  /* 0x000000047da47c24 */ /* 0x000fe2000f8e02ff */
[----:B------:R-:W-:Y:S02]  /*7090*/  LEA R5, P2, R3, UR18, 0x1 ;  /* 0x0000001203057c11 */ /* 0x000fe4000f8408ff */
[----:B------:R-:W-:Y:S01]  /*70a0*/  STS.U16 [R127+UR10+0x780], R135 ;  /* 0x000780877f007988 */ /* 0x000fe2000800040a */
[----:B------:R-:W-:Y:S01]  /*70b0*/  IMAD R105, R99, UR4, RZ ;  /* 0x0000000463697c24 */ /* 0x000fe2000f8e02ff */
[----:B------:R-:W-:Y:S02]  /*70c0*/  LEA.HI.X.SX32 R3, R3, UR19, 0x1, P2 ;  /* 0x0000001303037c11 */ /* 0x000fe400090f0eff */
[----:B------:R-:W-:Y:S01]  /*70d0*/  STS.U16 [R127+UR10+0x4780], R134 ;  /* 0x004780867f007988 */ /* 0x000fe2000800040a */
[----:B------:R-:W-:Y:S01]  /*70e0*/  IMAD R165, R124, UR4, RZ ;  /* 0x000000047ca57c24 */ /* 0x000fe2000f8e02ff */
[----:B------:R-:W-:Y:S01]  /*70f0*/  LEA R99, P2, R164, R5, 0x1 ;  /* 0x00000005a4637211 */ /* 0x000fe200078408ff */
[----:B------:R-:W-:-:S02]  /*7100*/  IMAD R125, R123, UR4, RZ ;  /* 0x000000047b7d7c24 */ /* 0x000fc4000f8e02ff */
[----:B------:R-:W-:Y:S01]  /*7110*/  IMAD R93, R93, UR4, RZ ;  /* 0x000000045d5d7c24 */ /* 0x000fe2000f8e02ff */
[----:B------:R-:W-:Y:S01]  /*7120*/  LEA.HI.X.SX32 R164, R164, R3, 0x1, P2 ;  /* 0x00000003a4a47211 */ /* 0x000fe200010f0eff */
[----:B------:R-:W-:Y:S02]  /*7130*/  IMAD R96, R96, UR4, RZ ;  /* 0x0000000460607c24 */ /* 0x000fe4000f8e02ff */
[----:B------:R-:W-:Y:S02]  /*7140*/  IMAD R111, R111, UR4, RZ ;  /* 0x000000046f6f7c24 */ /* 0x000fe4000f8e02ff */
[----:B------:R-:W-:Y:S01]  /*7150*/  IMAD R123, R109, UR4, RZ ;  /* 0x000000046d7b7c24 */ /* 0x000fe2000f8e02ff */
[----:B------:R-:W-:Y:S01]  /*7160*/  LEA R109, P3, R165, R5, 0x1 ;  /* 0x00000005a56d7211 */ /* 0x000fe200078608ff */
[----:B------:R-:W-:Y:S02]  /*7170*/  IMAD R118, R118, UR4, RZ ;  /* 0x0000000476767c24 */ /* 0x000fe4000f8e02ff */
[----:B------:R-:W-:-:S02]  /*7180*/  IMAD R124, R122, UR4, RZ ;  /* 0x000000047a7c7c24 */ /* 0x000fc4000f8e02ff */
[----:B------:R-:W-:Y:S01]  /*7190*/  IMAD R155, R94, UR4, RZ ;  /* 0x000000045e9b7c24 */ /* 0x000fe2000f8e02ff */
[-C--:B------:R-:W-:Y:S01]  /*71a0*/  LEA R94, P2, R93, R5.reuse, 0x1 ;  /* 0x000000055d5e7211 */ /* 0x080fe200078408ff */
[----:B------:R-:W-:Y:S01]  /*71b0*/  IMAD R122, R121, UR4, RZ ;  /* 0x00000004797a7c24 */ /* 0x000fe2000f8e02ff */
[----:B------:R-:W-:Y:S01]  /*71c0*/  STL [R1+0x2a4], R99 ;  /* 0x0002a46301007387 */ /* 0x000fe20000100800 */
[----:B------:R-:W-:Y:S01]  /*71d0*/  IMAD R114, R114, UR4, RZ ;  /* 0x0000000472727c24 */ /* 0x000fe2000f8e02ff */
[-C--:B------:R-:W-:Y:S01]  /*71e0*/  LEA R142, P5, R96, R5.reuse, 0x1 ;  /* 0x00000005608e7211 */ /* 0x080fe200078a08ff */
[----:B------:R-:W-:Y:S01]  /*71f0*/  IMAD R121, R112, UR4, RZ ;  /* 0x0000000470797c24 */ /* 0x000fe2000f8e02ff */
[----:B------:R-:W-:Y:S01]  /*7200*/  STL [R1+0x2a0], R164 ;  /* 0x0002a0a401007387 */ /* 0x000fe20000100800 */
[----:B------:R-:W-:Y:S01]  /*7210*/  IMAD R139, R108, UR4, RZ ;  /* 0x000000046c8b7c24 */ /* 0x000fe2000f8e02ff */
[----:B------:R-:W-:Y:S01]  /*7220*/  LEA R112, P4, R111, R5, 0x1 ;  /* 0x000000056f707211 */ /* 0x000fe200078808ff */
[----:B------:R-:W-:Y:S01]  /*7230*/  IMAD R102, R102, UR4, RZ ;  /* 0x0000000466667c24 */ /* 0x000fe2000f8e02ff */
[----:B------:R-:W-:Y:S01]  /*7240*/  STL [R1+0x2ac], R109 ;  /* 0x0002ac6d01007387 */ /* 0x000fe20000100800 */
[-C--:B------:R-:W-:Y:S01]  /*7250*/  LEA.HI.X.SX32 R108, R165, R3.reuse, 0x1, P3 ;  /* 0x00000003a56c7211 */ /* 0x080fe200018f0eff */
[----:B------:R-:W-:Y:S01]  /*7260*/  IMAD R113, R113, UR4, RZ ;  /* 0x0000000471717c24 */ /* 0x000fe2000f8e02ff */
[----:B------:R-:W-:Y:S01]  /*7270*/  LEA.HI.X.SX32 R141, R96, R3, 0x1, P5 ;  /* 0x00000003608d7211 */ /* 0x000fe200028f0eff */
[----:B------:R-:W-:Y:S01]  /*7280*/  IMAD R98, R98, UR4, RZ ;  /* 0x0000000462627c24 */ /* 0x000fe2000f8e02ff */
[----:B------:R-:W-:Y:S01]  /*7290*/  LEA R96, P5, R102, R5, 0x1 ;  /* 0x0000000566607211 */ /* 0x000fe200078a08ff */
[----:B------:R-:W-:Y:S01]  /*72a0*/  IMAD R116, R116, UR4, RZ ;  /* 0x0000000474747c24 */ /* 0x000fe2000f8e02ff */
[----:B------:R-:W-:-:S02]  /*72b0*/  LEA.HI.X.SX32 R93, R93, R3, 0x1, P2 ;  /* 0x000000035d5d7211 */ /* 0x000fc400010f0eff */
[-C--:B------:R-:W-:Y:S01]  /*72c0*/  LEA.HI.X.SX32 R111, R111, R3.reuse, 0x1, P4 ;  /* 0x000000036f6f7211 */ /* 0x080fe200020f0eff */
[----:B------:R-:W-:Y:S01]  /*72d0*/  IMAD R97, R97, UR4, RZ ;  /* 0x0000000461617c24 */ /* 0x000fe2000f8e02ff */
[----:B------:R-:W-:Y:S02]  /*72e0*/  LEA.HI.X.SX32 R102, R102, R3, 0x1, P5 ;  /* 0x0000000366667211 */ /* 0x000fe400028f0eff */
[----:B------:R-:W-:Y:S01]  /*72f0*/  LEA R146, P4, R98, R5, 0x1 ;  /* 0x0000000562927211 */ /* 0x000fe200078808ff */
[----:B------:R-:W-:Y:S02]  /*7300*/  IMAD R115, R115, UR4, RZ ;  /* 0x0000000473737c24 */ /* 0x000fe4000f8e02ff */
[----:B------:R-:W-:Y:S01]  /*7310*/  IMAD R100, R100, UR4, RZ ;  /* 0x0000000464647c24 */ /* 0x000fe2000f8e02ff */
[----:B------:R-:W-:Y:S01]  /*7320*/  LEA.HI.X.SX32 R145, R98, R3, 0x1, P4 ;  /* 0x0000000362917211 */ /* 0x000fe200020f0eff */
[----:B------:R-:W-:Y:S02]  /*7330*/  IMAD R117, R117, UR4, RZ ;  /* 0x0000000475757c24 */ /* 0x000fe4000f8e02ff */
[----:B------:R-:W-:-:S02]  /*7340*/  IMAD R107, R107, UR4, RZ ;  /* 0x000000046b6b7c24 */ /* 0x000fc4000f8e02ff */
[----:B------:R-:W-:Y:S02]  /*7350*/  IMAD R101, R101, UR4, RZ ;  /* 0x0000000465657c24 */ /* 0x000fe4000f8e02ff */
[----:B------:R-:W-:Y:S01]  /*7360*/  IMAD R120, R120, UR4, RZ ;  /* 0x0000000478787c24 */ /* 0x000fe2000f8e02ff */
[----:B--2---:R-:W-:Y:S04]  /*7370*/  STS.U16 [R127+UR10+0xb80], R133 ;  /* 0x000b80857f007988 */ /* 0x004fe8000800040a */
[----:B----4-:R-:W-:Y:S04]  /*7380*/  STS.U16 [R127+UR10+0x4b80], R132 ;  /* 0x004b80847f007988 */ /* 0x010fe8000800040a */
[----:B---3--:R-:W-:Y:S04]  /*7390*/  STS.U16 [R127+UR10+0xf80], R131 ;  /* 0x000f80837f007988 */ /* 0x008fe8000800040a */
[----:B------:R-:W-:Y:S04]  /*73a0*/  STS.U16 [R127+UR10+0x4f80], R130 ;  /* 0x004f80827f007988 */ /* 0x000fe8000800040a */
[----:B------:R-:W-:Y:S04]  /*73b0*/  STS.U16 [R127+UR10+0x1380], R129 ;  /* 0x001380817f007988 */ /* 0x000fe8000800040a */
[----:B------:R-:W-:Y:S04]  /*73c0*/  STS.U16 [R127+UR10+0x5380], R128 ;  /* 0x005380807f007988 */ /* 0x000fe8000800040a */
[----:B------:R0:W-:Y:S02]  /*73d0*/  STS.U16 [R127+UR10+0x1780], R126 ;  /* 0x0017807e7f007988 */ /* 0x0001e4000800040a */
[----:B0-----:R-:W-:-:S02]  /*73e0*/  LEA R126, P6, R125, R5, 0x1 ;  /* 0x000000057d7e7211 */ /* 0x001fc400078c08ff */
[----:B------:R-:W-:Y:S02]  /*73f0*/  LEA R128, P3, R118, R5, 0x1 ;  /* 0x0000000576807211 */ /* 0x000fe400078608ff */
[----:B------:R-:W-:Y:S01]  /*7400*/  LEA.HI.X.SX32 R125, R125, R3, 0x1, P6 ;  /* 0x000000037d7d7211 */ /* 0x000fe200030f0eff */
[----:B------:R-:W-:Y:S01]  /*7410*/  STL [R1+0x2b4], R126 ;  /* 0x0002b47e01007387 */ /* 0x000fe20000100800 */
[----:B------:R-:W-:-:S03]  /*7420*/  LEA R144, P6, R114, R5, 0x1 ;  /* 0x0000000572907211 */ /* 0x000fc600078c08ff */
[----:B------:R-:W-:Y:S04]  /*7430*/  STL [R1+0x2c4], R94 ;  /* 0x0002c45e01007387 */ /* 0x000fe80000100800 */
[----:B------:R-:W-:Y:S04]  /*7440*/  STL [R1+0x2bc], R142 ;  /* 0x0002bc8e01007387 */ /* 0x000fe80000100800 */
[----:B------:R-:W-:Y:S01]  /*7450*/  STL [R1+0x2cc], R112 ;  /* 0x0002cc7001007387 */ /* 0x000fe20000100800 */
[----:B------:R-:W-:-:S03]  /*7460*/  LEA.HI.X.SX32 R127, R118, R3, 0x1, P3 ;  /* 0x00000003767f7211 */ /* 0x000fc600018f0eff */
[----:B------:R-:W-:Y:S01]  /*7470*/  STL [R1+0x2a8], R108 ;  /* 0x0002a86c01007387 */ /* 0x000fe20000100800 */
[----:B------:R-:W-:-:S03]  /*7480*/  LEA.HI.X.SX32 R143, R114, R3, 0x1, P6 ;  /* 0x00000003728f7211 */ /* 0x000fc600030f0eff */
[----:B------:R-:W-:Y:S01]  /*7490*/  STL [R1+0x2d4], R128 ;  /* 0x0002d48001007387 */ /* 0x000fe20000100800 */
[----:B------:R-:W-:-:S03]  /*74a0*/  LEA R114, P2, R113, R5, 0x1 ;  /* 0x0000000571727211 */ /* 0x000fc600078408ff */
[----:B------:R-:W-:Y:S01]  /*74b0*/  STL [R1+0x2b0], R125 ;  /* 0x0002b07d01007387 */ /* 0x000fe20000100800 */
[----:B------:R-:W-:-:S03]  /*74c0*/  LEA R130, P3, R116, R5, 0x1 ;  /* 0x0000000574827211 */ /* 0x000fc600078608ff */
[----:B------:R-:W-:Y:S04]  /*74d0*/  STL [R1+0x2dc], R144 ;  /* 0x0002dc9001007387 */ /* 0x000fe80000100800 */
[----:B------:R-:W-:Y:S01]  /*74e0*/  STL [R1+0x2b8], R141 ;  /* 0x0002b88d01007387 */ /* 0x000fe20000100800 */
[----:B------:R-:W-:-:S03]  /*74f0*/  LEA.HI.X.SX32 R113, R113, R3, 0x1, P2 ;  /* 0x0000000371717211 */ /* 0x000fc600010f0eff */
[----:B------:R-:W-:Y:S04]  /*7500*/  STL [R1+0x2e4], R96 ;  /* 0x0002e46001007387 */ /* 0x000fe80000100800 */
[----:B------:R-:W-:Y:S01]  /*7510*/  STL [R1+0x2c0], R93 ;  /* 0x0002c05d01007387 */ /* 0x000fe20000100800 */
[----:B------:R-:W-:-:S03]  /*7520*/  LEA.HI.X.SX32 R129, R116, R3, 0x1, P3 ;  /* 0x0000000374817211 */ /* 0x000fc600018f0eff */
[----:B------:R-:W-:Y:S01]  /*7530*/  STL [R1+0x2c8], R111 ;  /* 0x0002c86f01007387 */ /* 0x000fe20000100800 */
[----:B------:R-:W-:-:S03]  /*7540*/  LEA R98, P2, R97, R5, 0x1 ;  /* 0x0000000561627211 */ /* 0x000fc600078408ff */
[----:B------:R-:W-:Y:S01]  /*7550*/  STL [R1+0x2d0], R127 ;  /* 0x0002d07f01007387 */ /* 0x000fe20000100800 */
[----:B------:R-:W-:-:S03]  /*7560*/  LEA R116, P3, R115, R5, 0x1 ;  /* 0x0000000573747211 */ /* 0x000fc600078608ff */
[----:B------:R-:W-:Y:S01]  /*7570*/  STL [R1+0x2e0], R102 ;  /* 0x0002e06601007387 */ /* 0x000fe20000100800 */
[----:B------:R-:W-:-:S03]  /*7580*/  LEA R132, P4, R100, R5, 0x1 ;  /* 0x0000000564847211 */ /* 0x000fc600078808ff */
[----:B------:R-:W-:Y:S01]  /*7590*/  STL [R1+0x2d8], R143 ;  /* 0x0002d88f01007387 */ /* 0x000fe20000100800 */
[----:B------:R-:W-:-:S03]  /*75a0*/  LEA.HI.X.SX32 R97, R97, R3, 0x1, P2 ;  /* 0x0000000361617211 */ /* 0x000fc600010f0eff */
        /* <DEDUP_REMOVED lines=9> */
[----:B------:R-:W-:Y:S01]  /*7640*/  STL [R1+0x2f8], R145 ;  /* 0x0002f89101007387 */ /* 0x000fe20000100800 */
[----:B------:R-:W-:Y:S01]  /*7650*/  IMAD R110, R110, UR4, RZ ;  /* 0x000000046e6e7c24 */ /* 0x000fe2000f8e02ff */
[----:B------:R-:W-:Y:S02]  /*7660*/  LEA R118, P4, R101, R5, 0x1 ;  /* 0x0000000565767211 */ /* 0x000fe400078808ff */
[----:B------:R-:W-:Y:S01]  /*7670*/  STL [R1+0x304], R98 ;  /* 0x0003046201007387 */ /* 0x000fe20000100800 */
[----:B------:R-:W-:-:S03]  /*7680*/  LEA.HI.X.SX32 R147, R117, R3, 0x1, P2 ;  /* 0x0000000375937211 */ /* 0x000fc600010f0eff */
[----:B------:R-:W-:Y:S01]  /*7690*/  STL [R1+0x30c], R116 ;  /* 0x00030c7401007387 */ /* 0x000fe20000100800 */
[----:B------:R-:W-:-:S03]  /*76a0*/  LEA.HI.X.SX32 R107, R107, R3, 0x1, P3 ;  /* 0x000000036b6b7211 */ /* 0x000fc600018f0eff */
[----:B------:R-:W-:Y:S01]  /*76b0*/  STL [R1+0x300], R97 ;  /* 0x0003006101007387 */ /* 0x000fe20000100800 */
[----:B------:R-:W-:-:S03]  /*76c0*/  IMAD R119, R119, UR4, RZ ;  /* 0x0000000477777c24 */ /* 0x000fc6000f8e02ff */
[----:B------:R-:W-:Y:S01]  /*76d0*/  STL [R1+0x314], R132 ;  /* 0x0003148401007387 */ /* 0x000fe20000100800 */
[----:B------:R-:W-:-:S03]  /*76e0*/  LEA.HI.X.SX32 R117, R101, R3, 0x1, P4 ;  /* 0x0000000365757211 */ /* 0x000fc600020f0eff */
[----:B------:R-:W-:Y:S01]  /*76f0*/  STL [R1+0x308], R115 ;  /* 0x0003087301007387 */ /* 0x000fe20000100800 */
[-C--:B------:R-:W-:Y:S01]  /*7700*/  LEA R134, P2, R124, R5.reuse, 0x1 ;  /* 0x000000057c867211 */ /* 0x080fe200078408ff */
[----:B------:R-:W-:Y:S01]  /*7710*/  IMAD R104, R104, UR4, RZ ;  /* 0x0000000468687c24 */ /* 0x000fe2000f8e02ff */
[-C--:B------:R-:W-:Y:S01]  /*7720*/  LEA R150, P3, R120, R5.reuse, 0x1 ;  /* 0x0000000578967211 */ /* 0x080fe200078608ff */
[----:B------:R-:W-:Y:S01]  /*7730*/  STL [R1+0x310], R131 ;  /* 0x0003108301007387 */ /* 0x000fe20000100800 */
[----:B------:R-:W-:-:S03]  /*7740*/  LEA R101, P4, R110, R5, 0x1 ;  /* 0x000000056e657211 */ /* 0x000fc600078808ff */
[----:B------:R-:W-:Y:S01]  /*7750*/  STL [R1+0x324], R100 ;  /* 0x0003246401007387 */ /* 0x000fe20000100800 */
[----:B------:R-:W-:-:S03]  /*7760*/  LEA.HI.X.SX32 R133, R124, R3, 0x1, P2 ;  /* 0x000000037c857211 */ /* 0x000fc600010f0eff */
[----:B------:R-:W-:Y:S01]  /*7770*/  STL [R1+0x31c], R148 ;  /* 0x00031c9401007387 */ /* 0x000fe20000100800 */
[-C--:B------:R-:W-:Y:S01]  /*7780*/  LEA.HI.X.SX32 R149, R120, R3.reuse, 0x1, P3 ;  /* 0x0000000378957211 */ /* 0x080fe200018f0eff */
[----:B------:R-:W0:Y:S01]  /*7790*/  S2R R165, SR_TID.X ;  /* 0x0000000000a57919 */ /* 0x000e220000002100 */
[----:B------:R-:W-:Y:S01]  /*77a0*/  LEA.HI.X.SX32 R110, R110, R3, 0x1, P4 ;  /* 0x000000036e6e7211 */ /* 0x000fe200020f0eff */
[----:B------:R-:W-:Y:S01]  /*77b0*/  STL [R1+0x32c], R118 ;  /* 0x00032c7601007387 */ /* 0x000fe20000100800 */
[----:B------:R-:W-:-:S03]  /*77c0*/  LEA R120, P2, R119, R5, 0x1 ;  /* 0x0000000577787211 */ /* 0x000fc600078408ff */
[----:B------:R-:W-:Y:S01]  /*77d0*/  STL [R1+0x318], R147 ;  /* 0x0003189301007387 */ /* 0x000fe20000100800 */
[----:B------:R-:W-:Y:S01]  /*77e0*/  IMAD R103, R103, UR4, RZ ;  /* 0x0000000467677c24 */ /* 0x000fe2000f8e02ff */
[-C--:B------:R-:W-:Y:S02]  /*77f0*/  LEA R152, P4, R104, R5.reuse, 0x1 ;  /* 0x0000000568987211 */ /* 0x080fe400078808ff */
[----:B------:R-:W-:Y:S01]  /*7800*/  STL [R1+0x320], R107 ;  /* 0x0003206b01007387 */ /* 0x000fe20000100800 */
[----:B------:R-:W-:-:S03]  /*7810*/  LEA R136, P3, R122, R5, 0x1 ;  /* 0x000000057a887211 */ /* 0x000fc600078608ff */
[----:B------:R-:W-:Y:S01]  /*7820*/  STL [R1+0x328], R117 ;  /* 0x0003287501007387 */ /* 0x000fe20000100800 */
[----:B------:R-:W-:-:S03]  /*7830*/  IMAD R106, R106, UR4, RZ ;  /* 0x000000046a6a7c24 */ /* 0x000fc6000f8e02ff */
[----:B------:R-:W-:Y:S01]  /*7840*/  STL [R1+0x334], R134 ;  /* 0x0003348601007387 */ /* 0x000fe20000100800 */
[----:B------:R-:W-:-:S03]  /*7850*/  LEA.HI.X.SX32 R119, R119, R3, 0x1, P2 ;  /* 0x0000000377777211 */ /* 0x000fc600010f0eff */
        /* <DEDUP_REMOVED lines=33> */
[----:B------:R-:W-:-:S03]  /*7a70*/  VIADD R157, R4, 0x3f ;  /* 0x0000003f049d7836 */ /* 0x000fc60000000000 */
[----:B------:R-:W-:Y:S01]  /*7a80*/  STL [R1+0x37c], R106 ;  /* 0x00037c6a01007387 */ /* 0x000fe20000100800 */
[----:B------:R-:W-:-:S03]  /*7a90*/  LEA.HI.X.SX32 R139, R139, R3, 0x1, P5 ;  /* 0x000000038b8b7211 */ /* 0x000fc600028f0eff */
[----:B------:R-:W-:Y:S01]  /*7aa0*/  STL [R1+0x378], R154 ;  /* 0x0003789a01007387 */ /* 0x000fe20000100800 */
[----:B------:R-:W-:-:S03]  /*7ab0*/  LEA.HI.X.SX32 R155, R155, R3, 0x1, P6 ;  /* 0x000000039b9b7211 */ /* 0x000fc600030f0eff */
[----:B------:R-:W-:Y:S01]  /*7ac0*/  STL [R1+0x380], R124 ;  /* 0x0003807c01007387 */ /* 0x000fe20000100800 */
[----:B------:R-:W-:-:S03]  /*7ad0*/  LOP3.LUT R5, R2, 0x70, RZ, 0x3c, !PT ;  /* 0x0000007002057812 */ /* 0x000fc600078e3cff */
[----:B------:R-:W-:Y:S04]  /*7ae0*/  STL [R1+0x384], R140 ;  /* 0x0003848c01007387 */ /* 0x000fe80000100800 */
[----:B------:R-:W-:Y:S04]  /*7af0*/  STL [R1+0x29c], R156 ;  /* 0x00029c9c01007387 */ /* 0x000fe80000100800 */
[----:B------:R-:W-:Y:S01]  /*7b00*/  STL [R1+0x28c], R153 ;  /* 0x00028c9901007387 */ /* 0x000fe20000100800 */
[----:B0-----:R-:W-:-:S03]  /*7b10*/  LOP3.LUT R165, R165, 0x3f, RZ, 0xc0, !PT ;  /* 0x0000003fa5a57812 */ /* 0x001fc600078ec0ff */
[----:B------:R-:W-:Y:S01]  /*7b20*/  STL [R1+0x290], R105 ;  /* 0x0002906901007387 */ /* 0x000fe20000100800 */
[----:B------:R-:W-:-:S03]  /*7b30*/  ISETP.GT.AND P2, PT, R157, 0x3f, PT ;  /* 0x0000003f9d00780c */ /* 0x000fc60003f44270 */
[----:B------:R-:W-:Y:S04]  /*7b40*/  STL [R1+0x294], R123 ;  /* 0x0002947b01007387 */ /* 0x000fe80000100800 */
[----:B------:R-:W-:Y:S04]  /*7b50*/  STL [R1+0x64c], R157 ;  /* 0x00064c9d01007387 */ /* 0x000fe80000100800 */
[----:B------:R-:W-:Y:S01]  /*7b60*/  STL [R1+0x298], R139 ;  /* 0x0002988b01007387 */ /* 0x000fe20000100800 */
[----:B------:R-:W-:-:S03]  /*7b70*/  ISETP.LT.AND P2, PT, R165, R4, P2 ;  /* 0x00000004a500720c */ /* 0x000fc60001741270 */
[----:B------:R-:W-:Y:S04]  /*7b80*/  STL [R1+0x288], R155 ;  /* 0x0002889b01007387 */ /* 0x000fe80000100800 */
[----:B------:R0:W-:Y:S01]  /*7b90*/  STS.U16 [R5+UR10+0x5780], R95 ;  /* 0x0057805f05007988 */ /* 0x0001e2000800040a */
[----:B------:R-:W-:Y:S01]  /*7ba0*/  IMAD R165, R162, 0x3f, RZ ;  /* 0x0000003fa2a57824 */ /* 0x000fe200078e02ff */
[----:B------:R-:W-:Y:S02]  /*7bb0*/  PRMT R3, RZ, 0x7610, R3 ;  /* 0x00007610ff037816 */ /* 0x000fe40000000003 */
[----:B------:R1:W-:Y:S04]  /*7bc0*/  STS.U16 [R5+UR10+0x1b80], R91 ;  /* 0x001b805b05007988 */ /* 0x0003e8000800040a */
[----:B0-----:R-:W2:Y:S04]  /*7bd0*/  LDL.LU R95, [R1+0x770] ;  /* 0x00077000015f7983 */ /* 0x001ea80000300800 */
[----:B------:R0:W-:Y:S04]  /*7be0*/  STS.U16 [R5+UR10+0x5b80], R92 ;  /* 0x005b805c05007988 */ /* 0x0001e8000800040a */
[----:B------:R3:W-:Y:S04]  /*7bf0*/  STS.U16 [R5+UR10+0x1f80], R0 ;  /* 0x001f800005007988 */ /* 0x0007e8000800040a */
[----:B-1----:R-:W5:Y:S04]  /*7c00*/  LDL.LU R91, [R1+0x76c] ;  /* 0x00076c00015b7983 */ /* 0x002f680000300800 */
[----:B0-----:R-:W5:Y:S01]  /*7c10*/  LDL.LU R92, [R1+0x768] ;  /* 0x00076800015c7983 */ /* 0x001f620000300800 */
[----:B---3--:R-:W-:-:S03]  /*7c20*/  IMAD.WIDE R4, R165, 0x2, R158 ;  /* 0x00000002a5047825 */ /* 0x008fc600078e029e */
[----:B------:R-:W3:Y:S04]  /*7c30*/  LDL.LU R0, [R1+0x764] ;  /* 0x0007640001007983 */ /* 0x000ee80000300800 */
[----:B------:R-:W4:Y:S01]  /*7c40*/  @!P1 LDG.E.U16 R3, desc[UR24][R4.64] ;  /* 0x0000001804039981 */ /* 0x000f22000c1e1500 */
[----:B------:R-:W-:Y:S02]  /*7c50*/  @P2 IMAD.MOV.U32 R165, RZ, RZ, R164 ;  /* 0x000000ffffa52224 */ /* 0x000fe400078e00a4 */
[----:B------:R-:W-:Y:S02]  /*7c60*/  @P2 IMAD.MOV.U32 R164, RZ, RZ, R99 ;  /* 0x000000ffffa42224 */ /* 0x000fe400078e0063 */
[----:B------:R-:W3:Y:S01]  /*7c70*/  LDL.LU R99, [R1+0x760] ;  /* 0x0007600001637983 */ /* 0x000ee20000300800 */
[----:B--2---:R-:W-:-:S06]  /*7c80*/  PRMT R95, RZ, 0x7610, R95 ;  /* 0x00007610ff5f7816 */ /* 0x004fcc000000005f */
[----:B------:R0:W2:Y:S02]  /*7c90*/  @P2 LDG.E.U16 R95, desc[UR24][R164.64] ;  /* 0x00000018a45f2981 */ /* 0x0000a4000c1e1500 */
[----:B0-----:R-:W-:Y:S01]  /*7ca0*/  LOP3.LUT R165, R2, 0x70, RZ, 0x3c, !PT ;  /* 0x0000007002a57812 */ /* 0x001fe200078e3cff */
[----:B------:R-:W-:-:S04]  /*7cb0*/  @P2 IMAD.MOV.U32 R164, RZ, RZ, R94 ;  /* 0x000000ffffa42224 */ /* 0x000fc800078e005e */
[----:B----4-:R0:W-:Y:S02]  /*7cc0*/  STS.U16 [R165+UR10+0x5f80], R3 ;  /* 0x005f8003a5007988 */ /* 0x0101e4000800040a */
[----:B0-----:R-:W-:Y:S01]  /*7cd0*/  PRMT R3, RZ, 0x7610, R3 ;  /* 0x00007610ff037816 */ /* 0x001fe20000000003 */
[----:B------:R-:W-:Y:S01]  /*7ce0*/  @P2 IMAD.MOV.U32 R165, RZ, RZ, R93 ;  /* 0x000000ffffa52224 */ /* 0x000fe200078e005d */
[----:B---3--:R-:W-:Y:S01]  /*7cf0*/  PRMT R99, RZ, 0x7610, R99 ;  /* 0x00007610ff637816 */ /* 0x008fe20000000063 */
[----:B------:R-:W5:Y:S04]  /*7d00*/  LDL.LU R93, [R1+0x75c] ;  /* 0x00075c00015d7983 */ /* 0x000f680000300800 */
[----:B------:R0:W3:Y:S04]  /*7d10*/  @P2 LDG.E.U16 R3, desc[UR24][R164.64] ;  /* 0x00000018a4032981 */ /* 0x0000e8000c1e1500 */
[----:B------:R-:W5:Y:S01]  /*7d20*/  LDL.LU R94, [R1+0x758] ;  /* 0x00075800015e7983 */ /* 0x000f620000300800 */
[----:B0-----:R-:W-:-:S02]  /*7d30*/  @P2 IMAD.MOV.U32 R164, RZ, RZ, R96 ;  /* 0x000000ffffa42224 */ /* 0x001fc400078e0060 */
[----:B------:R-:W-:-:S05]  /*7d40*/  @P2 IMAD.MOV.U32 R165, RZ, RZ, R102 ;  /* 0x000000ffffa52224 */ /* 0x000fca00078e0066 */
[----:B------:R0:W4:Y:S02]  /*7d50*/  @P2 LDG.E.U16 R99, desc[UR24][R164.64] ;  /* 0x00000018a4632981 */ /* 0x000124000c1e1500 */
[----:B0-----:R-:W-:Y:S02]  /*7d60*/  @P2 IMAD.MOV.U32 R164, RZ, RZ, R98 ;  /* 0x000000ffffa42224 */ /* 0x001fe400078e0062 */
[----:B------:R-:W-:Y:S01]  /*7d70*/  @P2 IMAD.MOV.U32 R165, RZ, RZ, R97 ;  /* 0x000000ffffa52224 */ /* 0x000fe200078e0061 */
[----:B--2---:R0:W-:Y:S04]  /*7d80*/  STS.U16 [R0+UR10+0x10000], R95 ;  /* 0x0100005f00007988 */ /* 0x0041e8000800040a */
[----:B0-----:R-:W5:Y:S04]  /*7d90*/  LDL.LU R95, [R1+0x754] ;  /* 0x00075400015f7983 */ /* 0x001f680000300800 */
[----:B------:R-:W2:Y:S04]  /*7da0*/  LDL.LU R102, [R1+0x750] ;  /* 0x0007500001667983 */ /* 0x000ea80000300800 */
[----:B------:R-:W5:Y:S04]  /*7db0*/  LDL.LU R96, [R1+0x74c] ;  /* 0x00074c0001607983 */ /* 0x000f680000300800 */
[----:B------:R-:W5:Y:S04]  /*7dc0*/  LDL.LU R97, [R1+0x748] ;  /* 0x0007480001617983 */ /* 0x000f680000300800 */
[----:B------:R-:W5:Y:S04]  /*7dd0*/  LDL.LU R98, [R1+0x744] ;  /* 0x0007440001627983 */ /* 0x000f680000300800 */
[----:B---3--:R0:W-:Y:S02]  /*7de0*/  STS.U16 [R0+UR10+0x10400], R3 ;  /* 0x0104000300007988 */ /* 0x0081e4000800040a */
[----:B0-----:R-:W-:-:S06]  /*7df0*/  PRMT R3, RZ, 0x7610, R3 ;  /* 0x00007610ff037816 */ /* 0x001fcc0000000003 */
[----:B------:R0:W3:Y:S04]  /*7e00*/  @P2 LDG.E.U16 R3, desc[UR24][R164.64] ;  /* 0x00000018a4032981 */ /* 0x0000e8000c1e1500 */
[----:B----4-:R1:W-:Y:S01]  /*7e10*/  STS.U16 [R0+UR10+0x10800], R99 ;  /* 0x0108006300007988 */ /* 0x0103e2000800040a */
[----:B0-----:R-:W-:Y:S02]  /*7e20*/  @P2 IMAD.MOV.U32 R164, RZ, RZ, R100 ;  /* 0x000000ffffa42224 */ /* 0x001fe400078e0064 */
[----:B------:R-:W-:Y:S01]  /*7e30*/  @P2 IMAD.MOV.U32 R165, RZ, RZ, R107 ;  /* 0x000000ffffa52224 */ /* 0x000fe200078e006b */
[----:B-1----:R-:W5:Y:S04]  /*7e40*/  LDL.LU R99, [R1+0x740] ;  /* 0x0007400001637983 */ /* 0x002f680000300800 */
[----:B------:R-:W4:Y:S04]  /*7e50*/  LDL.LU R107, [R1+0x73c] ;  /* 0x00073c00016b7983 */ /* 0x000f280000300800 */
[----:B------:R-:W5:Y:S01]  /*7e60*/  LDL.LU R100, [R1+0x738] ;  /* 0x0007380001647983 */ /* 0x000f620000300800 */
[----:B--2---:R-:W-:-:S06]  /*7e70*/  PRMT R102, RZ, 0x7610, R102 ;  /* 0x00007610ff667816 */ /* 0x004fcc0000000066 */
[----:B------:R0:W2:Y:S02]  /*7e80*/  @P2 LDG.E.U16 R102, desc[UR24][R164.64] ;  /* 0x00000018a4662981 */ /* 0x0000a4000c1e1500 */
[----:B0-----:R-:W-:Y:S02]  /*7e90*/  @P2 IMAD.MOV.U32 R165, RZ, RZ, R110 ;  /* 0x000000ffffa52224 */ /* 0x001fe400078e006e */
[----:B------:R-:W-:Y:S01]  /*7ea0*/  @P2 IMAD.MOV.U32 R164, RZ, RZ, R101 ;  /* 0x000000ffffa42224 */ /* 0x000fe200078e0065 */
[----:B------:R-:W2:Y:S04]  /*7eb0*/  LDL.LU R110, [R1+0x734] ;  /* 0x00073400016e7983 */ /* 0x000ea80000300800 */
[----:B------:R-:W5:Y:S04]  /*7ec0*/  LDL.LU R101, [R1+0x730] ;  /* 0x0007300001657983 */ /* 0x000f680000300800 */
[----:B---3--:R0:W-:Y:S02]  /*7ed0*/  STS.U16 [R0+UR10+0x10c00], R3 ;  /* 0x010c000300007988 */ /* 0x0081e4000800040a */
[----:B0-----:R-:W-:-:S06]  /*7ee0*/  PRMT R3, RZ, 0x7610, R3 ;  /* 0x00007610ff037816 */ /* 0x001fcc0000000003 */
[----:B------:R0:W3:Y:S01]  /*7ef0*/  @P2 LDG.E.U16 R3, desc[UR24][R164.64] ;  /* 0x00000018a4032981 */ /* 0x0000e2000c1e1500 */
[----:B----4-:R-:W-:Y:S01]  /*7f00*/  PRMT R107, RZ, 0x7610, R107 ;  /* 0x00007610ff6b7816 */ /* 0x010fe2000000006b */
[----:B0-----:R-:W-:Y:S02]  /*7f10*/  @P2 IMAD.MOV.U32 R164, RZ, RZ, R104 ;  /* 0x000000ffffa42224 */ /* 0x001fe400078e0068 */
[----:B------:R-:W-:-:S05]  /*7f20*/  @P2 IMAD.MOV.U32 R165, RZ, RZ, R103 ;  /* 0x000000ffffa52224 */ /* 0x000fca00078e0067 */
[----:B------:R0:W4:Y:S02]  /*7f30*/  @P2 LDG.E.U16 R107, desc[UR24][R164.64] ;  /* 0x00000018a46b2981 */ /* 0x000124000c1e1500 */
[----:B0-----:R-:W-:Y:S02]  /*7f40*/  @P2 IMAD.MOV.U32 R164, RZ, RZ, R106 ;  /* 0x000000ffffa42224 */ /* 0x001fe400078e006a */
[----:B------:R-:W-:Y:S01]  /*7f50*/  @P2 IMAD.MOV.U32 R165, RZ, RZ, R105 ;  /* 0x000000ffffa52224 */ /* 0x000fe200078e0069 */
[----:B--2---:R-:W-:-:S06]  /*7f60*/  PRMT R110, RZ, 0x7610, R110 ;  /* 0x00007610ff6e7816 */ /* 0x004fcc000000006e */
[----:B------:R0:W2:Y:S02]  /*7f70*/  @P2 LDG.E.U16 R110, desc[UR24][R164.64] ;  /* 0x00000018a46e2981 */ /* 0x0000a4000c1e1500 */
[----:B0-----:R-:W-:Y:S02]  /*7f80*/  @P2 IMAD.MOV.U32 R164, RZ, RZ, R109 ;  /* 0x000000ffffa42224 */ /* 0x001fe400078e006d */
[----:B------:R-:W-:Y:S01]  /*7f90*/  @P2 IMAD.MOV.U32 R165, RZ, RZ, R108 ;  /* 0x000000ffffa52224 */ /* 0x000fe200078e006c */
[----:B---3--:R0:W-:Y:S02]  /*7fa0*/  STS.U16 [R0+UR10+0x11400], R3 ;  /* 0x0114000300007988 */ /* 0x0081e4000800040a */
[----:B0-----:R-:W-:-:S06]  /*7fb0*/  PRMT R3, RZ, 0x7610, R3 ;  /* 0x00007610ff037816 */ /* 0x001fcc0000000003 */
[----:B------:R0:W3:Y:S04]  /*7fc0*/  @P2 LDG.E.U16 R3, desc[UR24][R164.64] ;  /* 0x00000018a4032981 */ /* 0x0000e8000c1e1500 */
[----:B------:R1:W-:Y:S01]  /*7fd0*/  STS.U16 [R0+UR10+0x11000], R102 ;  /* 0x0110006600007988 */ /* 0x0003e2000800040a */
[----:B0-----:R-:W-:-:S03]  /*7fe0*/  LOP3.LUT R164, R0, 0x20, RZ, 0x3c, !PT ;  /* 0x0000002000a47812 */ /* 0x001fc600078e3cff */
[----:B----4-:R0:W-:Y:S01]  /*7ff0*/  STS.U16 [R0+UR10+0x11800], R107 ;  /* 0x0118006b00007988 */ /* 0x0101e2000800040a */
[----:B------:R-:W-:-:S03]  /*8000*/  @P2 IMAD.MOV.U32 R165, RZ, RZ, R111 ;  /* 0x000000ffffa52224 */ /* 0x000fc600078e006f */
[----:B-1----:R-:W5:Y:S04]  /*8010*/  LDL.LU R102, [R1+0x72c] ;  /* 0x00072c0001667983 */ /* 0x002f680000300800 */
[----:B------:R-:W5:Y:S04]  /*8020*/  LDL.LU R103, [R1+0x728] ;  /* 0x0007280001677983 */ /* 0x000f680000300800 */
[----:B------:R-:W5:Y:S04]  /*8030*/  LDL.LU R104, [R1+0x724] ;  /* 0x0007240001687983 */ /* 0x000f680000300800 */
[----:B------:R-:W5:Y:S04]  /*8040*/  LDL.LU R105, [R1+0x720] ;  /* 0x0007200001697983 */ /* 0x000f680000300800 */
[----:B------:R-:W5:Y:S04]  /*8050*/  LDL.LU R106, [R1+0x71c] ;  /* 0x00071c00016a7983 */ /* 0x000f680000300800 */
[----:B0-----:R-:W5:Y:S04]  /*8060*/  LDL.LU R107, [R1+0x718] ;  /* 0x00071800016b7983 */ /* 0x001f680000300800 */
[----:B------:R-:W5:Y:S04]  /*8070*/  LDL.LU R108, [R1+0x714] ;  /* 0x00071400016c7983 */ /* 0x000f680000300800 */
[----:B------:R-:W5:Y:S04]  /*8080*/  LDL.LU R109, [R1+0x710] ;  /* 0x00071000016d7983 */ /* 0x000f680000300800 */
[----:B--2---:R0:W-:Y:S04]  /*8090*/  STS.U16 [R0+UR10+0x11c00], R110 ;  /* 0x011c006e00007988 */ /* 0x0041e8000800040a */
[----:B0-----:R-:W5:Y:S04]  /*80a0*/  LDL.LU R110, [R1+0x70c] ;  /* 0x00070c00016e7983 */ /* 0x001f680000300800 */
[----:B------:R-:W5:Y:S04]  /*80b0*/  LDL.LU R111, [R1+0x708] ;  /* 0x00070800016f7983 */ /* 0x000f680000300800 */
[----:B---3--:R0:W-:Y:S02]  /*80c0*/  STS.U16 [R164+UR10+0x10100], R3 ;  /* 0x01010003a4007988 */ /* 0x0081e4000800040a */
[----:B0-----:R-:W-:Y:S01]  /*80d0*/  PRMT R3, RZ, 0x7610, R3 ;  /* 0x00007610ff037816 */ /* 0x001fe20000000003 */
[----:B------:R-:W-:-:S02]  /*80e0*/  @P2 IMAD.MOV.U32 R164, RZ, RZ, R112 ;  /* 0x000000ffffa42224 */ /* 0x000fc400078e0070 */
[----:B------:R-:W5:Y:S04]  /*80f0*/  LDL.LU R112, [R1+0x704] ;  /* 0x0007040001707983 */ /* 0x000f680000300800 */
[----:B------:R0:W2:Y:S02]  /*8100*/  @P2 LDG.E.U16 R3, desc[UR24][R164.64] ;  /* 0x00000018a4032981 */ /* 0x0000a4000c1e1500 */
[----:B0-----:R-:W-:Y:S01]  /*8110*/  LOP3.LUT R165, R0, 0x20, RZ, 0x3c, !PT ;  /* 0x0000002000a57812 */ /* 0x001fe200078e3cff */
[----:B------:R-:W-:-:S04]  /*8120*/  @P2 IMAD.MOV.U32 R164, RZ, RZ, R114 ;  /* 0x000000ffffa42224 */ /* 0x000fc800078e0072 */
[----:B--2---:R0:W-:Y:S02]  /*8130*/  STS.U16 [R165+UR10+0x10500], R3 ;  /* 0x01050003a5007988 */ /* 0x0041e4000800040a */
[----:B0-----:R-:W-:Y:S01]  /*8140*/  PRMT R3, RZ, 0x7610, R3 ;  /* 0x00007610ff037816 */ /* 0x001fe20000000003 */
[----:B------:R-:W-:Y:S02]  /*8150*/  @P2 IMAD.MOV.U32 R165, RZ, RZ, R113 ;  /* 0x000000ffffa52224 */ /* 0x000fe400078e0071 */
[----:B------:R-:W5:Y:S04]  /*8160*/  LDL.LU R113, [R1+0x700] ;  /* 0x0007000001717983 */ /* 0x000f680000300800 */
[----:B------:R0:W2:Y:S04]  /*8170*/  @P2 LDG.E.U16 R3, desc[UR24][R164.64] ;  /* 0x00000018a4032981 */ /* 0x0000a8000c1e1500 */
[----:B------:R-:W5:Y:S01]  /*8180*/  LDL.LU R114, [R1+0x6fc] ;  /* 0x0006fc0001727983 */ /* 0x000f620000300800 */
        /* <DEDUP_REMOVED lines=166> */
[----:B------:R0:W2:Y:S01]  /*8bf0*/  @P2 LDG.E.U16 R3, desc[UR24][R164.64] ;  /* 0x00000018a4032981 */ /* 0x0000a2000c1e1500 */
[----:B------:R-:W-:-:S03]  /*8c00*/  UIADD3 UR7, UPT, UPT, UR10, 0x8000, URZ ;  /* 0x000080000a077890 */ /* 0x000fc6000fffe0ff */
[----:B------:R1:W5:Y:S01]  /*8c10*/  LDL.LU R156, [R1+0x654] ;  /* 0x00065400019c7983 */ /* 0x0003620000300800 */
[----:B0-----:R-:W0:Y:S01]  /*8c20*/  S2R R164, SR_TID.X ;  /* 0x0000000000a47919 */ /* 0x001e220000002100 */
[----:B------:R-:W-:Y:S01]  /*8c30*/  LOP3.LUT R165, R0, 0x60, RZ, 0x3c, !PT ;  /* 0x0000006000a57812 */ /* 0x000fe200078e3cff */
[----:B------:R-:W-:Y:S02]  /*8c40*/  UIADD3 UR8, UPT, UPT, UR10, 0x12000, URZ ;  /* 0x000120000a087890 */ /* 0x000fe4000fffe0ff */
[----:B------:R-:W-:Y:S02]  /*8c50*/  USHF.R.U32.HI UR7, URZ, 0x4, UR7 ;  /* 0x00000004ff077899 */ /* 0x000fe40008011607 */
[----:B------:R-:W-:Y:S02]  /*8c60*/  USHF.R.U32.HI UR8, URZ, 0x4, UR8 ;  /* 0x00000004ff087899 */ /* 0x000fe40008011608 */
[----:B------:R-:W-:Y:S02]  /*8c70*/  USGXT.U32 UR15, UR7, 0xe ;  /* 0x0000000e070f789a */ /* 0x000fe40008000000 */
[----:B------:R-:W-:Y:S01]  /*8c80*/  USGXT.U32 UR14, UR8, 0xe ;  /* 0x0000000e080e789a */ /* 0x000fe20008000000 */
[----:B0-----:R-:W-:-:S04]  /*8c90*/  SHF.R.U32.HI R164, RZ, 0x5, R164 ;  /* 0x00000005ffa47819 */ /* 0x001fc800000116a4 */
[----:B------:R-:W-:-:S04]  /*8ca0*/  ISETP.NE.U32.AND P1, PT, R164, RZ, PT ;  /* 0x000000ffa400720c */ /* 0x000fc80003f25070 */
[----:B------:R-:W-:Y:S01]  /*8cb0*/  ISETP.LT.OR P2, PT, R157, 0x40, P1 ;  /* 0x000000409d00780c */ /* 0x000fe20000f41670 */
[----:B------:R-:W-:Y:S02]  /*8cc0*/  UIADD3 UR18, UP1, UPT, UR15, 0x2000080, URZ ;  /* 0x020000800f127890 */ /* 0x000fe4000ff3e0ff */
[----:B------:R-:W-:Y:S01]  /*8cd0*/  UIADD3 UR20, UP2, UPT, UR14, 0x2, URZ ;  /* 0x000000020e147890 */ /* 0x000fe2000ff5e0ff */
[----:B------:R-:W-:Y:S01]  /*8ce0*/  UMOV UR4, URZ ;  /* 0x000000ff00047c82 */ /* 0x000fe20008000000 */
[----:B------:R-:W-:Y:S01]  /*8cf0*/  UMOV UR5, URZ ;  /* 0x000000ff00057c82 */ /* 0x000fe20008000000 */
[----:B------:R-:W-:Y:S02]  /*8d00*/  UIADD3.X UR19, UPT, UPT, UR4, 0x40004040, URZ, UP1, !UPT ;  /* 0x4000404004137890 */ /* 0x000fe40008ffe4ff */
[----:B------:R-:W-:Y:S01]  /*8d10*/  UIADD3.X UR21, UPT, UPT, UR5, 0x40004040, URZ, UP2, !UPT ;  /* 0x4000404005157890 */ /* 0x000fe200097fe4ff */
[----:B------:R-:W-:Y:S01]  /*8d20*/  IMAD.SHL.U32 R163, R163, 0x40, RZ ;  /* 0x00000040a3a37824 */ /* 0x000fe200078e00ff */
[----:B--2---:R0:W-:Y:S01]  /*8d30*/  STS.U16 [R165+UR10+0x11f00], R3 ;  /* 0x011f0003a5007988 */ /* 0x0041e2000800040a */
[----:B------:R2:W-:Y:S06]  /*8d40*/  MEMBAR.ALL.CTA ;  /* 0x0000000000007992 */ /* 0x0005ec0000008000 */
[----:B--2---:R-:W2:Y:S01]  /*8d50*/  FENCE.VIEW.ASYNC.S ;  /* 0x00000000000073c6 */ /* 0x004ea20000000000 */
[----:B0-----:R-:W-:-:S04]  /*8d60*/  SHF.R.S32.HI R3, RZ, 0x1f, R157 ;  /* 0x0000001fff037819 */ /* 0x001fc8000001149d */
[----:B------:R-:W-:Y:S02]  /*8d70*/  LEA.HI R3, R3, R157, RZ, 0x6 ;  /* 0x0000009d03037211 */ /* 0x000fe400078f30ff */
[----:B------:R1:W5:Y:S02]  /*8d80*/  LDL.LU R157, [R1+0x650] ;  /* 0x00065000019d7983 */ /* 0x0003640000300800 */
[----:B------:R-:W-:-:S04]  /*8d90*/  SHF.R.S32.HI R3, RZ, 0x6, R3 ;  /* 0x00000006ff037819 */ /* 0x000fc80000011403 */
[----:B------:R-:W-:-:S05]  /*8da0*/  VIMNMX R3, PT, PT, R3, 0x1, !PT ;  /* 0x0000000103037848 */ /* 0x000fca0007fe0100 */
[----:B------:R-:W-:-:S05]  /*8db0*/  VIADD R3, R3, 0xffffffff ;  /* 0xffffffff03037836 */ /* 0x000fca0000000000 */
[----:B------:R1:W-:Y:S01]  /*8dc0*/  STL [R1+0x620], R3 ;  /* 0x0006200301007387 */ /* 0x0003e20000100800 */
[----:B--2---:R-:W-:Y:S01]  /*8dd0*/  BAR.SYNC.DEFER_BLOCKING 0x0 ;  /* 0x0000000000007b1d */ /* 0x004fe20000010000 */
[----:B------:R-:W-:Y:S01]  /*8de0*/  ISETP.NE.U32.AND P3, PT, R3, RZ, PT ;  /* 0x000000ff0300720c */ /* 0x000fe20003f65070 */
[----:B------:R-:W-:-:S04]  /*8df0*/  IMAD.SHL.U32 R165, R162, 0x40, RZ ;  /* 0x00000040a2a57824 */ /* 0x000fc800078e00ff */
[----:B------:R-:W-:Y:S08]  /*8e00*/  @P2 BRA `(.L_x_6) ;  /* 0x0000000000d82947 */ /* 0x000ff00003800000 */
[----:B------:R-:W-:Y:S02]  /*8e10*/  USHF.R.U32.HI UR13, URZ, 0x4, UR10 ;  /* 0x00000004ff0d7899 */ /* 0x000fe4000801160a */
[----:B------:R-:W-:Y:S02]  /*8e20*/  UIADD3 UR7, UPT, UPT, UR10, 0x10000, URZ ;  /* 0x000100000a077890 */ /* 0x000fe4000fffe0ff */
[----:B------:R-:W-:Y:S02]  /*8e30*/  USGXT.U32 UR13, UR13, 0xe ;  /* 0x0000000e0d0d789a */ /* 0x000fe40008000000 */
[----:B------:R-:W-:Y:S02]  /*8e40*/  USHF.R.U32.HI UR7, URZ, 0x4, UR7 ;  /* 0x00000004ff077899 */ /* 0x000fe40008011607 */
[----:B------:R-:W-:Y:S02]  /*8e50*/  UIADD3 UR40, UP1, UPT, UR13, 0x2000080, URZ ;  /* 0x020000800d287890 */ /* 0x000fe4000ff3e0ff */
[----:B------:R-:W-:Y:S01]  /*8e60*/  USGXT.U32 UR16, UR7, 0xe ;  /* 0x0000000e0710789a */ /* 0x000fe20008000000 */
[----:B------:R-:W-:Y:S01]  /*8e70*/  UMOV UR5, URZ ;  /* 0x000000ff00057c82 */ /* 0x000fe20008000000 */
[----:B------:R-:W-:Y:S01]  /*8e80*/  UMOV UR8, URZ ;  /* 0x000000ff00087c82 */ /* 0x000fe20008000000 */
[----:B------:R-:W-:-:S02]  /*8e90*/  UIADD3.X UR41, UPT, UPT, UR5, 0x40004040, URZ, UP1, !UPT ;  /* 0x4000404005297890 */ /* 0x000fc40008ffe4ff */
[----:B------:R-:W-:Y:S01]  /*8ea0*/  UIADD3 UR42, UP1, UPT, UR16, 0x2, URZ ;  /* 0x00000002102a7890 */ /* 0x000fe2000ff3e0ff */
[----:B------:R-:W-:Y:S01]  /*8eb0*/  UMOV UR7, URZ ;  /* 0x000000ff00077c82 */ /* 0x000fe20008000000 */
[----:B------:R-:W-:Y:S02]  /*8ec0*/  UIADD3.64 UR44, UPT, UPT, UR40, 0x80, URZ ;  /* 0x00000080282c7897 */ /* 0x000fe4000fffe0ff */
[----:B------:R-:W-:Y:S01]  /*8ed0*/  UIADD3.X UR43, UPT, UPT, UR8, 0x40004040, URZ, UP1, !UPT ;  /* 0x40004040082b7890 */ /* 0x000fe20008ffe4ff */
[----:B------:R-:W-:Y:S01]  /*8ee0*/  UMOV UR5, UR6 ;  /* 0x0000000600057c82 */ /* 0x000fe20008000000 */
[----:B------:R-:W-:Y:S02]  /*8ef0*/  ULOP3.LUT UR6, UR13, 0x2000000, URZ, 0xfc, !UPT ;  /* 0x020000000d067892 */ /* 0x000fe4000f8efcff */
[----:B------:R-:W-:Y:S02]  /*8f00*/  UIADD3.64 UR46, UPT, UPT, UR42, 0x2, URZ ;  /* 0x000000022a2e7897 */ /* 0x000fe4000fffe0ff */
[----:B------:R-:W-:-:S02]  /*8f10*/  UIADD3.64 UR48, UPT, UPT, UR40, 0x100, URZ ;  /* 0x0000010028307897 */ /* 0x000fc4000fffe0ff */
[----:B------:R-:W-:Y:S02]  /*8f20*/  UIADD3.64 UR50, UPT, UPT, UR42, 0x4, URZ ;  /* 0x000000042a327897 */ /* 0x000fe4000fffe0ff */
[----:B------:R-:W-:Y:S02]  /*8f30*/  UIADD3 UR54, UPT, UPT, UR9, 0x40, URZ ;  /* 0x0000004009367890 */ /* 0x000fe4000fffe0ff */
[----:B------:R-:W-:Y:S02]  /*8f40*/  UIADD3.64 UR52, UPT, UPT, UR40, 0x380, URZ ;  /* 0x0000038028347897 */ /* 0x000fe4000fffe0ff */
[----:B------:R-:W-:Y:S02]  /*8f50*/  UIADD3 UR55, UPT, UPT, UR9, 0x40, URZ ;  /* 0x0000004009377890 */ /* 0x000fe4000fffe0ff */
[----:B------:R-:W-:Y:S02]  /*8f60*/  UIADD3.64 UR56, UPT, UPT, UR40, 0x400, URZ ;  /* 0x0000040028387897 */ /* 0x000fe4000fffe0ff */
[----:B------:R-:W-:-:S02]  /*8f70*/  UIADD3 UR62, UPT, UPT, UR9, 0x40, URZ ;  /* 0x00000040093e7890 */ /* 0x000fc4000fffe0ff */
[----:B------:R-:W-:Y:S01]  /*8f80*/  UIADD3.64 UR58, UPT, UPT, UR40, 0x480, URZ ;  /* 0x00000480283a7897 */ /* 0x000fe2000fffe0ff */
[----:B------:R-:W-:Y:S01]  /*8f90*/  UMOV UR30, 0x0 ;  /* 0x00000000001e7882 */ /* 0x000fe20000000000 */
[----:B------:R-:W-:Y:S01]  /*8fa0*/  UMOV UR31, 0x8108490 ;  /* 0x08108490001f7882 */ /* 0x000fe20000000000 */
[----:B------:R-:W-:Y:S01]  /*8fb0*/  UIADD3 UR63, UPT, UPT, UR9, 0x40, URZ ;  /* 0x00000040093f7890 */ /* 0x000fe2000fffe0ff */
[----:B------:R-:W-:Y:S01]  /*8fc0*/  UMOV UR17, 0x40004040 ;  /* 0x4000404000117882 */ /* 0x000fe20000000000 */
[----:B------:R-:W-:Y:S01]  /*8fd0*/  UIADD3.64 UR60, UPT, UPT, UR40, 0x500, URZ ;  /* 0x00000500283c7897 */ /* 0x000fe2000fffe0ff */
[----:B------:R-:W-:Y:S01]  /*8fe0*/  UMOV UR7, 0x40004040 ;  /* 0x4000404000077882 */ /* 0x000fe20000000000 */
[----:B------:R-:W-:Y:S01]  /*8ff0*/  UMOV UR22, 0x0 ;  /* 0x0000000000167882 */ /* 0x000fe20000000000 */
[----:B------:R-:W-:Y:S01]  /*9000*/  UMOV UR23, 0x8108490 ;  /* 0x0810849000177882 */ /* 0x000fe20000000000 */
[----:B------:R-:W-:Y:S01]  /*9010*/  UMOV UR26, 0x0 ;  /* 0x00000000001a7882 */ /* 0x000fe20000000000 */
[----:B------:R-:W-:Y:S01]  /*9020*/  UMOV UR27, 0x8108490 ;  /* 0x08108490001b7882 */ /* 0x000fe20000000000 */
[----:B------:R0:W-:Y:S01]  /*9030*/  UTCHMMA gdesc[UR6], gdesc[UR16], tmem[UR9], tmem[UR30], idesc[UR31], !UPT ;  /* 0x00ff1e10060075ea */ /* 0x0001e2000f800009 */
[----:B------:R-:W-:Y:S01]  /*9040*/  UMOV UR34, 0x0 ;  /* 0x0000000000227882 */ /* 0x000fe20000000000 */
[----:B------:R-:W-:Y:S01]  /*9050*/  UMOV UR35, 0x8108490 ;  /* 0x0810849000237882 */ /* 0x000fe20000000000 */
[----:B------:R0:W-:Y:S01]  /*9060*/  UTCHMMA gdesc[UR40], gdesc[UR42], tmem[UR9], tmem[UR22], idesc[UR23], UPT ;  /* 0x00ff162a280075ea */ /* 0x0001e2000b800009 */
        /* <DEDUP_REMOVED lines=8> */
[----:B------:R0:W-:Y:S01]  /*90f0*/  UTCHMMA gdesc[UR52], gdesc[UR16], tmem[UR54], tmem[UR32], idesc[UR33], !UPT ;  /* 0x00ff2010340075ea */ /* 0x0001e2000f800036 */
[----:B------:R-:W-:Y:S01]  /*9100*/  UMOV UR38, 0x0 ;  /* 0x0000000000267882 */ /* 0x000fe20000000000 */
[----:B------:R-:W-:Y:S01]  /*9110*/  UMOV UR39, 0x8108490 ;  /* 0x0810849000277882 */ /* 0x000fe20000000000 */
[----:B------:R0:W-:Y:S01]  /*9120*/  UTCHMMA gdesc[UR56], gdesc[UR42], tmem[UR55], tmem[UR28], idesc[UR29], UPT ;  /* 0x00ff1c2a380075ea */ /* 0x0001e2000b800037 */
[----:B------:R0:W-:Y:S01]  /*9130*/  UTCHMMA gdesc[UR58], gdesc[UR46], tmem[UR62], tmem[UR36], idesc[UR37], UPT ;  /* 0x00ff242e3a0075ea */ /* 0x0001e2000b80003e */
[----:B------:R0:W-:Y:S01]  /*9140*/  UTCHMMA gdesc[UR60], gdesc[UR50], tmem[UR63], tmem[UR38], idesc[UR39], UPT ;  /* 0x00ff26323c0075ea */ /* 0x0001e2000b80003f */
[----:B------:R0:W-:Y:S01]  /*9150*/  UTCBAR [UR5], URZ ;  /* 0x000000ff050073e9 */ /* 0x0001e200080000ff */
[----:B------:R-:W-:Y:S01]  /*9160*/  NOP ;  /* 0x0000000000007918 */ /* 0x000fe20000000000 */
.L_x_6:
[----:B0-----:R-:W-:Y:S01]  /*9170*/  UMOV UR16, UR18 ;  /* 0x0000001200107c82 */ /* 0x001fe20008000000 */
[----:B------:R-:W-:Y:S01]  /*9180*/  UMOV UR17, UR19 ;  /* 0x0000001300117c82 */ /* 0x000fe20008000000 */
[----:B------:R-:W-:Y:S01]  /*9190*/  UMOV UR18, UR20 ;  /* 0x0000001400127c82 */ /* 0x000fe20008000000 */
[----:B------:R-:W-:Y:S01]  /*91a0*/  UMOV UR19, UR21 ;  /* 0x0000001500137c82 */ /* 0x000fe20008000000 */
[----:B------:R-:W-:Y:S01]  /*91b0*/  IMAD.MOV.U32 R164, RZ, RZ, RZ ;  /* 0x000000ffffa47224 */ /* 0x000fe200078e00ff */
[----:B------:R-:W-:Y:S06]  /*91c0*/  @!P3 BRA `(.L_x_7) ;  /* 0x0000009800ecb947 */ /* 0x000fec0003800000 */
[----:B-1----:R-:W-:Y:S01]  /*91d0*/  SHF.R.S32.HI R3, RZ, 0x1f, R163 ;  /* 0x0000001fff037819 */ /* 0x002fe200000114a3 */
[C---:B------:R-:W-:Y:S01]  /*91e0*/  IMAD.SHL.U32 R162, R163.reuse, 0x2, RZ ;  /* 0x00000002a3a27824 */ /* 0x040fe200078e00ff */
[----:B------:R-:W-:Y:S02]  /*91f0*/  ULOP3.LUT UR20, UR15, 0x2000000, URZ, 0xfc, !UPT ;  /* 0x020000000f147892 */ /* 0x000fe4000f8efcff */
[----:B------:R-:W-:Y:S01]  /*9200*/  SHF.L.U64.HI R3, R163, 0x1, R3 ;  /* 0x00000001a3037819 */ /* 0x000fe20000010203 */
[----:B------:R-:W-:Y:S01]  /*9210*/  UIADD3.64 UR26, UPT, UPT, UR16, 0x80, URZ ;  /* 0x00000080101a7897 */ /* 0x000fe2000fffe0ff */
[----:B------:R-:W-:Y:S01]  /*9220*/  SHF.R.S32.HI R163, RZ, 0x1f, R165 ;  /* 0x0000001fffa37819 */ /* 0x000fe200000114a5 */
[----:B------:R-:W-:Y:S02]  /*9230*/  UIADD3.64 UR28, UPT, UPT, UR18, 0x2, URZ ;  /* 0x00000002121c7897 */ /* 0x000fe4000fffe0ff */
[----:B------:R-:W-:Y:S01]  /*9240*/  UIADD3.64 UR30, UPT, UPT, UR16, 0x100, URZ ;  /* 0x00000100101e7897 */ /* 0x000fe2000fffe0ff */
[C---:B------:R-:W-:Y:S01]  /*9250*/  SHF.L.U64.HI R163, R165.reuse, 0x1, R163 ;  /* 0x00000001a5a37819 */ /* 0x040fe200000102a3 */
[----:B------:R-:W-:Y:S01]  /*9260*/  IMAD.SHL.U32 R165, R165, 0x2, RZ ;  /* 0x00000002a5a57824 */ /* 0x000fe200078e00ff */
[----:B------:R-:W-:-:S02]  /*9270*/  UIADD3.64 UR32, UPT, UPT, UR18, 0x4, URZ ;  /* 0x0000000412207897 */ /* 0x000fc4000fffe0ff */
[----:B------:R-:W-:Y:S02]  /*9280*/  UIADD3.64 UR34, UPT, UPT, UR16, 0x380, URZ ;  /* 0x0000038010227897 */ /* 0x000fe4000fffe0ff */
[----:B------:R-:W-:Y:S02]  /*9290*/  UIADD3.64 UR36, UPT, UPT, UR16, 0x400, URZ ;  /* 0x0000040010247897 */ /* 0x000fe4000fffe0ff */
[----:B------:R-:W-:Y:S02]  /*92a0*/  UIADD3.64 UR38, UPT, UPT, UR16, 0x480, URZ ;  /* 0x0000048010267897 */ /* 0x000fe4000fffe0ff */
[----:B------:R-:W-:Y:S01]  /*92b0*/  UIADD3.64 UR40, UPT, UPT, UR16, 0x500, URZ ;  /* 0x0000050010287897 */ /* 0x000fe2000fffe0ff */
[----:B------:R-:W-:Y:S01]  /*92c0*/  UMOV UR8, 0x1 ;  /* 0x0000000100087882 */ /* 0x000fe20000000000 */
[----:B------:R-:W-:Y:S01]  /*92d0*/  UMOV UR5, URZ ;  /* 0x000000ff00057c82 */ /* 0x000fe20008000000 */
[----:B------:R-:W-:-:S09]  /*92e0*/  UMOV UR15, 0x40004040 ;  /* 0x40004040000f7882 */ /* 0x000fd20000000000 */
.L_x_10:
[----:B------:R0:W-:Y:S04]  /*92f0*/  STL.64 [R1+0x660], R160 ;  /* 0x000660a001007387 */ /* 0x0001e80000100a00 */
[----:B-1----:R1:W-:Y:S01]  /*9300*/  STL.64 [R1+0x650], R2 ;  /* 0x0006500201007387 */ /* 0x0023e20000100a00 */
[-C--:B0-----:R-:W-:Y:S02]  /*9310*/  IADD3 R160, P4, PT, R24, R165.reuse, RZ ;  /* 0x000000a518a07210 */ /* 0x081fe40007f9e0ff */
[-C--:B-1----:R-:W-:Y:S02]  /*9320*/  IADD3 R3, P2, PT, R4, R165.reuse, RZ ;  /* 0x000000a504037210 */ /* 0x082fe40007f5e0ff */
[----:B------:R-:W-:-:S03]  /*9330*/  IADD3 R2, P3, PT, R6, R165, RZ ;  /* 0x000000a506027210 */ /* 0x000fc60007f7e0ff */
[----:B------:R0:W-:Y:S02]  /*9340*/  STL [R1+0x600], R3 ;  /* 0x0006000301007387 */ /* 0x0001e40000100800 */
[--C-:B------:R-:W-:Y:S02]  /*9350*/  IMAD.X R4, R7, 0x1, R163.reuse, P3 ;  /* 0x0000000107047824 */ /* 0x100fe400018e06a3 */
[----:B------:R1:W-:Y:S04]  /*9360*/  STL [R1+0x604], R2 ;  /* 0x0006040201007387 */ /* 0x0003e80000100800 */
[----:B------:R-:W-:Y:S01]  /*9370*/  STL [R1+0x608], R160 ;  /* 0x000608a001007387 */ /* 0x000fe20000100800 */
[----:B0-----:R-:W-:Y:S01]  /*9380*/  IADD3 R3, P5, PT, R26, R165, RZ ;  /* 0x000000a51a037210 */ /* 0x001fe20007fbe0ff */
[----:B-1----:R-:W-:-:S04]  /*9390*/  IMAD.X R2, R5, 0x1, R163, P2 ;  /* 0x0000000105027824 */ /* 0x002fc800010e06a3 */
[----:B------:R0:W-:Y:S04]  /*93a0*/  STL [R1+0x60c], R3 ;  /* 0x00060c0301007387 */ /* 0x0001e80000100800 */
[----:B------:R1:W-:Y:S04]  /*93b0*/  STL [R1+0x5e0], R2 ;  /* 0x0005e00201007387 */ /* 0x0003e80000100800 */
[----:B------:R2:W-:Y:S01]  /*93c0*/  STL [R1+0x5e4], R4 ;  /* 0x0005e40401007387 */ /* 0x0005e20000100800 */
[--C-:B0-----:R-:W-:Y:S02]  /*93d0*/  IMAD.X R3, R25, 0x1, R163.reuse, P4 ;  /* 0x0000000119037824 */ /* 0x101fe400020e06a3 */
[----:B-1----:R-:W-:-:S03]  /*93e0*/  IMAD.X R2, R27, 0x1, R163, P5 ;  /* 0x000000011b027824 */ /* 0x002fc600028e06a3 */
[----:B------:R0:W-:Y:S01]  /*93f0*/  STL [R1+0x5e8], R3 ;  /* 0x0005e80301007387 */ /* 0x0001e20000100800 */
[----:B--2---:R-:W-:-:S03]  /*9400*/  IADD3 R4, P2, PT, R44, R165, RZ ;  /* 0x000000a52c047210 */ /* 0x004fc60007f5e0ff */
[----:B------:R1:W-:Y:S04]  /*9410*/  STL [R1+0x5ec], R2 ;  /* 0x0005ec0201007387 */ /* 0x0003e80000100800 */
[----:B------:R2:W-:Y:S01]  /*9420*/  STL [R1+0x610], R4 ;  /* 0x0006100401007387 */ /* 0x0005e20000100800 */
[-C--:B0-----:R-:W-:Y:S02]  /*9430*/  IADD3 R3, P3, PT, R46, R165.reuse, RZ ;  /* 0x000000a52e037210 */ /* 0x081fe40007f7e0ff */
[----:B-1----:R-:W-:-:S03]  /*9440*/  IADD3 R2, P4, PT, R64, R165, RZ ;  /* 0x000000a540027210 */ /* 0x002fc60007f9e0ff */
[----:B------:R0:W-:Y:S01]  /*9450*/  STL [R1+0x614], R3 ;  /* 0x0006140301007387 */ /* 0x0001e20000100800 */
[----:B--2---:R-:W-:-:S03]  /*9460*/  IADD3 R4, P5, PT, R66, R165, RZ ;  /* 0x000000a542047210 */ /* 0x004fc60007fbe0ff */
[----:B------:R1:W-:Y:S04]  /*9470*/  STL [R1+0x618], R2 ;  /* 0x0006180201007387 */ /* 0x0003e80000100800 */
[----:B------:R2:W-:Y:S01]  /*9480*/  STL [R1+0x61c], R4 ;  /* 0x00061c0401007387 */ /* 0x0005e20000100800 */
[--C-:B0-----:R-:W-:Y:S02]  /*9490*/  IMAD.X R3, R45, 0x1, R163.reuse, P2 ;  /* 0x000000012d037824 */ /* 0x101fe400010e06a3 */
[----:B-1----:R-:W-:-:S03]  /*94a0*/  IMAD.X R2, R47, 0x1, R163, P3 ;  /* 0x000000012f027824 */ /* 0x002fc600018e06a3 */
[----:B------:R0:W-:Y:S01]  /*94b0*/  STL [R1+0x5f0], R3 ;  /* 0x0005f00301007387 */ /* 0x0001e20000100800 */
[----:B--2---:R-:W-:-:S03]  /*94c0*/  IMAD.X R4, R65, 0x1, R163, P4 ;  /* 0x0000000141047824 */ /* 0x004fc600020e06a3 */
[----:B------:R1:W-:Y:S04]  /*94d0*/  STL [R1+0x5f4], R2 ;  /* 0x0005f40201007387 */ /* 0x0003e80000100800 */
[----:B------:R2:W-:Y:S01]  /*94e0*/  STL [R1+0x5f8], R4 ;  /* 0x0005f80401007387 */ /* 0x0005e20000100800 */
[----:B0-----:R-:W-:Y:S01]  /*94f0*/  IMAD.X R3, R67, 0x1, R163, P5 ;  /* 0x0000000143037824 */ /* 0x001fe200028e06a3 */
[----:B-1---5:R-:W-:-:S04]  /*9500*/  IADD3 R2, P2, PT, R84, R165, RZ ;  /* 0x000000a554027210 */ /* 0x022fc80007f5e0ff */
[----:B------:R0:W-:Y:S01]  /*9510*/  STL [R1+0x5fc], R3 ;  /* 0x0005fc0301007387 */ /* 0x0001e20000100800 */
[----:B--2---:R-:W-:-:S03]  /*9520*/  IADD3 R4, P3, PT, R86, R165, RZ ;  /* 0x000000a556047210 */ /* 0x004fc60007f7e0ff */
[----:B------:R1:W-:Y:S01]  /*9530*/  STL [R1+0x570], R2 ;  /* 0x0005700201007387 */ /* 0x0003e20000100800 */
[----:B------:R-:W-:-:S03]  /*9540*/  IMAD.X R84, R85, 0x1, R163, P2 ;  /* 0x0000000155547824 */ /* 0x000fc600010e06a3 */
[----:B------:R2:W-:Y:S01]  /*9550*/  STL [R1+0x574], R4 ;  /* 0x0005740401007387 */ /* 0x0005e20000100800 */
[----:B------:R-:W-:Y:S01]  /*9560*/  IMAD.X R86, R87, 0x1, R163, P3 ;  /* 0x0000000157567824 */ /* 0x000fe200018e06a3 */
[-C--:B0-----:R-:W-:Y:S02]  /*9570*/  IADD3 R3, P4, PT, R104, R165.reuse, RZ ;  /* 0x000000a568037210 */ /* 0x081fe40007f9e0ff */
[----:B-1----:R-:W-:-:S03]  /*9580*/  IADD3 R2, P5, PT, R106, R165, RZ ;  /* 0x000000a56a027210 */ /* 0x002fc60007fbe0ff */
[----:B------:R0:W-:Y:S01]  /*9590*/  STL [R1+0x578], R3 ;  /* 0x0005780301007387 */ /* 0x0001e20000100800 */
[--C-:B------:R-:W-:Y:S01]  /*95a0*/  IMAD.X R104, R105, 0x1, R163.reuse, P4 ;  /* 0x0000000169687824 */ /* 0x100fe200020e06a3 */
[----:B--2---:R-:W-:Y:S02]  /*95b0*/  IADD3 R4, P3, PT, R126, R165, RZ ;  /* 0x000000a57e047210 */ /* 0x004fe40007f7e0ff */
[----:B------:R-:W-:Y:S01]  /*95c0*/  STL [R1+0x658], R84 ;  /* 0x0006585401007387 */ /* 0x000fe20000100800 */
[----:B------:R-:W-:-:S03]  /*95d0*/  IMAD.X R106, R107, 0x1, R163, P5 ;  /* 0x000000016b6a7824 */ /* 0x000fc600028e06a3 */
[----:B------:R1:W-:Y:S01]  /*95e0*/  STL [R1+0x57c], R2 ;  /* 0x00057c0201007387 */ /* 0x0003e20000100800 */
[----:B------:R-:W-:Y:S01]  /*95f0*/  IMAD.X R126, R127, 0x1, R163, P3 ;  /* 0x000000017f7e7824 */ /* 0x000fe200018e06a3 */
[----:B0-----:R-:W-:-:S05]  /*9600*/  IADD3 R3, P4, PT, R142, R165, RZ ;  /* 0x000000a58e037210 */ /* 0x001fca0007f9e0ff */
[----:B------:R-:W-:Y:S01]  /*9610*/  IMAD.X R142, R143, 0x1, R163, P4 ;  /* 0x000000018f8e7824 */ /* 0x000fe200020e06a3 */
[----:B-1----:R-:W-:-:S05]  /*9620*/  IADD3 R2, P2, PT, R124, R165, RZ ;  /* 0x000000a57c027210 */ /* 0x002fca0007f5e0ff */
[----:B------:R0:W-:Y:S01]  /*9630*/  STL [R1+0x580], R2 ;  /* 0x0005800201007387 */ /* 0x0001e20000100800 */
[----:B------:R-:W-:-:S03]  /*9640*/  IMAD.X R124, R125, 0x1, R163, P2 ;  /* 0x000000017d7c7824 */ /* 0x000fc600010e06a3 */
[----:B------:R1:W-:Y:S04]  /*9650*/  STL [R1+0x584], R4 ;  /* 0x0005840401007387 */ /* 0x0003e80000100800 */
[----:B------:R2:W-:Y:S01]  /*9660*/  STL [R1+0x588], R3 ;  /* 0x0005880301007387 */ /* 0x0005e20000100800 */
[-C--:B0-----:R-:W-:Y:S02]  /*9670*/  IADD3 R2, P5, PT, R144, R165.reuse, RZ ;  /* 0x000000a590027210 */ /* 0x081fe40007fbe0ff */
[----:B-1----:R-:W-:-:S03]  /*9680*/  IADD3 R4, P3, PT, R10, R165, RZ ;  /* 0x000000a50a047210 */ /* 0x002fc60007f7e0ff */
[----:B------:R0:W-:Y:S01]  /*9690*/  STL [R1+0x58c], R2 ;  /* 0x00058c0201007387 */ /* 0x0001e20000100800 */
[--C-:B------:R-:W-:Y:S01]  /*96a0*/  IMAD.X R144, R145, 0x1, R163.reuse, P5 ;  /* 0x0000000191907824 */ /* 0x100fe200028e06a3 */
[----:B--2---:R-:W-:Y:S01]  /*96b0*/  IADD3 R3, P4, PT, R28, R165, RZ ;  /* 0x000000a51c037210 */ /* 0x004fe20007f9e0ff */
[----:B------:R-:W-:-:S04]  /*96c0*/  IMAD.X R10, R11, 0x1, R163, P3 ;  /* 0x000000010b0a7824 */ /* 0x000fc800018e06a3 */
[----:B------:R-:W-:Y:S01]  /*96d0*/  IMAD.X R28, R29, 0x1, R163, P4 ;  /* 0x000000011d1c7824 */ /* 0x000fe200020e06a3 */
[----:B0-----:R-:W-:-:S05]  /*96e0*/  IADD3 R2, P2, PT, R8, R165, RZ ;  /* 0x000000a508027210 */ /* 0x001fca0007f5e0ff */
        /* <DEDUP_REMOVED lines=43> */
[----:B------:R-:W-:Y:S01]  /*99a0*/  IMAD.X R148, R149, 0x1, R163, P5 ;  /* 0x0000000195947824 */ /* 0x000fe200028e06a3 */
[-C--:B--2---:R-:W-:Y:S02]  /*99b0*/  IADD3 R3, P3, PT, R14, R165.reuse, RZ ;  /* 0x000000a50e037210 */ /* 0x084fe40007f7e0ff */
[----:B------:R1:W-:Y:S04]  /*99c0*/  STL [R1+0x5d0], R4 ;  /* 0x0005d00401007387 */ /* 0x0003e80000100800 */
[----:B------:R2:W-:Y:S01]  /*99d0*/  STL [R1+0x5d4], R3 ;  /* 0x0005d40301007387 */ /* 0x0005e20000100800 */
[-C--:B0-----:R-:W-:Y:S02]  /*99e0*/  IADD3 R2, P4, PT, R32, R165.reuse, RZ ;  /* 0x000000a520027210 */ /* 0x081fe40007f9e0ff */
[----:B-1----:R-:W-:-:S03]  /*99f0*/  IADD3 R4, P5, PT, R34, R165, RZ ;  /* 0x000000a522047210 */ /* 0x002fc60007fbe0ff */
[----:B------:R0:W-:Y:S01]  /*9a00*/  STL [R1+0x5d8], R2 ;  /* 0x0005d80201007387 */ /* 0x0001e20000100800 */
[--C-:B------:R-:W-:Y:S02]  /*9a10*/  IMAD.X R32, R33, 0x1, R163.reuse, P4 ;  /* 0x0000000121207824 */ /* 0x100fe400020e06a3 */
[--C-:B--2---:R-:W-:Y:S01]  /*9a20*/  IMAD.X R3, R13, 0x1, R163.reuse, P2 ;  /* 0x000000010d037824 */ /* 0x104fe200010e06a3 */
[----:B------:R1:W-:Y:S01]  /*9a30*/  STL [R1+0x5dc], R4 ;  /* 0x0005dc0401007387 */ /* 0x0003e20000100800 */
[----:B------:R-:W-:-:S03]  /*9a40*/  IMAD.X R34, R35, 0x1, R163, P5 ;  /* 0x0000000123227824 */ /* 0x000fc600028e06a3 */
[----:B------:R2:W-:Y:S01]  /*9a50*/  STL [R1+0x568], R3 ;  /* 0x0005680301007387 */ /* 0x0005e20000100800 */
[----:B0-----:R-:W-:Y:S01]  /*9a60*/  IMAD.X R2, R15, 0x1, R163, P3 ;  /* 0x000000010f027824 */ /* 0x001fe200018e06a3 */
[----:B-1----:R-:W-:-:S04]  /*9a70*/  IADD3 R4, P3, PT, R54, R165, RZ ;  /* 0x000000a536047210 */ /* 0x002fc80007f7e0ff */
[----:B------:R0:W-:Y:S01]  /*9a80*/  STL [R1+0x56c], R2 ;  /* 0x00056c0201007387 */ /* 0x0001e20000100800 */
[----:B--2---:R-:W-:-:S05]  /*9a90*/  IADD3 R3, P2, PT, R52, R165, RZ ;  /* 0x000000a534037210 */ /* 0x004fca0007f5e0ff */
[----:B------:R1:W-:Y:S01]  /*9aa0*/  STL [R1+0x558], R3 ;  /* 0x0005580301007387 */ /* 0x0003e20000100800 */
[--C-:B------:R-:W-:Y:S01]  /*9ab0*/  IMAD.X R52, R53, 0x1, R163.reuse, P2 ;  /* 0x0000000135347824 */ /* 0x100fe200010e06a3 */
[-C--:B0-----:R-:W-:Y:S02]  /*9ac0*/  IADD3 R2, P4, PT, R72, R165.reuse, RZ ;  /* 0x000000a548027210 */ /* 0x081fe40007f9e0ff */
[----:B------:R0:W-:Y:S03]  /*9ad0*/  STL [R1+0x55c], R4 ;  /* 0x00055c0401007387 */ /* 0x0001e60000100800 */
[----:B------:R-:W-:Y:S01]  /*9ae0*/  IMAD.X R72, R73, 0x1, R163, P4 ;  /* 0x0000000149487824 */ /* 0x000fe200020e06a3 */
[----:B------:R2:W-:Y:S01]  /*9af0*/  STL [R1+0x560], R2 ;  /* 0x0005600201007387 */ /* 0x0005e20000100800 */
[-C--:B-1----:R-:W-:Y:S02]  /*9b00*/  IADD3 R3, P5, PT, R74, R165.reuse, RZ ;  /* 0x000000a54a037210 */ /* 0x082fe40007fbe0ff */
[----:B0-----:R-:W-:-:S03]  /*9b10*/  IADD3 R4, P2, PT, R92, R165, RZ ;  /* 0x000000a55c047210 */ /* 0x001fc60007f5e0ff */
[----:B------:R0:W-:Y:S01]  /*9b20*/  STL [R1+0x564], R3 ;  /* 0x0005640301007387 */ /* 0x0001e20000100800 */
[--C-:B------:R-:W-:Y:S02]  /*9b30*/  IMAD.X R74, R75, 0x1, R163.reuse, P5 ;  /* 0x000000014b4a7824 */ /* 0x100fe400028e06a3 */
[----:B--2---:R-:W-:-:S05]  /*9b40*/  IMAD.X R2, R55, 0x1, R163, P3 ;  /* 0x0000000137027824 */ /* 0x004fca00018e06a3 */
[----:B------:R1:W-:Y:S01]  /*9b50*/  STL [R1+0x544], R2 ;  /* 0x0005440201007387 */ /* 0x0003e20000100800 */
[----:B0-----:R-:W-:-:S03]  /*9b60*/  IADD3 R3, P3, PT, R94, R165, RZ ;  /* 0x000000a55e037210 */ /* 0x001fc60007f7e0ff */
[----:B------:R0:W-:Y:S04]  /*9b70*/  STL [R1+0x548], R4 ;  /* 0x0005480401007387 */ /* 0x0001e80000100800 */
[----:B------:R2:W-:Y:S01]  /*9b80*/  STL [R1+0x54c], R3 ;  /* 0x00054c0301007387 */ /* 0x0005e20000100800 */
[-C--:B-1----:R-:W-:Y:S02]  /*9b90*/  IADD3 R2, P4, PT, R112, R165.reuse, RZ ;  /* 0x000000a570027210 */ /* 0x082fe40007f9e0ff */
[----:B0-----:R-:W-:-:S03]  /*9ba0*/  IADD3 R4, P5, PT, R114, R165, RZ ;  /* 0x000000a572047210 */ /* 0x001fc60007fbe0ff */
        /* <DEDUP_REMOVED lines=13> */
[----:B------:R-:W-:Y:S03]  /*9c80*/  STL [R1+0x530], R4 ;  /* 0x0005300401007387 */ /* 0x000fe60000100800 */
[----:B------:R-:W-:Y:S01]  /*9c90*/  IMAD.X R150, R151, 0x1, R163, P4 ;  /* 0x0000000197967824 */ /* 0x000fe200020e06a3 */
[----:B------:R0:W-:Y:S01]  /*9ca0*/  STL [R1+0x534], R2 ;  /* 0x0005340201007387 */ /* 0x0001e20000100800 */
[----:B-1----:R-:W-:-:S05]  /*9cb0*/  IADD3 R3, P5, PT, R152, R165, RZ ;  /* 0x000000a598037210 */ /* 0x002fca0007fbe0ff */
[----:B------:R1:W-:Y:S01]  /*9cc0*/  STL [R1+0x538], R3 ;  /* 0x0005380301007387 */ /* 0x0003e20000100800 */
[--C-:B------:R-:W-:Y:S02]  /*9cd0*/  IMAD.X R152, R153, 0x1, R163.reuse, P5 ;  /* 0x0000000199987824 */ /* 0x100fe400028e06a3 */
[----:B0-----:R-:W-:Y:S01]  /*9ce0*/  IMAD.X R2, R135, 0x1, R163, P3 ;  /* 0x0000000187027824 */ /* 0x001fe200018e06a3 */
[----:B------:R-:W-:-:S04]  /*9cf0*/  IADD3 R4, P3, PT, R20, R165, RZ ;  /* 0x000000a514047210 */ /* 0x000fc80007f7e0ff */
[----:B------:R0:W-:Y:S01]  /*9d00*/  STL [R1+0x518], R2 ;  /* 0x0005180201007387 */ /* 0x0001e20000100800 */
[----:B------:R-:W-:Y:S01]  /*9d10*/  IMAD.X R20, R21, 0x1, R163, P3 ;  /* 0x0000000115147824 */ /* 0x000fe200018e06a3 */
[-C--:B-1----:R-:W-:Y:S02]  /*9d20*/  IADD3 R3, P4, PT, R36, R165.reuse, RZ ;  /* 0x000000a524037210 */ /* 0x082fe40007f9e0ff */
[----:B0-----:R-:W-:-:S05]  /*9d30*/  IADD3 R2, P2, PT, R16, R165, RZ ;  /* 0x000000a510027210 */ /* 0x001fca0007f5e0ff */
[----:B------:R0:W-:Y:S01]  /*9d40*/  STL [R1+0x51c], R2 ;  /* 0x00051c0201007387 */ /* 0x0001e20000100800 */
[----:B------:R-:W-:-:S03]  /*9d50*/  IMAD.X R16, R17, 0x1, R163, P2 ;  /* 0x0000000111107824 */ /* 0x000fc600010e06a3 */
[----:B------:R1:W-:Y:S04]  /*9d60*/  STL [R1+0x520], R4 ;  /* 0x0005200401007387 */ /* 0x0003e80000100800 */
[----:B------:R2:W-:Y:S01]  /*9d70*/  STL [R1+0x524], R3 ;  /* 0x0005240301007387 */ /* 0x0005e20000100800 */
[----:B0-----:R-:W-:Y:S01]  /*9d80*/  IADD3 R2, P5, PT, R38, R165, RZ ;  /* 0x000000a526027210 */ /* 0x001fe20007fbe0ff */
[----:B-1----:R-:W-:-:S04]  /*9d90*/  IMAD.X R4, R37, 0x1, R163, P4 ;  /* 0x0000000125047824 */ /* 0x002fc800020e06a3 */
[----:B------:R0:W-:Y:S01]  /*9da0*/  STL [R1+0x528], R2 ;  /* 0x0005280201007387 */ /* 0x0001e20000100800 */
[----:B--2---:R-:W-:-:S03]  /*9db0*/  IMAD.X R3, R39, 0x1, R163, P5 ;  /* 0x0000000127037824 */ /* 0x004fc600028e06a3 */
[----:B------:R1:W-:Y:S04]  /*9dc0*/  STL [R1+0x510], R4 ;  /* 0x0005100401007387 */ /* 0x0003e80000100800 */
[----:B------:R2:W-:Y:S01]  /*9dd0*/  STL [R1+0x514], R3 ;  /* 0x0005140301007387 */ /* 0x0005e20000100800 */
[-C--:B0-----:R-:W-:Y:S02]  /*9de0*/  IADD3 R2, P2, PT, R56, R165.reuse, RZ ;  /* 0x000000a538027210 */ /* 0x081fe40007f5e0ff */
[----:B-1----:R-:W-:-:S03]  /*9df0*/  IADD3 R4, P3, PT, R58, R165, RZ ;  /* 0x000000a53a047210 */ /* 0x002fc60007f7e0ff */
[----:B------:R0:W-:Y:S01]  /*9e00*/  STL [R1+0x500], R2 ;  /* 0x0005000201007387 */ /* 0x0001e20000100800 */
[--C-:B------:R-:W-:Y:S01]  /*9e10*/  IMAD.X R56, R57, 0x1, R163.reuse, P2 ;  /* 0x0000000139387824 */ /* 0x100fe200010e06a3 */
[----:B--2---:R-:W-:Y:S02]  /*9e20*/  IADD3 R3, P4, PT, R76, R165, RZ ;  /* 0x000000a54c037210 */ /* 0x004fe40007f9e0ff */
[----:B------:R1:W-:Y:S01]  /*9e30*/  STL [R1+0x504], R4 ;  /* 0x0005040401007387 */ /* 0x0003e20000100800 */
[----:B------:R-:W-:-:S03]  /*9e40*/  IMAD.X R58, R59, 0x1, R163, P3 ;  /* 0x000000013b3a7824 */ /* 0x000fc600018e06a3 */
[----:B------:R2:W-:Y:S01]  /*9e50*/  STL [R1+0x508], R3 ;  /* 0x0005080301007387 */ /* 0x0005e20000100800 */
[----:B------:R-:W-:Y:S01]  /*9e60*/  IMAD.X R76, R77, 0x1, R163, P4 ;  /* 0x000000014d4c7824 */ /* 0x000fe200020e06a3 */
[-C--:B0-----:R-:W-:Y:S02]  /*9e70*/  IADD3 R2, P5, PT, R78, R165.reuse, RZ ;  /* 0x000000a54e027210 */ /* 0x081fe40007fbe0ff */
[----:B-1----:R-:W-:-:S03]  /*9e80*/  IADD3 R4, P3, PT, R98, R165, RZ ;  /* 0x000000a562047210 */ /* 0x002fc60007f7e0ff */
[----:B------:R0:W-:Y:S01]  /*9e90*/  STL [R1+0x50c], R2 ;  /* 0x00050c0201007387 */ /* 0x0001e20000100800 */
[--C-:B--2---:R-:W-:Y:S02]  /*9ea0*/  IMAD.X R3, R79, 0x1, R163.reuse, P5 ;  /* 0x000000014f037824 */ /* 0x104fe400028e06a3 */
[----:B------:R-:W-:-:S03]  /*9eb0*/  IMAD.X R98, R99, 0x1, R163, P3 ;  /* 0x0000000163627824 */ /* 0x000fc600018e06a3 */
[----:B------:R1:W-:Y:S01]  /*9ec0*/  STL [R1+0x4ec], R3 ;  /* 0x0004ec0301007387 */ /* 0x0003e20000100800 */
[----:B0-----:R-:W-:-:S05]  /*9ed0*/  IADD3 R2, P2, PT, R96, R165, RZ ;  /* 0x000000a560027210 */ /* 0x001fca0007f5e0ff */
[----:B------:R0:W-:Y:S01]  /*9ee0*/  STL [R1+0x4f0], R2 ;  /* 0x0004f00201007387 */ /* 0x0001e20000100800 */
[--C-:B------:R-:W-:Y:S01]  /*9ef0*/  IMAD.X R96, R97, 0x1, R163.reuse, P2 ;  /* 0x0000000161607824 */ /* 0x100fe200010e06a3 */
[-C--:B-1----:R-:W-:Y:S02]  /*9f00*/  IADD3 R3, P4, PT, R116, R165.reuse, RZ ;  /* 0x000000a574037210 */ /* 0x082fe40007f9e0ff */
        /* <DEDUP_REMOVED lines=20> */
[----:B------:R-:W-:Y:S01]  /*a050*/  IMAD.X R156, R157, 0x1, R163, P5 ;  /* 0x000000019d9c7824 */ /* 0x000fe200028e06a3 */
[----:B--2---:R-:W-:-:S05]  /*a060*/  IADD3 R3, P2, PT, R18, R165, RZ ;  /* 0x000000a512037210 */ /* 0x004fca0007f5e0ff */
[----:B------:R1:W-:Y:S01]  /*a070*/  STL [R1+0x268], R3 ;  /* 0x0002680301007387 */ /* 0x0003e20000100800 */
[----:B------:R-:W-:Y:S01]  /*a080*/  IMAD.X R18, R19, 0x1, R163, P2 ;  /* 0x0000000113127824 */ /* 0x000fe200010e06a3 */
[-C--:B0-----:R-:W-:Y:S02]  /*a090*/  IADD3 R2, P4, PT, R40, R165.reuse, RZ ;  /* 0x000000a528027210 */ /* 0x081fe40007f9e0ff */
[----:B------:R-:W-:Y:S04]  /*a0a0*/  STL [R1+0x4d8], R4 ;  /* 0x0004d80401007387 */ /* 0x000fe80000100800 */
[----:B------:R0:W-:Y:S01]  /*a0b0*/  STL [R1+0x4dc], R2 ;  /* 0x0004dc0201007387 */ /* 0x0001e20000100800 */
[----:B-1----:R-:W-:-:S05]  /*a0c0*/  IADD3 R3, P5, PT, R42, R165, RZ ;  /* 0x000000a52a037210 */ /* 0x002fca0007fbe0ff */
[----:B------:R1:W-:Y:S01]  /*a0d0*/  STL [R1+0x4e0], R3 ;  /* 0x0004e00301007387 */ /* 0x0003e20000100800 */
[----:B0-----:R-:W-:-:S03]  /*a0e0*/  IMAD.X R2, R23, 0x1, R163, P3 ;  /* 0x0000000117027824 */ /* 0x001fc600018e06a3 */
[----:B------:R-:W2:Y:S04]  /*a0f0*/  LDL.LU.64 R6, [R1] ;  /* 0x0000000001067983 */ /* 0x000ea80000300a00 */
[----:B------:R-:W3:Y:S01]  /*a100*/  LDL.LU.64 R14, [R1+0x8] ;  /* 0x00000800010e7983 */ /* 0x000ee20000300a00 */
[----:B-1----:R-:W-:-:S03]  /*a110*/  IMAD.X R3, R43, 0x1, R163, P5 ;  /* 0x000000012b037824 */ /* 0x002fc600028e06a3 */
[----:B------:R0:W-:Y:S04]  /*a120*/  STL [R1+0x244], R2 ;  /* 0x0002440201007387 */ /* 0x0001e80000100800 */
[----:B------:R-:W4:Y:S01]  /*a130*/  LDL.LU.64 R12, [R1+0x10] ;  /* 0x00001000010c7983 */ /* 0x000f220000300a00 */
[----:B0-----:R-:W-:-:S05]  /*a140*/  IMAD.X R2, R41, 0x1, R163, P4 ;  /* 0x0000000129027824 */ /* 0x001fca00020e06a3 */
[----:B------:R0:W-:Y:S01]  /*a150*/  STL [R1+0x234], R2 ;  /* 0x0002340201007387 */ /* 0x0001e20000100800 */
[----:B------:R-:W-:-:S03]  /*a160*/  IADD3 R4, P3, PT, R62, R165, RZ ;  /* 0x000000a53e047210 */ /* 0x000fc60007f7e0ff */
[----:B------:R1:W-:Y:S01]  /*a170*/  STL [R1+0x238], R3 ;  /* 0x0002380301007387 */ /* 0x0003e20000100800 */
[-C--:B0-----:R-:W-:Y:S02]  /*a180*/  IADD3 R2, P2, PT, R60, R165.reuse, RZ ;  /* 0x000000a53c027210 */ /* 0x081fe40007f5e0ff */
[----:B-1----:R-:W-:-:S03]  /*a190*/  IADD3 R3, P4, PT, R80, R165, RZ ;  /* 0x000000a550037210 */ /* 0x002fc60007f9e0ff */
[----:B------:R0:W-:Y:S01]  /*a1a0*/  STL [R1+0x248], R2 ;  /* 0x0002480201007387 */ /* 0x0001e20000100800 */
[----:B------:R-:W-:-:S03]  /*a1b0*/  IMAD.X R5, R61, 0x1, R163, P2 ;  /* 0x000000013d057824 */ /* 0x000fc600010e06a3 */
[----:B------:R1:W-:Y:S01]  /*a1c0*/  STL [R1+0x24c], R4 ;  /* 0x00024c0401007387 */ /* 0x0003e20000100800 */
[----:B0-----:R-:W-:-:S03]  /*a1d0*/  IADD3 R2, P5, PT, R82, R165, RZ ;  /* 0x000000a552027210 */ /* 0x001fc60007fbe0ff */
[----:B------:R-:W-:Y:S01]  /*a1e0*/  STL [R1+0x250], R3 ;  /* 0x0002500301007387 */ /* 0x000fe20000100800 */
[----:B-1----:R-:W-:-:S03]  /*a1f0*/  IMAD.X R4, R63, 0x1, R163, P3 ;  /* 0x000000013f047824 */ /* 0x002fc600018e06a3 */
[----:B------:R0:W-:Y:S01]  /*a200*/  STL [R1+0x254], R2 ;  /* 0x0002540201007387 */ /* 0x0001e20000100800 */
[----:B------:R-:W-:-:S03]  /*a210*/  IMAD.X R9, R83, 0x1, R163, P5 ;  /* 0x0000000153097824 */ /* 0x000fc600028e06a3 */
[----:B0-----:R-:W4:Y:S04]  /*a220*/  LDL.LU.64 R2, [R1+0x18] ;  /* 0x0000180001027983 */ /* 0x001f280000300a00 */
[----:B------:R0:W-:Y:S04]  /*a230*/  STL [R1+0x23c], R5 ;  /* 0x00023c0501007387 */ /* 0x0001e80000100800 */
[----:B------:R-:W4:Y:S04]  /*a240*/  LDL.LU.64 R44, [R1+0x20] ;  /* 0x00002000012c7983 */ /* 0x000f280000300a00 */
[----:B------:R1:W-:Y:S01]  /*a250*/  STL [R1+0x240], R4 ;  /* 0x0002400401007387 */ /* 0x0003e20000100800 */
[----:B0-----:R-:W-:-:S03]  /*a260*/  IADD3 R5, P2, PT, R100, R165, RZ ;  /* 0x000000a564057210 */ /* 0x001fc60007f5e0ff */
[----:B------:R-:W4:Y:S04]  /*a270*/  LDL.LU.64 R42, [R1+0x28] ;  /* 0x00002800012a7983 */ /* 0x000f280000300a00 */
[----:B------:R-:W4:Y:S01]  /*a280*/  LDL.LU.64 R36, [R1+0x30] ;  /* 0x0000300001247983 */ /* 0x000f220000300a00 */
[----:B-1----:R-:W-:-:S05]  /*a290*/  IMAD.X R4, R81, 0x1, R163, P4 ;  /* 0x0000000151047824 */ /* 0x002fca00020e06a3 */
[----:B------:R0:W-:Y:S04]  /*a2a0*/  STL [R1+0x214], R4 ;  /* 0x0002140401007387 */ /* 0x0001e80000100800 */
[----:B------:R1:W-:Y:S01]  /*a2b0*/  STL [R1+0x218], R9 ;  /* 0x0002180901007387 */ /* 0x0003e20000100800 */
[----:B0-----:R-:W-:-:S03]  /*a2c0*/  IADD3 R4, P3, PT, R102, R165, RZ ;  /* 0x000000a566047210 */ /* 0x001fc60007f7e0ff */
[----:B------:R0:W-:Y:S01]  /*a2d0*/  STL [R1+0x224], R5 ;  /* 0x0002240501007387 */ /* 0x0001e20000100800 */
[----:B-1----:R-:W-:-:S03]  /*a2e0*/  IADD3 R9, P4, PT, R120, R165, RZ ;  /* 0x000000a578097210 */ /* 0x002fc60007f9e0ff */
[----:B------:R1:W-:Y:S01]  /*a2f0*/  STL [R1+0x228], R4 ;  /* 0x0002280401007387 */ /* 0x0003e20000100800 */
[----:B0-----:R-:W-:-:S03]  /*a300*/  IADD3 R5, P5, PT, R122, R165, RZ ;  /* 0x000000a57a057210 */ /* 0x001fc60007fbe0ff */
[----:B------:R0:W-:Y:S01]  /*a310*/  STL [R1+0x22c], R9 ;  /* 0x00022c0901007387 */ /* 0x0001e20000100800 */
[----:B-1----:R-:W-:-:S03]  /*a320*/  IMAD.X R4, R101, 0x1, R163, P2 ;  /* 0x0000000165047824 */ /* 0x002fc600010e06a3 */
[----:B------:R-:W4:Y:S04]  /*a330*/  LDL.LU.64 R24, [R1+0x38] ;  /* 0x0000380001187983 */ /* 0x000f280000300a00 */
[----:B------:R1:W-:Y:S04]  /*a340*/  STL [R1+0x230], R5 ;  /* 0x0002300501007387 */ /* 0x0003e80000100800 */
[----:B------:R-:W4:Y:S04]  /*a350*/  LDL.LU.64 R40, [R1+0x40] ;  /* 0x0000400001287983 */ /* 0x000f280000300a00 */
[----:B------:R1:W-:Y:S04]  /*a360*/  STL [R1+0x21c], R4 ;  /* 0x00021c0401007387 */ /* 0x0003e80000100800 */
[----:B------:R-:W4:Y:S01]  /*a370*/  LDL.LU.64 R38, [R1+0x48] ;  /* 0x0000480001267983 */ /* 0x000f220000300a00 */
[----:B0-----:R-:W-:-:S02]  /*a380*/  IMAD.X R9, R121, 0x1, R163, P4 ;  /* 0x0000000179097824 */ /* 0x001fc400020e06a3 */
[--C-:B-1----:R-:W-:Y:S01]  /*a390*/  IMAD.X R5, R123, 0x1, R163.reuse, P5 ;  /* 0x000000017b057824 */ /* 0x102fe200028e06a3 */
[----:B------:R-:W4:Y:S01]  /*a3a0*/  LDL.LU.64 R22, [R1+0x50] ;  /* 0x0000500001167983 */ /* 0x000f220000300a00 */
[----:B------:R-:W-:-:S05]  /*a3b0*/  IMAD.X R4, R103, 0x1, R163, P3 ;  /* 0x0000000167047824 */ /* 0x000fca00018e06a3 */
[----:B------:R0:W-:Y:S04]  /*a3c0*/  STL [R1+0x220], R4 ;  /* 0x0002200401007387 */ /* 0x0001e80000100800 */
[----:B------:R-:W-:Y:S01]  /*a3d0*/  STL [R1+0x204], R9 ;  /* 0x0002040901007387 */ /* 0x000fe20000100800 */
[----:B0-----:R-:W-:-:S03]  /*a3e0*/  IADD3 R4, P2, PT, R140, R165, RZ ;  /* 0x000000a58c047210 */ /* 0x001fc60007f5e0ff */
[----:B------:R-:W-:Y:S04]  /*a3f0*/  STL [R1+0x208], R5 ;  /* 0x0002080501007387 */ /* 0x000fe80000100800 */
[----:B------:R0:W-:Y:S04]  /*a400*/  STL [R1+0x20c], R4 ;  /* 0x00020c0401007387 */ /* 0x0001e80000100800 */
[----:B0-----:R-:W4:Y:S01]  /*a410*/  LDL.LU.64 R4, [R1+0x58] ;  /* 0x0000580001047983 */ /* 0x001f220000300a00 */
[-C--:B--2---:R-:W-:Y:S02]  /*a420*/  IADD3 R11, P3, PT, R6, R165.reuse, RZ ;  /* 0x000000a5060b7210 */ /* 0x084fe40007f7e0ff */
[----:B---3--:R-:W-:-:S03]  /*a430*/  IADD3 R9, P4, PT, R14, R165, RZ ;  /* 0x000000a50e097210 */ /* 0x008fc60007f9e0ff */
[----:B------:R0:W-:Y:S04]  /*a440*/  STL [R1+0x210], R11 ;  /* 0x0002100b01007387 */ /* 0x0001e80000100800 */
[----:B------:R-:W2:Y:S01]  /*a450*/  LDL.LU.64 R26, [R1+0x60] ;  /* 0x00006000011a7983 */ /* 0x000ea20000300a00 */
[----:B----4-:R-:W-:-:S03]  /*a460*/  IADD3 R17, P5, PT, R12, R165, RZ ;  /* 0x000000a50c117210 */ /* 0x010fc60007fbe0ff */
[----:B------:R1:W-:Y:S01]  /*a470*/  STL [R1+0x1e4], R9 ;  /* 0x0001e40901007387 */ /* 0x0003e20000100800 */
[----:B0-----:R-:W-:-:S03]  /*a480*/  IMAD.X R11, R7, 0x1, R163, P3 ;  /* 0x00000001070b7824 */ /* 0x001fc600018e06a3 */
[----:B------:R-:W-:Y:S04]  /*a490*/  STL [R1+0x1e8], R17 ;  /* 0x0001e81101007387 */ /* 0x000fe80000100800 */
[----:B------:R-:W3:Y:S01]  /*a4a0*/  LDL.LU.64 R6, [R1+0x68] ;  /* 0x0000680001067983 */ /* 0x000ee20000300a00 */
[----:B-1----:R-:W-:-:S05]  /*a4b0*/  IMAD.X R9, R141, 0x1, R163, P2 ;  /* 0x000000018d097824 */ /* 0x002fca00010e06a3 */
[----:B------:R0:W-:Y:S01]  /*a4c0*/  STL [R1+0x1fc], R9 ;  /* 0x0001fc0901007387 */ /* 0x0001e20000100800 */
[----:B------:R-:W-:-:S03]  /*a4d0*/  IMAD.X R12, R13, 0x1, R163, P5 ;  /* 0x000000010d0c7824 */ /* 0x000fc600028e06a3 */
[----:B------:R-:W-:Y:S01]  /*a4e0*/  STL [R1+0x200], R11 ;  /* 0x0002000b01007387 */ /* 0x000fe20000100800 */
[----:B0-----:R-:W-:-:S03]  /*a4f0*/  IMAD.X R9, R15, 0x1, R163, P4 ;  /* 0x000000010f097824 */ /* 0x001fc600020e06a3 */
[----:B------:R-:W4:Y:S04]  /*a500*/  LDL.LU.64 R14, [R1+0x70] ;  /* 0x00007000010e7983 */ /* 0x000f280000300a00 */
[----:B------:R-:W-:Y:S04]  /*a510*/  STL [R1+0x8], R9 ;  /* 0x0000080901007387 */ /* 0x000fe80000100800 */
[----:B------:R0:W-:Y:S04]  /*a520*/  STL [R1+0x10], R12 ;  /* 0x0000100c01007387 */ /* 0x0001e80000100800 */
[----:B0-----:R-:W4:Y:S01]  /*a530*/  LDL.LU.64 R12, [R1+0x78] ;  /* 0x00007800010c7983 */ /* 0x001f220000300a00 */
[----:B------:R-:W-:-:S02]  /*a540*/  IADD3 R11, P2, PT, R2, R165, RZ ;  /* 0x000000a5020b7210 */ /* 0x000fc40007f5e0ff */
[----:B------:R-:W-:-:S03]  /*a550*/  IADD3 R9, P3, PT, R44, R165, RZ ;  /* 0x000000a52c097210 */ /* 0x000fc60007f7e0ff */
[----:B------:R0:W-:Y:S04]  /*a560*/  STL [R1+0x1ec], R11 ;  /* 0x0001ec0b01007387 */ /* 0x0001e80000100800 */
[----:B------:R1:W-:Y:S01]  /*a570*/  STL [R1+0x1f0], R9 ;  /* 0x0001f00901007387 */ /* 0x0003e20000100800 */
[-C--:B------:R-:W-:Y:S02]  /*a580*/  IADD3 R17, P4, PT, R42, R165.reuse, RZ ;  /* 0x000000a52a117210 */ /* 0x080fe40007f9e0ff */
[----:B0-----:R-:W-:-:S03]  /*a590*/  IADD3 R11, P5, PT, R36, R165, RZ ;  /* 0x000000a5240b7210 */ /* 0x001fc60007fbe0ff */
[----:B------:R0:W-:Y:S01]  /*a5a0*/  STL [R1+0x1f4], R17 ;  /* 0x0001f41101007387 */ /* 0x0001e20000100800 */
[----:B-1----:R-:W-:-:S03]  /*a5b0*/  IMAD.X R9, R3, 0x1, R163, P2 ;  /* 0x0000000103097824 */ /* 0x002fc600010e06a3 */
[----:B------:R-:W4:Y:S04]  /*a5c0*/  LDL.LU.64 R2, [R1+0x80] ;  /* 0x0000800001027983 */ /* 0x000f280000300a00 */
[----:B------:R1:W-:Y:S01]  /*a5d0*/  STL [R1+0x1f8], R11 ;  /* 0x0001f80b01007387 */ /* 0x0003e20000100800 */
[----:B0-----:R-:W-:-:S03]  /*a5e0*/  IMAD.X R17, R45, 0x1, R163, P3 ;  /* 0x000000012d117824 */ /* 0x001fc600018e06a3 */
[----:B------:R0:W-:Y:S01]  /*a5f0*/  STL [R1+0x1d4], R9 ;  /* 0x0001d40901007387 */ /* 0x0001e20000100800 */
[----:B-1----:R-:W-:-:S03]  /*a600*/  IMAD.X R11, R43, 0x1, R163, P4 ;  /* 0x000000012b0b7824 */ /* 0x002fc600020e06a3 */
[----:B------:R-:W-:Y:S01]  /*a610*/  STL [R1+0x1d8], R17 ;  /* 0x0001d81101007387 */ /* 0x000fe20000100800 */
[----:B0-----:R-:W-:-:S03]  /*a620*/  IMAD.X R9, R37, 0x1, R163, P5 ;  /* 0x0000000125097824 */ /* 0x001fc600028e06a3 */
[----:B------:R-:W4:Y:S04]  /*a630*/  LDL.LU.64 R36, [R1+0x88] ;  /* 0x0000880001247983 */ /* 0x000f280000300a00 */
[----:B------:R0:W-:Y:S04]  /*a640*/  STL [R1+0x1dc], R11 ;  /* 0x0001dc0b01007387 */ /* 0x0001e80000100800 */
[----:B------:R1:W-:Y:S01]  /*a650*/  STL [R1+0x1e0], R9 ;  /* 0x0001e00901007387 */ /* 0x0003e20000100800 */
[-C--:B0-----:R-:W-:Y:S02]  /*a660*/  IADD3 R11, P2, PT, R24, R165.reuse, RZ ;  /* 0x000000a5180b7210 */ /* 0x081fe40007f5e0ff */
[----:B-1----:R-:W-:-:S03]  /*a670*/  IADD3 R9, P3, PT, R40, R165, RZ ;  /* 0x000000a528097210 */ /* 0x002fc60007f7e0ff */
[----:B------:R-:W-:Y:S01]  /*a680*/  STL [R1+0x1c4], R11 ;  /* 0x0001c40b01007387 */ /* 0x000fe20000100800 */
[----:B------:R-:W-:-:S03]  /*a690*/  IADD3 R17, P4, PT, R38, R165, RZ ;  /* 0x000000a526117210 */ /* 0x000fc60007f9e0ff */
[----:B------:R0:W-:Y:S04]  /*a6a0*/  STL [R1+0x1c8], R9 ;  /* 0x0001c80901007387 */ /* 0x0001e80000100800 */
[----:B------:R1:W-:Y:S01]  /*a6b0*/  STL [R1+0x1cc], R17 ;  /* 0x0001cc1101007387 */ /* 0x0003e20000100800 */
[----:B0-----:R-:W-:-:S03]  /*a6c0*/  IMAD.X R9, R25, 0x1, R163, P2 ;  /* 0x0000000119097824 */ /* 0x001fc600010e06a3 */
[----:B------:R-:W4:Y:S01]  /*a6d0*/  LDL.LU.64 R24, [R1+0x90] ;  /* 0x0000900001187983 */ /* 0x000f220000300a00 */
[----:B------:R-:W-:Y:S01]  /*a6e0*/  IADD3 R11, P5, PT, R22, R165, RZ ;  /* 0x000000a5160b7210 */ /* 0x000fe20007fbe0ff */
[----:B-1----:R-:W-:-:S04]  /*a6f0*/  IMAD.X R17, R41, 0x1, R163, P3 ;  /* 0x0000000129117824 */ /* 0x002fc800018e06a3 */
[----:B------:R0:W-:Y:S04]  /*a700*/  STL [R1+0x1d0], R11 ;  /* 0x0001d00b01007387 */ /* 0x0001e80000100800 */
[----:B------:R1:W-:Y:S04]  /*a710*/  STL [R1+0x188], R9 ;  /* 0x0001880901007387 */ /* 0x0003e80000100800 */
[----:B------:R-:W-:Y:S01]  /*a720*/  STL [R1+0x18c], R17 ;  /* 0x00018c1101007387 */ /* 0x000fe20000100800 */
[----:B0-----:R-:W-:-:S03]  /*a730*/  IMAD.X R11, R23, 0x1, R163, P5 ;  /* 0x00000001170b7824 */ /* 0x001fc600028e06a3 */
[----:B------:R-:W4:Y:S01]  /*a740*/  LDL.LU.64 R22, [R1+0x98] ;  /* 0x0000980001167983 */ /* 0x000f220000300a00 */
[----:B-1----:R-:W-:-:S05]  /*a750*/  IMAD.X R9, R39, 0x1, R163, P4 ;  /* 0x0000000127097824 */ /* 0x002fca00020e06a3 */
[----:B------:R0:W-:Y:S04]  /*a760*/  STL [R1+0x1c0], R9 ;  /* 0x0001c00901007387 */ /* 0x0001e80000100800 */
[----:B------:R2:W-:Y:S01]  /*a770*/  STL [R1+0x54], R11 ;  /* 0x0000540b01007387 */ /* 0x0005e20000100800 */
[----:B0-----:R-:W-:-:S05]  /*a780*/  IADD3 R9, P2, PT, R4, R165, RZ ;  /* 0x000000a504097210 */ /* 0x001fca0007f5e0ff */
[----:B------:R-:W-:Y:S01]  /*a790*/  STL [R1+0x3c], R9 ;  /* 0x00003c0901007387 */ /* 0x000fe20000100800 */
[----:B--2---:R-:W-:-:S05]  /*a7a0*/  IADD3 R11, P3, PT, R26, R165, RZ ;  /* 0x000000a51a0b7210 */ /* 0x004fca0007f7e0ff */
[----:B------:R0:W-:Y:S01]  /*a7b0*/  STL [R1+0x40], R11 ;  /* 0x0000400b01007387 */ /* 0x0001e20000100800 */
[----:B---3--:R-:W-:Y:S01]  /*a7c0*/  IADD3 R17, P4, PT, R6, R165, RZ ;  /* 0x000000a506117210 */ /* 0x008fe20007f9e0ff */
[----:B0-----:R-:W-:-:S04]  /*a7d0*/  IMAD.X R11, R5, 0x1, R163, P2 ;  /* 0x00000001050b7824 */ /* 0x001fc800010e06a3 */
[----:B------:R-:W-:Y:S04]  /*a7e0*/  STL [R1+0x44], R17 ;  /* 0x0000441101007387 */ /* 0x000fe80000100800 */
[----:B------:R-:W2:Y:S01]  /*a7f0*/  LDL.LU.64 R4, [R1+0xa0] ;  /* 0x0000a00001047983 */ /* 0x000ea20000300a00 */
[----:B----4-:R-:W-:-:S05]  /*a800*/  IADD3 R9, P5, PT, R14, R165, RZ ;  /* 0x000000a50e097210 */ /* 0x010fca0007fbe0ff */
[----:B------:R0:W-:Y:S04]  /*a810*/  STL [R1+0x48], R9 ;  /* 0x0000480901007387 */ /* 0x0001e80000100800 */
[----:B------:R1:W-:Y:S01]  /*a820*/  STL [R1+0x1c], R11 ;  /* 0x00001c0b01007387 */ /* 0x0003e20000100800 */
[--C-:B0-----:R-:W-:Y:S02]  /*a830*/  IMAD.X R9, R27, 0x1, R163.reuse, P3 ;  /* 0x000000011b097824 */ /* 0x101fe400018e06a3 */
[--C-:B-1----:R-:W-:Y:S02]  /*a840*/  IMAD.X R11, R7, 0x1, R163.reuse, P4 ;  /* 0x00000001070b7824 */ /* 0x102fe400020e06a3 */
[----:B------:R-:W3:Y:S04]  /*a850*/  LDL.LU.64 R6, [R1+0xa8] ;  /* 0x0000a80001067983 */ /* 0x000ee80000300a00 */
[----:B------:R0:W-:Y:S04]  /*a860*/  STL [R1+0x20], R9 ;  /* 0x0000200901007387 */ /* 0x0001e80000100800 */
[----:B------:R1:W-:Y:S04]  /*a870*/  STL [R1+0x24], R11 ;  /* 0x0000240b01007387 */ /* 0x0003e80000100800 */
[----:B------:R-:W4:Y:S01]  /*a880*/  LDL.LU.64 R44, [R1+0xb0] ;  /* 0x0000b000012c7983 */ /* 0x000f220000300a00 */
[----:B0-----:R-:W-:Y:S01]  /*a890*/  IMAD.X R9, R15, 0x1, R163, P5 ;  /* 0x000000010f097824 */ /* 0x001fe200028e06a3 */
[----:B-1----:R-:W-:-:S04]  /*a8a0*/  IADD3 R11, P2, PT, R12, R165, RZ ;  /* 0x000000a50c0b7210 */ /* 0x002fc80007f5e0ff */
[----:B------:R0:W-:Y:S04]  /*a8b0*/  STL [R1+0x28], R9 ;  /* 0x0000280901007387 */ /* 0x0001e80000100800 */
[----:B------:R-:W-:Y:S01]  /*a8c0*/  STL [R1+0x4c], R11 ;  /* 0x00004c0b01007387 */ /* 0x000fe20000100800 */
[----:B0-----:R-:W-:-:S05]  /*a8d0*/  IADD3 R9, P3, PT, R2, R165, RZ ;  /* 0x000000a502097210 */ /* 0x001fca0007f7e0ff */
[----:B------:R0:W-:Y:S01]  /*a8e0*/  STL [R1+0x50], R9 ;  /* 0x0000500901007387 */ /* 0x0001e20000100800 */
[--C-:B------:R-:W-:Y:S01]  /*a8f0*/  IMAD.X R2, R3, 0x1, R163.reuse, P3 ;  /* 0x0000000103027824 */ /* 0x100fe200018e06a3 */
[----:B------:R-:W-:Y:S01]  /*a900*/  IADD3 R14, P4, PT, R36, R165, RZ ;  /* 0x000000a5240e7210 */ /* 0x000fe20007f9e0ff */
[----:B0-----:R-:W-:-:S04]  /*a910*/  IMAD.X R9, R13, 0x1, R163, P2 ;  /* 0x000000010d097824 */ /* 0x001fc800010e06a3 */
[----:B------:R0:W-:Y:S04]  /*a920*/  STL [R1+0x34], R14 ;  /* 0x0000340e01007387 */ /* 0x0001e80000100800 */
[----:B------:R-:W4:Y:S01]  /*a930*/  LDL.LU.64 R42, [R1+0xb8] ;  /* 0x0000b800012a7983 */ /* 0x000f220000300a00 */
[----:B------:R-:W-:-:S05]  /*a940*/  IADD3 R11, P5, PT, R24, R165, RZ ;  /* 0x000000a5180b7210 */ /* 0x000fca0007fbe0ff */
[----:B------:R-:W-:Y:S04]  /*a950*/  STL [R1+0x38], R11 ;  /* 0x0000380b01007387 */ /* 0x000fe80000100800 */
[----:B------:R-:W4:Y:S04]  /*a960*/  LDL.LU.64 R40, [R1+0xc0] ;  /* 0x0000c00001287983 */ /* 0x000f280000300a00 */
[----:B------:R-:W-:Y:S04]  /*a970*/  STL [R1+0x2c], R9 ;  /* 0x00002c0901007387 */ /* 0x000fe80000100800 */
[----:B------:R-:W4:Y:S04]  /*a980*/  LDL.LU.64 R38, [R1+0xc8] ;  /* 0x0000c80001267983 */ /* 0x000f280000300a00 */
[----:B------:R-:W4:Y:S04]  /*a990*/  LDL.LU.64 R26, [R1+0xd0] ;  /* 0x0000d000011a7983 */ /* 0x000f280000300a00 */
[----:B------:R1:W-:Y:S04]  /*a9a0*/  STL [R1+0x30], R2 ;  /* 0x0000300201007387 */ /* 0x0003e80000100800 */
[----:B0-----:R-:W4:Y:S04]  /*a9b0*/  LDL.LU.64 R14, [R1+0xd8] ;  /* 0x0000d800010e7983 */ /* 0x001f280000300a00 */
[----:B------:R-:W4:Y:S04]  /*a9c0*/  LDL.LU.64 R12, [R1+0xe0] ;  /* 0x0000e000010c7983 */ /* 0x000f280000300a00 */
[----:B-1----:R-:W4:Y:S01]  /*a9d0*/  LDL.LU.64 R2, [R1+0xe8] ;  /* 0x0000e80001027983 */ /* 0x002f220000300a00 */
[--C-:B------:R-:W-:Y:S01]  /*a9e0*/  IMAD.X R103, R37, 0x1, R163.reuse, P4 ;  /* 0x0000000125677824 */ /* 0x100fe200020e06a3 */
[-C--:B------:R-:W-:Y:S01]  /*a9f0*/  IADD3 R123, P2, PT, R22, R165.reuse, RZ ;  /* 0x000000a5167b7210 */ /* 0x080fe20007f5e0ff */
[--C-:B------:R-:W-:Y:S01]  /*aa00*/  IMAD.X R116, R25, 0x1, R163.reuse, P5 ;  /* 0x0000000119747824 */ /* 0x100fe200028e06a3 */
[----:B------:R-:W4:Y:S03]  /*aa10*/  LDL.LU.64 R36, [R1+0xf0] ;  /* 0x0000f00001247983 */ /* 0x000f260000300a00 */
[----:B------:R-:W-:Y:S01]  /*aa20*/  IMAD.X R117, R23, 0x1, R163, P2 ;  /* 0x0000000117757824 */ /* 0x000fe200010e06a3 */
[----:B------:R-:W4:Y:S04]  /*aa30*/  LDL.LU.64 R24, [R1+0xf8] ;  /* 0x0000f80001187983 */ /* 0x000f280000300a00 */
[----:B------:R-:W4:Y:S01]  /*aa40*/  LDL.LU.64 R22, [R1+0x100] ;  /* 0x0001000001167983 */ /* 0x000f220000300a00 */
[----:B--2---:R-:W-:-:S05]  /*aa50*/  IADD3 R134, P3, PT, R4, R165, RZ ;  /* 0x000000a504867210 */ /* 0x004fca0007f7e0ff */
[----:B------:R-:W-:Y:S02]  /*aa60*/  IMAD.X R118, R5, 0x1, R163, P3 ;  /* 0x0000000105767824 */ /* 0x000fe400018e06a3 */
[----:B------:R-:W2:Y:S01]  /*aa70*/  LDL.LU.64 R4, [R1+0x108] ;  /* 0x0001080001047983 */ /* 0x000ea20000300a00 */
[----:B---3--:R-:W-:-:S05]  /*aa80*/  IADD3 R135, P4, PT, R6, R165, RZ ;  /* 0x000000a506877210 */ /* 0x008fca0007f9e0ff */
[----:B------:R-:W-:Y:S02]  /*aa90*/  IMAD.X R119, R7, 0x1, R163, P4 ;  /* 0x0000000107777824 */ /* 0x000fe400020e06a3 */
[----:B------:R-:W3:Y:S01]  /*aaa0*/  LDL.LU.64 R6, [R1+0x110] ;  /* 0x0001100001067983 */ /* 0x000ee20000300a00 */
[----:B----4-:R-:W-:-:S05]  /*aab0*/  IADD3 R140, P5, PT, R44, R165, RZ ;  /* 0x000000a52c8c7210 */ /* 0x010fca0007fbe0ff */
[----:B------:R-:W-:Y:S01]  /*aac0*/  IMAD.X R120, R45, 0x1, R163, P5 ;  /* 0x000000012d787824 */ /* 0x000fe200028e06a3 */
[----:B------:R-:W-:-:S05]  /*aad0*/  IADD3 R141, P2, PT, R42, R165, RZ ;  /* 0x000000a52a8d7210 */ /* 0x000fca0007f5e0ff */
[----:B------:R-:W-:Y:S01]  /*aae0*/  IMAD.X R121, R43, 0x1, R163, P2 ;  /* 0x000000012b797824 */ /* 0x000fe200010e06a3 */
[-C--:B------:R-:W-:Y:S02]  /*aaf0*/  IADD3 R17, P3, PT, R40, R165.reuse, RZ ;  /* 0x000000a528117210 */ /* 0x080fe40007f7e0ff */
[----:B------:R-:W-:-:S03]  /*ab00*/  IADD3 R11, P4, PT, R38, R165, RZ ;  /* 0x000000a5260b7210 */ /* 0x000fc60007f9e0ff */
[----:B------:R0:W-:Y:S01]  /*ab10*/  STL [R1], R17 ;  /* 0x0000001101007387 */ /* 0x0001e20000100800 */
[-C--:B------:R-:W-:Y:S01]  /*ab20*/  IADD3 R9, P5, PT, R26, R165.reuse, RZ ;  /* 0x000000a51a097210 */ /* 0x080fe20007fbe0ff */
[--C-:B------:R-:W-:Y:S02]  /*ab30*/  IMAD.X R122, R41, 0x1, R163.reuse, P3 ;  /* 0x00000001297a7824 */ /* 0x100fe400018e06a3 */
[----:B------:R1:W-:Y:S01]  /*ab40*/  STL [R1+0x4], R11 ;  /* 0x0000040b01007387 */ /* 0x0003e20000100800 */
[--C-:B------:R-:W-:Y:S02]  /*ab50*/  IMAD.X R39, R39, 0x1, R163.reuse, P4 ;  /* 0x0000000127277824 */ /* 0x100fe400020e06a3 */
[----:B------:R-:W-:Y:S01]  /*ab60*/  IMAD.X R40, R27, 0x1, R163, P5 ;  /* 0x000000011b287824 */ /* 0x000fe200028e06a3 */
[----:B------:R4:W-:Y:S01]  /*ab70*/  STL [R1+0x18], R9 ;  /* 0x0000180901007387 */ /* 0x0009e20000100800 */
[----:B------:R-:W-:-:S03]  /*ab80*/  IADD3 R83, P2, PT, R14, R165, RZ ;  /* 0x000000a50e537210 */ /* 0x000fc60007f5e0ff */
[----:B------:R-:W4:Y:S01]  /*ab90*/  LDL.LU.64 R26, [R1+0x118] ;  /* 0x00011800011a7983 */ /* 0x000f220000300a00 */
[-C--:B------:R-:W-:Y:S02]  /*aba0*/  IADD3 R92, P3, PT, R12, R165.reuse, RZ ;  /* 0x000000a50c5c7210 */ /* 0x080fe40007f7e0ff */
[----:B------:R-:W-:-:S03]  /*abb0*/  IADD3 R93, P4, PT, R2, R165, RZ ;  /* 0x000000a5025d7210 */ /* 0x000fc60007f9e0ff */
[--C-:B------:R-:W-:Y:S02]  /*abc0*/  IMAD.X R42, R13, 0x1, R163.reuse, P3 ;  /* 0x000000010d2a7824 */ /* 0x100fe400018e06a3 */
[--C-:B------:R-:W-:Y:S01]  /*abd0*/  IMAD.X R41, R15, 0x1, R163.reuse, P2 ;  /* 0x000000010f297824 */ /* 0x100fe200010e06a3 */
[----:B------:R-:W4:Y:S01]  /*abe0*/  LDL.LU.64 R12, [R1+0x120] ;  /* 0x00012000010c7983 */ /* 0x000f220000300a00 */
[----:B------:R-:W-:-:S03]  /*abf0*/  IMAD.X R43, R3, 0x1, R163, P4 ;  /* 0x00000001032b7824 */ /* 0x000fc600020e06a3 */
[----:B------:R-:W4:Y:S04]  /*ac00*/  LDL.LU.64 R14, [R1+0x128] ;  /* 0x00012800010e7983 */ /* 0x000f280000300a00 */
[----:B------:R-:W4:Y:S01]  /*ac10*/  LDL.LU.64 R2, [R1+0x130] ;  /* 0x0001300001027983 */ /* 0x000f220000300a00 */
[-C--:B------:R-:W-:Y:S02]  /*ac20*/  IADD3 R94, P5, PT, R36, R165.reuse, RZ ;  /* 0x000000a5245e7210 */ /* 0x080fe40007fbe0ff */
[-C--:B------:R-:W-:Y:S01]  /*ac30*/  IADD3 R95, P2, PT, R24, R165.reuse, RZ ;  /* 0x000000a5185f7210 */ /* 0x080fe20007f5e0ff */
[----:B------:R-:W4:Y:S01]  /*ac40*/  LDL.LU.64 R78, [R1+0x138] ;  /* 0x00013800014e7983 */ /* 0x000f220000300a00 */
[----:B------:R-:W-:Y:S01]  /*ac50*/  IADD3 R100, P3, PT, R22, R165, RZ ;  /* 0x000000a516647210 */ /* 0x000fe20007f7e0ff */
[----:B------:R-:W-:-:S02]  /*ac60*/  IMAD.X R44, R37, 0x1, R163, P5 ;  /* 0x00000001252c7824 */ /* 0x000fc400028e06a3 */
[--C-:B------:R-:W-:Y:S02]  /*ac70*/  IMAD.X R45, R25, 0x1, R163.reuse, P2 ;  /* 0x00000001192d7824 */ /* 0x100fe400010e06a3 */
[----:B------:R-:W-:Y:S02]  /*ac80*/  IMAD.X R46, R23, 0x1, R163, P3 ;  /* 0x00000001172e7824 */ /* 0x000fe400018e06a3 */
[----:B------:R-:W4:Y:S04]  /*ac90*/  LDL.LU.64 R22, [R1+0x140] ;  /* 0x0001400001167983 */ /* 0x000f280000300a00 */
[----:B------:R-:W4:Y:S04]  /*aca0*/  LDL.LU.64 R66, [R1+0x148] ;  /* 0x0001480001427983 */ /* 0x000f280000300a00 */
[----:B------:R-:W4:Y:S04]  /*acb0*/  LDL.LU.64 R24, [R1+0x150] ;  /* 0x0001500001187983 */ /* 0x000f280000300a00 */
[----:B------:R-:W4:Y:S01]  /*acc0*/  LDL.LU.64 R160, [R1+0x158] ;  /* 0x0001580001a07983 */ /* 0x000f220000300a00 */
[----:B--2---:R-:W-:-:S05]  /*acd0*/  IADD3 R101, P4, PT, R4, R165, RZ ;  /* 0x000000a504657210 */ /* 0x004fca0007f9e0ff */
[----:B------:R-:W-:Y:S01]  /*ace0*/  IMAD.X R5, R5, 0x1, R163, P4 ;  /* 0x0000000105057824 */ /* 0x000fe200020e06a3 */
[----:B---3--:R-:W-:-:S05]  /*acf0*/  IADD3 R102, P5, PT, R6, R165, RZ ;  /* 0x000000a506667210 */ /* 0x008fca0007fbe0ff */
[----:B------:R-:W-:Y:S01]  /*ad00*/  IMAD.X R6, R7, 0x1, R163, P5 ;  /* 0x0000000107067824 */ /* 0x000fe200028e06a3 */
[----:B----4-:R-:W-:-:S05]  /*ad10*/  IADD3 R47, P2, PT, R26, R165, RZ ;  /* 0x000000a51a2f7210 */ /* 0x010fca0007f5e0ff */
[----:B------:R-:W-:Y:S02]  /*ad20*/  IMAD.X R7, R27, 0x1, R163, P2 ;  /* 0x000000011b077824 */ /* 0x000fe400010e06a3 */
[----:B------:R-:W2:Y:S04]  /*ad30*/  LDL.LU.64 R26, [R1+0x160] ;  /* 0x00016000011a7983 */ /* 0x000ea80000300a00 */
[----:B------:R-:W3:Y:S01]  /*ad40*/  LDL.LU.64 R80, [R1+0x168] ;  /* 0x0001680001507983 */ /* 0x000ee20000300a00 */
[----:B------:R-:W-:-:S03]  /*ad50*/  IADD3 R55, P4, PT, R14, R165, RZ ;  /* 0x000000a50e377210 */ /* 0x000fc60007f9e0ff */
[----:B------:R-:W4:Y:S01]  /*ad60*/  LDL.LU.64 R36, [R1+0x170] ;  /* 0x0001700001247983 */ /* 0x000f220000300a00 */
[----:B------:R-:W-:-:S03]  /*ad70*/  IADD3 R60, P5, PT, R2, R165, RZ ;  /* 0x000000a5023c7210 */ /* 0x000fc60007fbe0ff */
[----:B------:R-:W4:Y:S02]  /*ad80*/  LDL.LU.64 R84, [R1+0x178] ;  /* 0x0001780001547983 */ /* 0x000f240000300a00 */
[----:B------:R-:W-:Y:S02]  /*ad90*/  IMAD.X R14, R3, 0x1, R163, P5 ;  /* 0x00000001030e7824 */ /* 0x000fe400028e06a3 */
[----:B------:R-:W4:Y:S01]  /*ada0*/  LDL.LU.64 R2, [R1+0x180] ;  /* 0x0001800001027983 */ /* 0x000f220000300a00 */
[----:B------:R-:W-:-:S03]  /*adb0*/  IADD3 R54, P3, PT, R12, R165, RZ ;  /* 0x000000a50c367210 */ /* 0x000fc60007f7e0ff */
[----:B0-----:R-:W4:Y:S04]  /*adc0*/  LDL.LU R17, [R1+0x29c] ;  /* 0x00029c0001117983 */ /* 0x001f280000300800 */
[----:B------:R-:W4:Y:S01]  /*add0*/  LDL.LU R4, [R1+0x384] ;  /* 0x0003840001047983 */ /* 0x000f220000300800 */
[--C-:B------:R-:W-:Y:S01]  /*ade0*/  IMAD.X R12, R13, 0x1, R163.reuse, P3 ;  /* 0x000000010d0c7824 */ /* 0x100fe200018e06a3 */
[-C--:B------:R-:W-:Y:S02]  /*adf0*/  IADD3 R62, P3, PT, R22, R165.reuse, RZ ;  /* 0x000000a5163e7210 */ /* 0x080fe40007f7e0ff */
[-C--:B------:R-:W-:Y:S01]  /*ae00*/  IADD3 R61, P2, PT, R78, R165.reuse, RZ ;  /* 0x000000a54e3d7210 */ /* 0x080fe20007f5e0ff */
[--C-:B------:R-:W-:Y:S01]  /*ae10*/  IMAD.X R13, R15, 0x1, R163.reuse, P4 ;  /* 0x000000010f0d7824 */ /* 0x100fe200020e06a3 */
[-C--:B------:R-:W-:Y:S01]  /*ae20*/  IADD3 R63, P4, PT, R66, R165.reuse, RZ ;  /* 0x000000a5423f7210 */ /* 0x080fe20007f9e0ff */
[--C-:B------:R-:W-:Y:S01]  /*ae30*/  IMAD.X R22, R23, 0x1, R163.reuse, P3 ;  /* 0x0000000117167824 */ /* 0x100fe200018e06a3 */
[-C--:B------:R-:W-:Y:S01]  /*ae40*/  IADD3 R64, P5, PT, R24, R165.reuse, RZ ;  /* 0x000000a518407210 */ /* 0x080fe20007fbe0ff */
[--C-:B------:R-:W-:Y:S01]  /*ae50*/  IMAD.X R15, R79, 0x1, R163.reuse, P2 ;  /* 0x000000014f0f7824 */ /* 0x100fe200010e06a3 */
[----:B------:R-:W-:Y:S01]  /*ae60*/  IADD3 R65, P2, PT, R160, R165, RZ ;  /* 0x000000a5a0417210 */ /* 0x000fe20007f5e0ff */
[----:B------:R-:W-:-:S02]  /*ae70*/  IMAD.X R23, R67, 0x1, R163, P4 ;  /* 0x0000000143177824 */ /* 0x000fc400020e06a3 */
[--C-:B------:R-:W-:Y:S02]  /*ae80*/  IMAD.X R24, R25, 0x1, R163.reuse, P5 ;  /* 0x0000000119187824 */ /* 0x100fe400028e06a3 */
[----:B------:R-:W-:Y:S02]  /*ae90*/  IMAD.X R25, R161, 0x1, R163, P2 ;  /* 0x00000001a1197824 */ /* 0x000fe400010e06a3 */
[----:B------:R-:W4:Y:S01]  /*aea0*/  LDL.LU.64 R160, [R1+0x660] ;  /* 0x0006600001a07983 */ /* 0x000f220000300a00 */
[-C--:B--2---:R-:W-:Y:S02]  /*aeb0*/  IADD3 R66, P3, PT, R26, R165.reuse, RZ ;  /* 0x000000a51a427210 */ /* 0x084fe40007f7e0ff */
[----:B---3--:R-:W-:-:S03]  /*aec0*/  IADD3 R67, P4, PT, R80, R165, RZ ;  /* 0x000000a550437210 */ /* 0x008fc60007f9e0ff */
[----:B------:R-:W-:Y:S01]  /*aed0*/  IMAD.X R26, R27, 0x1, R163, P3 ;  /* 0x000000011b1a7824 */ /* 0x000fe200018e06a3 */
[-C--:B----4-:R-:W-:Y:S02]  /*aee0*/  IADD3 R79, P2, PT, R84, R165.reuse, RZ ;  /* 0x000000a5544f7210 */ /* 0x090fe40007f5e0ff */
[----:B------:R0:W5:Y:S01]  /*aef0*/  LDL.LU R84, [R1+0x658] ;  /* 0x0006580001547983 */ /* 0x0001620000300800 */
[----:B------:R-:W-:-:S05]  /*af00*/  IADD3 R80, P3, PT, R2, R165, RZ ;  /* 0x000000a502507210 */ /* 0x000fca0007f7e0ff */
[--C-:B------:R-:W-:Y:S02]  /*af10*/  IMAD.X R38, R3, 0x1, R163.reuse, P3 ;  /* 0x0000000103267824 */ /* 0x100fe400018e06a3 */
[----:B------:R-:W2:Y:S04]  /*af20*/  LDL.LU.64 R2, [R1+0x650] ;  /* 0x0006500001027983 */ /* 0x000ea80000300a00 */
[----:B-1----:R-:W3:Y:S04]  /*af30*/  LDL.LU R11, [R1+0x380] ;  /* 0x00038000010b7983 */ /* 0x002ee80000300800 */
[----:B------:R-:W4:Y:S01]  /*af40*/  LDL.LU R9, [R1+0x37c] ;  /* 0x00037c0001097983 */ /* 0x000f220000300800 */
[----:B------:R-:W-:Y:S01]  /*af50*/  IMAD.X R27, R81, 0x1, R163, P4 ;  /* 0x00000001511b7824 */ /* 0x000fe200020e06a3 */
[----:B------:R-:W-:-:S02]  /*af60*/  IADD3 R81, P4, PT, R158, R165, RZ ;  /* 0x000000a59e517210 */ /* 0x000fc40007f9e0ff */
[-C--:B------:R-:W-:Y:S01]  /*af70*/  IADD3 R17, P3, PT, R17, R162.reuse, RZ ;  /* 0x000000a211117210 */ /* 0x080fe20007f7e0ff */
[----:B------:R-:W2:Y:S02]  /*af80*/  LDL.LU R109, [R1+0x378] ;  /* 0x00037800016d7983 */ /* 0x000ea40000300800 */
[----:B------:R-:W-:Y:S01]  /*af90*/  IMAD.X R158, R159, 0x1, R163, P4 ;  /* 0x000000019f9e7824 */ /* 0x000fe200020e06a3 */
[----:B------:R-:W-:Y:S01]  /*afa0*/  IADD3 R4, P4, PT, R4, R162, RZ ;  /* 0x000000a204047210 */ /* 0x000fe20007f9e0ff */
[----:B------:R-:W2:Y:S01]  /*afb0*/  LDL.LU R107, [R1+0x288] ;  /* 0x00028800016b7983 */ /* 0x000ea20000300800 */
[----:B------:R-:W-:-:S03]  /*afc0*/  IADD3 R78, P5, PT, R36, R165, RZ ;  /* 0x000000a5244e7210 */ /* 0x000fc60007fbe0ff */
[----:B------:R-:W-:Y:S04]  /*afd0*/  STL [R1+0x29c], R17 ;  /* 0x00029c1101007387 */ /* 0x000fe80000100800 */
[----:B------:R-:W2:Y:S04]  /*afe0*/  LDL.LU R105, [R1+0x374] ;  /* 0x0003740001697983 */ /* 0x000ea80000300800 */
[----:B------:R1:W-:Y:S01]  /*aff0*/  STL [R1+0x384], R4 ;  /* 0x0003840401007387 */ /* 0x0003e20000100800 */
[----:B------:R-:W-:-:S03]  /*b000*/  IMAD.X R36, R37, 0x1, R163, P5 ;  /* 0x0000000125247824 */ /* 0x000fc600028e06a3 */
[----:B------:R-:W2:Y:S01]  /*b010*/  LDL.LU R99, [R1+0x298] ;  /* 0x0002980001637983 */ /* 0x000ea20000300800 */
[----:B------:R-:W-:-:S03]  /*b020*/  IMAD.X R37, R85, 0x1, R163, P2 ;  /* 0x0000000155257824 */ /* 0x000fc600010e06a3 */
[----:B------:R-:W2:Y:S04]  /*b030*/  LDL.LU R97, [R1+0x36c] ;  /* 0x00036c0001617983 */ /* 0x000ea80000300800 */
        /* <DEDUP_REMOVED lines=8> */
[----:B------:R-:W2:Y:S01]  /*b0c0*/  LDL.LU R69, [R1+0x368] ;  /* 0x0003680001457983 */ /* 0x000ea20000300800 */
[----:B------:R-:W-:-:S03]  /*b0d0*/  IADD3 R82, P5, PT, R160, R165, RZ ;  /* 0x000000a5a0527210 */ /* 0x000fc60007fbe0ff */
[----:B------:R-:W2:Y:S04]  /*b0e0*/  LDL.LU R59, [R1+0x344] ;  /* 0x00034400013b7983 */ /* 0x000ea80000300800 */
[----:B------:R-:W2:Y:S04]  /*b0f0*/  LDL.LU R57, [R1+0x360] ;  /* 0x0003600001397983 */ /* 0x000ea80000300800 */
[----:B------:R-:W2:Y:S04]  /*b100*/  LDL.LU R53, [R1+0x33c] ;  /* 0x00033c0001357983 */ /* 0x000ea80000300800 */
[----:B------:R-:W2:Y:S04]  /*b110*/  LDL.LU R51, [R1+0x358] ;  /* 0x0003580001337983 */ /* 0x000ea80000300800 */
[----:B------:R-:W2:Y:S01]  /*b120*/  LDL.LU R49, [R1+0x334] ;  /* 0x0003340001317983 */ /* 0x000ea20000300800 */
[----:B------:R-:W-:-:S03]  /*b130*/  IMAD.X R160, R161, 0x1, R163, P5 ;  /* 0x00000001a1a07824 */ /* 0x000fc600028e06a3 */
[----:B------:R-:W2:Y:S04]  /*b140*/  LDL.LU R35, [R1+0x350] ;  /* 0x0003500001237983 */ /* 0x000ea80000300800 */
[----:B------:R-:W2:Y:S04]  /*b150*/  LDL.LU R33, [R1+0x32c] ;  /* 0x00032c0001217983 */ /* 0x000ea80000300800 */
[----:B------:R-:W2:Y:S04]  /*b160*/  LDL.LU R31, [R1+0x348] ;  /* 0x00034800011f7983 */ /* 0x000ea80000300800 */
[----:B-1----:R-:W2:Y:S04]  /*b170*/  LDL.LU R4, [R1+0x324] ;  /* 0x0003240001047983 */ /* 0x002ea80000300800 */
[----:B------:R-:W2:Y:S04]  /*b180*/  LDL.LU R29, [R1+0x340] ;  /* 0x00034000011d7983 */ /* 0x000ea80000300800 */
[----:B------:R-:W2:Y:S04]  /*b190*/  LDL.LU R21, [R1+0x31c] ;  /* 0x00031c0001157983 */ /* 0x000ea80000300800 */
[----:B------:R-:W2:Y:S01]  /*b1a0*/  LDL.LU R19, [R1+0x338] ;  /* 0x0003380001137983 */ /* 0x000ea20000300800 */
[----:B---3--:R-:W-:-:S02]  /*b1b0*/  IADD3 R11, P5, PT, R11, R162, RZ ;  /* 0x000000a20b0b7210 */ /* 0x008fc40007fbe0ff */
[----:B----4-:R-:W-:-:S03]  /*b1c0*/  IADD3 R9, P6, PT, R9, R162, RZ ;  /* 0x000000a209097210 */ /* 0x010fc60007fde0ff */
[----:B------:R1:W-:Y:S04]  /*b1d0*/  STL [R1+0x380], R11 ;  /* 0x0003800b01007387 */ /* 0x0003e80000100800 */
[----:B------:R-:W3:Y:S04]  /*b1e0*/  LDL.LU R17, [R1+0x330] ;  /* 0x0003300001117983 */ /* 0x000ee80000300800 */
[----:B-1----:R-:W4:Y:S04]  /*b1f0*/  LDL.LU R11, [R1+0x314] ;  /* 0x00031400010b7983 */ /* 0x002f280000300800 */
[----:B------:R1:W-:Y:S04]  /*b200*/  STL [R1+0x37c], R9 ;  /* 0x00037c0901007387 */ /* 0x0003e80000100800 */
[----:B-1----:R-:W4:Y:S01]  /*b210*/  LDL.LU R9, [R1+0x328] ;  /* 0x0003280001097983 */ /* 0x002f220000300800 */
[-C--:B--2---:R-:W-:Y:S01]  /*b220*/  IADD3 R109, P2, PT, R109, R162.reuse, RZ ;  /* 0x000000a26d6d7210 */ /* 0x084fe20007f5e0ff */
[--C-:B------:R-:W-:Y:S01]  /*b230*/  IMAD.X R107, R107, 0x1, R3.reuse, P3 ;  /* 0x000000016b6b7824 */ /* 0x100fe200018e0603 */
[-C--:B------:R-:W-:Y:S01]  /*b240*/  IADD3 R105, P3, PT, R105, R162.reuse, RZ ;  /* 0x000000a269697210 */ /* 0x080fe20007f7e0ff */
[--C-:B------:R-:W-:Y:S01]  /*b250*/  IMAD.X R99, R99, 0x1, R3.reuse, P4 ;  /* 0x0000000163637824 */ /* 0x100fe200020e0603 */
[----:B------:R-:W-:Y:S01]  /*b260*/  IADD3 R97, P4, PT, R97, R162, RZ ;  /* 0x000000a261617210 */ /* 0x000fe20007f9e0ff */
[----:B------:R1:W-:Y:S01]  /*b270*/  STL [R1+0x378], R109 ;  /* 0x0003786d01007387 */ /* 0x0003e20000100800 */
[----:B------:R-:W-:-:S03]  /*b280*/  IMAD.X R91, R91, 0x1, R3, P5 ;  /* 0x000000015b5b7824 */ /* 0x000fc600028e0603 */
[----:B------:R2:W-:Y:S01]  /*b290*/  STL [R1+0x288], R107 ;  /* 0x0002886b01007387 */ /* 0x0005e20000100800 */
[----:B------:R-:W-:-:S03]  /*b2a0*/  IADD3 R89, P5, PT, R89, R162, RZ ;  /* 0x000000a259597210 */ /* 0x000fc60007fbe0ff */
        /* <DEDUP_REMOVED lines=36> */
[----:B------:R-:W-:Y:S01]  /*b4f0*/  STL [R1+0x324], R4 ;  /* 0x0003240401007387 */ /* 0x000fe20000100800 */
[----:B------:R-:W-:-:S03]  /*b500*/  IMAD.X R19, R19, 0x1, R3, P5 ;  /* 0x0000000113137824 */ /* 0x000fc600028e0603 */
[----:B------:R0:W-:Y:S04]  /*b510*/  STL [R1+0x32c], R33 ;  /* 0x00032c2101007387 */ /* 0x0001e80000100800 */
[----:B------:R0:W-:Y:S04]  /*b520*/  STL [R1+0x348], R31 ;  /* 0x0003481f01007387 */ /* 0x0001e80000100800 */
[----:B------:R0:W-:Y:S04]  /*b530*/  STL [R1+0x340], R29 ;  /* 0x0003401d01007387 */ /* 0x0001e80000100800 */
[----:B------:R0:W-:Y:S04]  /*b540*/  STL [R1+0x31c], R21 ;  /* 0x00031c1501007387 */ /* 0x0001e80000100800 */
[----:B------:R0:W-:Y:S04]  /*b550*/  STL [R1+0x338], R19 ;  /* 0x0003381301007387 */ /* 0x0001e80000100800 */
[----:B------:R-:W2:Y:S01]  /*b560*/  LDL.LU R115, [R1+0x30c] ;  /* 0x00030c0001737983 */ /* 0x000ea20000300800 */
[----:B---3--:R-:W-:Y:S01]  /*b570*/  IMAD.X R17, R17, 0x1, R3, P6 ;  /* 0x0000000111117824 */ /* 0x008fe200030e0603 */
[----:B----4-:R-:W-:-:S04]  /*b580*/  IADD3 R11, P6, PT, R11, R162, RZ ;  /* 0x000000a20b0b7210 */ /* 0x010fc80007fde0ff */
[----:B------:R3:W-:Y:S04]  /*b590*/  STL [R1+0x330], R17 ;  /* 0x0003301101007387 */ /* 0x0007e80000100800 */
[----:B------:R-:W4:Y:S04]  /*b5a0*/  LDL.LU R113, [R1+0x320] ;  /* 0x0003200001717983 */ /* 0x000f280000300800 */
[----:B------:R0:W-:Y:S04]  /*b5b0*/  STL [R1+0x314], R11 ;  /* 0x0003140b01007387 */ /* 0x0001e80000100800 */
[----:B------:R-:W4:Y:S01]  /*b5c0*/  LDL.LU R111, [R1+0x304] ;  /* 0x00030400016f7983 */ /* 0x000f220000300800 */
[----:B------:R-:W-:-:S05]  /*b5d0*/  IMAD.X R9, R9, 0x1, R3, P2 ;  /* 0x0000000109097824 */ /* 0x000fca00010e0603 */
[----:B------:R0:W-:Y:S04]  /*b5e0*/  STL [R1+0x328], R9 ;  /* 0x0003280901007387 */ /* 0x0001e80000100800 */
[----:B-1----:R-:W4:Y:S04]  /*b5f0*/  LDL.LU R109, [R1+0x318] ;  /* 0x00031800016d7983 */ /* 0x002f280000300800 */
[----:B--2---:R-:W2:Y:S04]  /*b600*/  LDL.LU R107, [R1+0x2fc] ;  /* 0x0002fc00016b7983 */ /* 0x004ea80000300800 */
[----:B0-----:R-:W2:Y:S04]  /*b610*/  LDL.LU R105, [R1+0x310] ;  /* 0x0003100001697983 */ /* 0x001ea80000300800 */
        /* <DEDUP_REMOVED lines=22> */
[----:B---3--:R-:W3:Y:S04]  /*b780*/  LDL.LU R17, [R1+0x2b0] ;  /* 0x0002b00001117983 */ /* 0x008ee80000300800 */
[----:B------:R-:W3:Y:S04]  /*b790*/  LDL.LU R11, [R1+0x2a8] ;  /* 0x0002a800010b7983 */ /* 0x000ee80000300800 */
[----:B------:R-:W3:Y:S01]  /*b7a0*/  LDL.LU R9, [R1+0x2a0] ;  /* 0x0002a00001097983 */ /* 0x000ee20000300800 */
[----:B------:R-:W-:Y:S01]  /*b7b0*/  IADD3 R115, P2, PT, R115, R162, RZ ;  /* 0x000000a273737210 */ /* 0x000fe20007f5e0ff */
[----:B------:R-:W-:-:S04]  /*b7c0*/  USHF.L.U32 UR4, UR4, 0x1f, URZ ;  /* 0x0000001f04047899 */ /* 0x000fc800080006ff */
[----:B------:R0:W-:Y:S02]  /*b7d0*/  STL [R1+0x30c], R115 ;  /* 0x00030c7301007387 */ /* 0x0001e40000100800 */
[----:B------:R-:W-:-:S04]  /*b7e0*/  IMAD.U32 R4, RZ, RZ, UR4 ;  /* 0x00000004ff047e24 */ /* 0x000fc8000f8e00ff */
[----:B------:R-:W1:Y:S01]  /*b7f0*/  SYNCS.PHASECHK.TRANS64.TRYWAIT P5, [UR12], R4 ;  /* 0x00000004ff0075a7 */ /* 0x000e6200080a110c */
[----:B----4-:R-:W-:Y:S01]  /*b800*/  IMAD.X R113, R113, 0x1, R3, P3 ;  /* 0x0000000171717824 */ /* 0x010fe200018e0603 */
[----:B------:R-:W-:-:S04]  /*b810*/  IADD3 R111, P3, PT, R111, R162, RZ ;  /* 0x000000a26f6f7210 */ /* 0x000fc80007f7e0ff */
[----:B------:R0:W-:Y:S04]  /*b820*/  STL [R1+0x320], R113 ;  /* 0x0003207101007387 */ /* 0x0001e80000100800 */
[----:B------:R0:W-:Y:S01]  /*b830*/  STL [R1+0x304], R111 ;  /* 0x0003046f01007387 */ /* 0x0001e20000100800 */
[----:B------:R-:W-:Y:S01]  /*b840*/  IMAD.X R109, R109, 0x1, R3, P4 ;  /* 0x000000016d6d7824 */ /* 0x000fe200020e0603 */
[----:B--2---:R-:W-:-:S04]  /*b850*/  IADD3 R107, P4, PT, R107, R162, RZ ;  /* 0x000000a26b6b7210 */ /* 0x004fc80007f9e0ff */
        /* <DEDUP_REMOVED lines=23> */
[-C--:B------:R-:W-:Y:S01]  /*b9d0*/  IADD3 R69, P2, PT, R69, R162.reuse, RZ ;  /* 0x000000a245457210 */ /* 0x080fe20007f5e0ff */
[----:B------:R-:W-:Y:S02]  /*b9e0*/  IMAD.X R59, R59, 0x1, R3, P3 ;  /* 0x000000013b3b7824 */ /* 0x000fe400018e0603 */
        /* <DEDUP_REMOVED lines=14> */
[--C-:B------:R-:W-:Y:S01]  /*bad0*/  IMAD.X R29, R29, 0x1, R3.reuse, P3 ;  /* 0x000000011d1d7824 */ /* 0x100fe200018e0603 */
[----:B------:R-:W-:Y:S01]  /*bae0*/  IADD3 R21, P3, PT, R21, R162, RZ ;  /* 0x000000a215157210 */ /* 0x000fe20007f7e0ff */
[----:B------:R0:W-:Y:S01]  /*baf0*/  STL [R1+0x2b4], R35 ;  /* 0x0002b42301007387 */ /* 0x0001e20000100800 */
[----:B------:R-:W-:-:S03]  /*bb00*/  IMAD.X R19, R19, 0x1, R3, P4 ;  /* 0x0000000113137824 */ /* 0x000fc600020e0603 */
[----:B------:R0:W-:Y:S01]  /*bb10*/  STL [R1+0x2c8], R33 ;  /* 0x0002c82101007387 */ /* 0x0001e20000100800 */
[----:B---3--:R-:W-:-:S03]  /*bb20*/  IMAD.X R17, R17, 0x1, R3, P6 ;  /* 0x0000000111117824 */ /* 0x008fc600030e0603 */
[----:B------:R0:W-:Y:S01]  /*bb30*/  STL [R1+0x2ac], R31 ;  /* 0x0002ac1f01007387 */ /* 0x0001e20000100800 */
[----:B------:R-:W-:-:S03]  /*bb40*/  IMAD.X R11, R11, 0x1, R3, P2 ;  /* 0x000000010b0b7824 */ /* 0x000fc600010e0603 */
[----:B------:R0:W-:Y:S01]  /*bb50*/  STL [R1+0x2c0], R29 ;  /* 0x0002c01d01007387 */ /* 0x0001e20000100800 */
[----:B------:R-:W-:-:S03]  /*bb60*/  IMAD.X R9, R9, 0x1, R3, P3 ;  /* 0x0000000109097824 */ /* 0x000fc600018e0603 */
[----:B------:R0:W-:Y:S04]  /*bb70*/  STL [R1+0x2a4], R21 ;  /* 0x0002a41501007387 */ /* 0x0001e80000100800 */
[----:B------:R0:W-:Y:S04]  /*bb80*/  STL [R1+0x2b8], R19 ;  /* 0x0002b81301007387 */ /* 0x0001e80000100800 */
[----:B------:R0:W-:Y:S04]  /*bb90*/  STL [R1+0x2a0], R9 ;  /* 0x0002a00901007387 */ /* 0x0001e80000100800 */
[----:B------:R0:W-:Y:S04]  /*bba0*/  STL [R1+0x2b0], R17 ;  /* 0x0002b01101007387 */ /* 0x0001e80000100800 */
[----:B------:R0:W-:Y:S01]  /*bbb0*/  STL [R1+0x2a8], R11 ;  /* 0x0002a80b01007387 */ /* 0x0001e20000100800 */
[----:B-1----:R-:W-:Y:S05]  /*bbc0*/  @!P5 BRA `(.L_x_8) ;  /* 0x000000a00088d947 */ /* 0x002fea0003800000 */
.L_x_16:
[----:B------:R1:W-:Y:S01]  /*bbd0*/  STL [R1+0x96c], R94 ;  /* 0x00096c5e01007387 */ /* 0x0003e20000100800 */
[----:B------:R-:W-:-:S03]  /*bbe0*/  VIADD R164, R164, 0x1 ;  /* 0x00000001a4a47836 */ /* 0x000fc60000000000 */
[----:B------:R2:W-:Y:S04]  /*bbf0*/  STL [R1+0x968], R44 ;  /* 0x0009682c01007387 */ /* 0x0005e80000100800 */
[----:B------:R3:W-:Y:S01]  /*bc00*/  STL [R1+0x964], R45 ;  /* 0x0009642d01007387 */ /* 0x0007e20000100800 */
[----:B-1----:R-:W-:-:S03]  /*bc10*/  PRMT R94, RZ, 0x7610, R94 ;  /* 0x00007610ff5e7816 */ /* 0x002fc6000000005e */
[----:B------:R1:W-:Y:S04]  /*bc20*/  STL [R1+0x960], R95 ;  /* 0x0009605f01007387 */ /* 0x0003e80000100800 */
[----:B------:R4:W-:Y:S04]  /*bc30*/  STL [R1+0x95c], R101 ;  /* 0x00095c6501007387 */ /* 0x0009e80000100800 */
[----:B------:R0:W-:Y:S04]  /*bc40*/  STL [R1+0x958], R5 ;  /* 0x0009580501007387 */ /* 0x0001e80000100800 */
[----:B------:R0:W-:Y:S04]  /*bc50*/  STL [R1+0x954], R102 ;  /* 0x0009546601007387 */ /* 0x0001e80000100800 */
        /* <DEDUP_REMOVED lines=43> */
[----:B--2---:R-:W-:-:S03]  /*bf10*/  PRMT R44, RZ, 0x7610, R44 ;  /* 0x00007610ff2c7816 */ /* 0x004fc6000000002c */
[----:B------:R-:W-:Y:S04]  /*bf20*/  STL [R1+0x658], R163 ;  /* 0x000658a301007387 */ /* 0x000fe80000100800 */
[----:B------:R-:W-:Y:S01]  /*bf30*/  STL [R1+0x7ec], R163 ;  /* 0x0007eca301007387 */ /* 0x000fe20000100800 */
[----:B---3--:R-:W-:-:S03]  /*bf40*/  PRMT R45, RZ, 0x7610, R45 ;  /* 0x00007610ff2d7816 */ /* 0x008fc6000000002d */
[----:B------:R-:W-:Y:S04]  /*bf50*/  STL [R1+0x654], R162 ;  /* 0x000654a201007387 */ /* 0x000fe80000100800 */
[----:B------:R-:W-:Y:S01]  /*bf60*/  STL [R1+0x80c], R162 ;  /* 0x00080ca201007387 */ /* 0x000fe20000100800 */
[----:B-1----:R-:W-:-:S03]  /*bf70*/  PRMT R95, RZ, 0x7610, R95 ;  /* 0x00007610ff5f7816 */ /* 0x002fc6000000005f */
[----:B------:R-:W-:Y:S04]  /*bf80*/  STL [R1+0x650], R3 ;  /* 0x0006500301007387 */ /* 0x000fe80000100800 */
[----:B------:R-:W-:Y:S01]  /*bf90*/  STL [R1+0x7d0], R3 ;  /* 0x0007d00301007387 */ /* 0x000fe20000100800 */
[----:B----4-:R-:W-:-:S03]  /*bfa0*/  PRMT R101, RZ, 0x7610, R101 ;  /* 0x00007610ff657816 */ /* 0x010fc60000000065 */
[----:B------:R1:W-:Y:S01]  /*bfb0*/  STL.S16 [R1+0x190], R94 ;  /* 0x0001905e01007387 */ /* 0x0003e20000100600 */
[----:B0-----:R-:W-:Y:S02]  /*bfc0*/  PRMT R5, RZ, 0x7610, R5 ;  /* 0x00007610ff057816 */ /* 0x001fe40000000005 */
[----:B------:R-:W-:Y:S01]  /*bfd0*/  PRMT R102, RZ, 0x7610, R102 ;  /* 0x00007610ff667816 */ /* 0x000fe20000000066 */
[----:B-1----:R-:W2:Y:S04]  /*bfe0*/  LDL.LU R94, [R1+0x96c] ;  /* 0x00096c00015e7983 */ /* 0x002ea80000300800 */
[----:B------:R0:W-:Y:S01]  /*bff0*/  STL.S16 [R1+0x194], R44 ;  /* 0x0001942c01007387 */ /* 0x0001e20000100600 */
[----:B------:R-:W-:-:S03]  /*c000*/  PRMT R6, RZ, 0x7610, R6 ;  /* 0x00007610ff067816 */ /* 0x000fc60000000006 */
[----:B0-----:R-:W3:Y:S04]  /*c010*/  LDL.LU R44, [R1+0x968] ;  /* 0x00096800012c7983 */ /* 0x001ee80000300800 */
[----:B------:R0:W-:Y:S01]  /*c020*/  STL.S16 [R1+0x284], R45 ;  /* 0x0002842d01007387 */ /* 0x0001e20000100600 */
[----:B------:R-:W-:-:S03]  /*c030*/  PRMT R47, RZ, 0x7610, R47 ;  /* 0x00007610ff2f7816 */ /* 0x000fc6000000002f */
[----:B0-----:R-:W4:Y:S04]  /*c040*/  LDL.LU R45, [R1+0x964] ;  /* 0x00096400012d7983 */ /* 0x001f280000300800 */
[----:B------:R0:W-:Y:S01]  /*c050*/  STL.S16 [R1+0x388], R95 ;  /* 0x0003885f01007387 */ /* 0x0001e20000100600 */
[----:B------:R-:W-:-:S03]  /*c060*/  PRMT R7, RZ, 0x7610, R7 ;  /* 0x00007610ff077816 */ /* 0x000fc60000000007 */
[----:B0-----:R-:W2:Y:S04]  /*c070*/  LDL.LU R95, [R1+0x960] ;  /* 0x00096000015f7983 */ /* 0x001ea80000300800 */
        /* <DEDUP_REMOVED lines=29> */
[----:B0-----:R-:W2:Y:S01]  /*c250*/  LDL.LU R55, [R1+0x938] ;  /* 0x0009380001377983 */ /* 0x001ea20000300800 */
[----:B------:R-:W-:Y:S02]  /*c260*/  PRMT R23, RZ, 0x7610, R23 ;  /* 0x00007610ff177816 */ /* 0x000fe40000000017 */
[----:B------:R-:W-:Y:S01]  /*c270*/  PRMT R63, RZ, 0x7610, R63 ;  /* 0x00007610ff3f7816 */ /* 0x000fe2000000003f */
[----:B------:R0:W-:Y:S01]  /*c280*/  STL.S16 [R1+0x198], R60 ;  /* 0x0001983c01007387 */ /* 0x0001e20000100600 */
[----:B------:R-:W-:Y:S02]  /*c290*/  PRMT R64, RZ, 0x7610, R64 ;  /* 0x00007610ff407816 */ /* 0x000fe40000000040 */
[----:B------:R-:W-:Y:S02]  /*c2a0*/  PRMT R24, RZ, 0x7610, R24 ;  /* 0x00007610ff187816 */ /* 0x000fe40000000018 */
[----:B------:R-:W-:Y:S02]  /*c2b0*/  PRMT R25, RZ, 0x7610, R25 ;  /* 0x00007610ff197816 */ /* 0x000fe40000000019 */
[----:B------:R-:W-:-:S02]  /*c2c0*/  PRMT R65, RZ, 0x7610, R65 ;  /* 0x00007610ff417816 */ /* 0x000fc40000000041 */
[----:B------:R-:W-:Y:S01]  /*c2d0*/  PRMT R66, RZ, 0x7610, R66 ;  /* 0x00007610ff427816 */ /* 0x000fe20000000042 */
[----:B0-----:R-:W2:Y:S01]  /*c2e0*/  LDL.LU R60, [R1+0x934] ;  /* 0x00093400013c7983 */ /* 0x001ea20000300800 */
[----:B------:R-:W-:Y:S02]  /*c2f0*/  PRMT R26, RZ, 0x7610, R26 ;  /* 0x00007610ff1a7816 */ /* 0x000fe4000000001a */
[----:B------:R-:W-:Y:S01]  /*c300*/  PRMT R27, RZ, 0x7610, R27 ;  /* 0x00007610ff1b7816 */ /* 0x000fe2000000001b */
[----:B------:R0:W-:Y:S01]  /*c310*/  STL.S16 [R1+0x19c], R14 ;  /* 0x00019c0e01007387 */ /* 0x0001e20000100600 */
[----:B------:R-:W-:Y:S02]  /*c320*/  PRMT R67, RZ, 0x7610, R67 ;  /* 0x00007610ff437816 */ /* 0x000fe40000000043 */
[----:B------:R-:W-:Y:S02]  /*c330*/  PRMT R78, RZ, 0x7610, R78 ;  /* 0x00007610ff4e7816 */ /* 0x000fe4000000004e */
[----:B------:R-:W-:-:S02]  /*c340*/  PRMT R36, RZ, 0x7610, R36 ;  /* 0x00007610ff247816 */ /* 0x000fc40000000024 */
[----:B------:R-:W-:Y:S02]  /*c350*/  PRMT R37, RZ, 0x7610, R37 ;  /* 0x00007610ff257816 */ /* 0x000fe40000000025 */
[----:B------:R-:W-:Y:S01]  /*c360*/  PRMT R79, RZ, 0x7610, R79 ;  /* 0x00007610ff4f7816 */ /* 0x000fe2000000004f */
[----:B0-----:R-:W2:Y:S01]  /*c370*/  LDL.LU R14, [R1+0x930] ;  /* 0x00093000010e7983 */ /* 0x001ea20000300800 */
[----:B------:R-:W-:Y:S02]  /*c380*/  PRMT R80, RZ, 0x7610, R80 ;  /* 0x00007610ff507816 */ /* 0x000fe40000000050 */
[----:B------:R-:W-:Y:S01]  /*c390*/  PRMT R38, RZ, 0x7610, R38 ;  /* 0x00007610ff267816 */ /* 0x000fe20000000026 */
[----:B------:R0:W-:Y:S01]  /*c3a0*/  STL.S16 [R1+0x38c], R15 ;  /* 0x00038c0f01007387 */ /* 0x0001e20000100600 */
[----:B------:R-:W-:Y:S02]  /*c3b0*/  PRMT R158, RZ, 0x7610, R158 ;  /* 0x00007610ff9e7816 */ /* 0x000fe4000000009e */
[----:B------:R-:W-:-:S02]  /*c3c0*/  PRMT R81, RZ, 0x7610, R81 ;  /* 0x00007610ff517816 */ /* 0x000fc40000000051 */
[----:B------:R-:W-:Y:S02]  /*c3d0*/  PRMT R160, RZ, 0x7610, R160 ;  /* 0x00007610ffa07816 */ /* 0x000fe400000000a0 */
[----:B------:R-:W-:Y:S02]  /*c3e0*/  PRMT R82, RZ, 0x7610, R82 ;  /* 0x00007610ff527816 */ /* 0x000fe40000000052 */
[----:B------:R-:W-:Y:S01]  /*c3f0*/  PRMT R4, RZ, 0x7610, R4 ;  /* 0x00007610ff047816 */ /* 0x000fe20000000004 */
[----:B0-----:R-:W2:Y:S01]  /*c400*/  LDL.LU R15, [R1+0x92c] ;  /* 0x00092c00010f7983 */ /* 0x001ea20000300800 */
[----:B------:R-:W-:Y:S02]  /*c410*/  PRMT R161, RZ, 0x7610, R161 ;  /* 0x00007610ffa17816 */ /* 0x000fe400000000a1 */
[----:B------:R-:W-:Y:S01]  /*c420*/  PRMT R159, RZ, 0x7610, R159 ;  /* 0x00007610ff9f7816 */ /* 0x000fe2000000009f */
[----:B------:R0:W-:Y:S01]  /*c430*/  STL.S16 [R1+0x390], R61 ;  /* 0x0003903d01007387 */ /* 0x0001e20000100600 */
[----:B------:R-:W-:-:S02]  /*c440*/  PRMT R157, RZ, 0x7610, R157 ;  /* 0x00007610ff9d7816 */ /* 0x000fc4000000009d */
[----:B------:R-:W-:Y:S02]  /*c450*/  PRMT R155, RZ, 0x7610, R155 ;  /* 0x00007610ff9b7816 */ /* 0x000fe4000000009b */
        /* <DEDUP_REMOVED lines=60> */
[----:B------:R0:W-:Y:S04]  /*c820*/  STL.S16 [R1+0x480], R25 ;  /* 0x0004801901007387 */ /* 0x0001e80000100600 */
[----:B0-----:R-:W2:Y:S04]  /*c830*/  LDL.LU R25, [R1+0x90c] ;  /* 0x00090c0001197983 */ /* 0x001ea80000300800 */
        /* <DEDUP_REMOVED lines=10> */
[----:B------:R-:W-:Y:S04]  /*c8e0*/  STL [R1+0x860], R163 ;  /* 0x000860a301007387 */ /* 0x000fe80000100800 */
        /* <DEDUP_REMOVED lines=8> */
[----:B------:R0:W-:Y:S01]  /*c970*/  STL.S16 [R1+0x464], R80 ;  /* 0x0004645001007387 */ /* 0x0001e20000100600 */
[----:B------:R-:W-:-:S03]  /*c980*/  PRMT R165, RZ, 0x7610, R165 ;  /* 0x00007610ffa57816 */ /* 0x000fc600000000a5 */
        /* <DEDUP_REMOVED lines=12> */
[----:B------:R-:W-:Y:S04]  /*ca50*/  STL.S16 [R1+0x448], R161 ;  /* 0x000448a101007387 */ /* 0x000fe80000100600 */
[----:B------:R-:W-:Y:S01]  /*ca60*/  STL [R1+0x838], R165 ;  /* 0x000838a501007387 */ /* 0x000fe20000100800 */
[----:B------:R-:W-:Y:S01]  /*ca70*/  PRMT R3, RZ, 0x7610, R3 ;  /* 0x00007610ff037816 */ /* 0x000fe20000000003 */
[----:B0-----:R-:W0:Y:S02]  /*ca80*/  LDC R4, c[0x0][0x3a0] ;  /* 0x0000e800ff047b82 */ /* 0x001e240000000800 */
[----:B------:R-:W-:Y:S04]  /*ca90*/  STL.S16 [R1+0x1ac], R159 ;  /* 0x0001ac9f01007387 */ /* 0x000fe80000100600 */
        /* <DEDUP_REMOVED lines=10> */
[----:B------:R-:W-:Y:S01]  /*cb40*/  STL.S16 [R1+0x420], R133 ;  /* 0x0004208501007387 */ /* 0x000fe20000100600 */
[----:B------:R-:W-:-:S03]  /*cb50*/  PRMT R2, RZ, 0x7610, R2 ;  /* 0x00007610ff027816 */ /* 0x000fc60000000002 */
        /* <DEDUP_REMOVED lines=8> */
[----:B------:R-:W-:Y:S04]  /*cbe0*/  STL.64 [R1+0x840], R2 ;  /* 0x0008400201007387 */ /* 0x000fe80000100a00 */
        /* <DEDUP_REMOVED lines=8> */
[----:B------:R1:W-:Y:S04]  /*cc70*/  STL.S16 [R1+0x3e4], R9 ;  /* 0x0003e40901007387 */ /* 0x0003e80000100600 */
[----:B-1----:R-:W2:Y:S04]  /*cc80*/  LDL.LU R9, [R1+0x570] ;  /* 0x0005700001097983 */ /* 0x002ea80000300800 */
[----:B------:R-:W-:Y:S04]  /*cc90*/  STL.S16 [R1+0x3e0], R77 ;  /* 0x0003e04d01007387 */ /* 0x000fe80000100600 */
[----:B------:R1:W-:Y:S01]  /*cca0*/  STL.S16 [R1+0x3dc], R11 ;  /* 0x0003dc0b01007387 */ /* 0x0003e20000100600 */
[----:B------:R-:W-:-:S03]  /*ccb0*/  PRMT R2, RZ, 0x7610, R2 ;  /* 0x00007610ff027816 */ /* 0x000fc60000000002 */
[----:B-1----:R-:W3:Y:S04]  /*ccc0*/  LDL.LU R11, [R1+0x574] ;  /* 0x00057400010b7983 */ /* 0x002ee80000300800 */
[----:B------:R-:W-:Y:S04]  /*ccd0*/  STL.S16 [R1+0x3d8], R75 ;  /* 0x0003d84b01007387 */ /* 0x000fe80000100600 */
[----:B------:R1:W-:Y:S01]  /*cce0*/  STL.S16 [R1+0x3d4], R29 ;  /* 0x0003d41d01007387 */ /* 0x0003e20000100600 */
[----:B------:R-:W-:Y:S02]  /*ccf0*/  PRMT R163, RZ, 0x7610, R163 ;  /* 0x00007610ffa37816 */ /* 0x000fe400000000a3 */
[----:B------:R-:W-:Y:S01]  /*cd00*/  PRMT R162, RZ, 0x7610, R162 ;  /* 0x00007610ffa27816 */ /* 0x000fe200000000a2 */
[----:B-1----:R-:W4:Y:S04]  /*cd10*/  LDL.LU R29, [R1+0x578] ;  /* 0x00057800011d7983 */ /* 0x002f280000300800 */
[----:B------:R-:W-:Y:S04]  /*cd20*/  STL.S16 [R1+0x3d0], R73 ;  /* 0x0003d04901007387 */ /* 0x000fe80000100600 */
[----:B------:R-:W-:Y:S04]  /*cd30*/  STL.S16 [R1+0x3cc], R71 ;  /* 0x0003cc4701007387 */ /* 0x000fe80000100600 */
[----:B------:R1:W-:Y:S01]  /*cd40*/  STL.S16 [R1+0x3c8], R21 ;  /* 0x0003c81501007387 */ /* 0x0003e20000100600 */
[----:B------:R-:W-:-:S03]  /*cd50*/  PRMT R3, RZ, 0x7610, R3 ;  /* 0x00007610ff037816 */ /* 0x000fc60000000003 */
[----:B-1----:R-:W4:Y:S04]  /*cd60*/  LDL.LU R21, [R1+0x57c] ;  /* 0x00057c0001157983 */ /* 0x002f280000300800 */
[----:B------:R-:W-:Y:S04]  /*cd70*/  STL.S16 [R1+0x3c4], R69 ;  /* 0x0003c44501007387 */ /* 0x000fe80000100600 */
[----:B------:R-:W-:Y:S04]  /*cd80*/  STL.S16 [R1+0x3c0], R59 ;  /* 0x0003c03b01007387 */ /* 0x000fe80000100600 */
[----:B------:R-:W-:Y:S04]  /*cd90*/  STL.S16 [R1+0x3bc], R57 ;  /* 0x0003bc3901007387 */ /* 0x000fe80000100600 */
[----:B------:R1:W-:Y:S04]  /*cda0*/  STL.S16 [R1+0x3b8], R2 ;  /* 0x0003b80201007387 */ /* 0x0003e80000100600 */
[----:B-1----:R-:W4:Y:S04]  /*cdb0*/  LDL.LU R2, [R1+0x580] ;  /* 0x0005800001027983 */ /* 0x002f280000300800 */
[----:B------:R-:W-:Y:S04]  /*cdc0*/  STL.S16 [R1+0x3b4], R53 ;  /* 0x0003b43501007387 */ /* 0x000fe80000100600 */
[----:B------:R-:W-:Y:S04]  /*cdd0*/  STL.S16 [R1+0x3b0], R51 ;  /* 0x0003b03301007387 */ /* 0x000fe80000100600 */
[----:B------:R-:W-:Y:S04]  /*cde0*/  STL.64 [R1+0x880], R162 ;  /* 0x000880a201007387 */ /* 0x000fe80000100a00 */
[----:B------:R1:W-:Y:S01]  /*cdf0*/  STL.S16 [R1+0x274], R3 ;  /* 0x0002740301007387 */ /* 0x0003e20000100600 */
[----:B-----5:R-:W-:-:S03]  /*ce00*/  IMAD.MOV.U32 R85, RZ, RZ, R84 ;  /* 0x000000ffff557224 */ /* 0x020fc600078e0054 */
[----:B-1----:R-:W4:Y:S04]  /*ce10*/  LDL.LU R3, [R1+0x584] ;  /* 0x0005840001037983 */ /* 0x002f280000300800 */
[----:B------:R-:W-:Y:S04]  /*ce20*/  STL.S16 [R1+0x3ac], R49 ;  /* 0x0003ac3101007387 */ /* 0x000fe80000100600 */
[----:B------:R-:W-:Y:S04]  /*ce30*/  STL.S16 [R1+0x3a8], R35 ;  /* 0x0003a82301007387 */ /* 0x000fe80000100600 */
[----:B------:R1:W-:Y:S04]  /*ce40*/  STL.S16 [R1+0x3a4], R17 ;  /* 0x0003a41101007387 */ /* 0x0003e80000100600 */
[----:B-1----:R-:W4:Y:S04]  /*ce50*/  LDL.LU R17, [R1+0x588] ;  /* 0x0005880001117983 */ /* 0x002f280000300800 */
[----:B------:R-:W-:Y:S04]  /*ce60*/  STL.S16 [R1+0x3a0], R33 ;  /* 0x0003a02101007387 */ /* 0x000fe80000100600 */
[----:B------:R1:W-:Y:S04]  /*ce70*/  STL.S16 [R1+0x278], R19 ;  /* 0x0002781301007387 */ /* 0x0003e80000100600 */
[----:B-1----:R-:W4:Y:S04]  /*ce80*/  LDL.LU R19, [R1+0x58c] ;  /* 0x00058c0001137983 */ /* 0x002f280000300800 */
[----:B------:R1:W-:Y:S04]  /*ce90*/  STL.S16 [R1+0x280], R31 ;  /* 0x0002801f01007387 */ /* 0x0003e80000100600 */
[----:B------:R-:W-:Y:S04]  /*cea0*/  STL [R1+0x660], R164 ;  /* 0x000660a401007387 */ /* 0x000fe80000100800 */
[----:B------:R-:W-:Y:S01]  /*ceb0*/  STL [R1+0x7f0], R164 ;  /* 0x0007f0a401007387 */ /* 0x000fe20000100800 */
[----:B--2---:R-:W-:-:S03]  /*cec0*/  IMAD.MOV.U32 R84, RZ, RZ, R9 ;  /* 0x000000ffff547224 */ /* 0x004fc600078e0009 */
[----:B------:R-:W2:Y:S01]  /*ced0*/  LDL.LU R9, [R1+0x590] ;  /* 0x0005900001097983 */ /* 0x000ea20000300800 */
[----:B------:R-:W-:Y:S02]  /*cee0*/  IMAD.MOV.U32 R87, RZ, RZ, R86 ;  /* 0x000000ffff577224 */ /* 0x000fe400078e0056 */
[----:B------:R-:W-:Y:S01]  /*cef0*/  IMAD.MOV.U32 R105, RZ, RZ, R104 ;  /* 0x000000ffff697224 */ /* 0x000fe200078e0068 */
[----:B------:R-:W-:Y:S01]  /*cf00*/  STL.64 [R1+0x848], R84 ;  /* 0x0008485401007387 */ /* 0x000fe20000100a00 */
[----:B---3--:R-:W-:-:S03]  /*cf10*/  IMAD.MOV.U32 R86, RZ, RZ, R11 ;  /* 0x000000ffff567224 */ /* 0x008fc600078e000b */
[----:B------:R-:W3:Y:S04]  /*cf20*/  LDL.LU R11, [R1+0x594] ;  /* 0x00059400010b7983 */ /* 0x000ee80000300800 */
[----:B------:R-:W-:Y:S01]  /*cf30*/  STL.64 [R1+0x850], R86 ;  /* 0x0008505601007387 */ /* 0x000fe20000100a00 */
[----:B------:R-:W-:Y:S02]  /*cf40*/  IMAD.MOV.U32 R107, RZ, RZ, R106 ;  /* 0x000000ffff6b7224 */ /* 0x000fe400078e006a */
[----:B----4-:R-:W-:Y:S02]  /*cf50*/  IMAD.MOV.U32 R104, RZ, RZ, R29 ;  /* 0x000000ffff687224 */ /* 0x010fe400078e001d */
[----:B------:R-:W4:Y:S04]  /*cf60*/  LDL.LU R29, [R1+0x598] ;  /* 0x00059800011d7983 */ /* 0x000f280000300800 */
[----:B-1----:R-:W4:Y:S01]  /*cf70*/  LDL.LU R31, [R1+0x59c] ;  /* 0x00059c00011f7983 */ /* 0x002f220000300800 */
[----:B------:R-:W-:-:S03]  /*cf80*/  IMAD.MOV.U32 R125, RZ, RZ, R124 ;  /* 0x000000ffff7d7224 */ /* 0x000fc600078e007c */
[----:B------:R-:W-:Y:S04]  /*cf90*/  STL.64 [R1+0x858], R104 ;  /* 0x0008586801007387 */ /* 0x000fe80000100a00 */
[----:B------:R-:W4:Y:S04]  /*cfa0*/  LDL.LU R49, [R1+0x5a0] ;  /* 0x0005a00001317983 */ /* 0x000f280000300800 */
[----:B------:R-:W4:Y:S01]  /*cfb0*/  LDL.LU R51, [R1+0x5a4] ;  /* 0x0005a40001337983 */ /* 0x000f220000300800 */
[----:B------:R-:W-:-:S03]  /*cfc0*/  IMAD.MOV.U32 R106, RZ, RZ, R21 ;  /* 0x000000ffff6a7224 */ /* 0x000fc600078e0015 */
[----:B------:R-:W4:Y:S01]  /*cfd0*/  LDL.LU R69, [R1+0x5a8] ;  /* 0x0005a80001457983 */ /* 0x000f220000300800 */
[----:B------:R-:W-:-:S03]  /*cfe0*/  IMAD.MOV.U32 R127, RZ, RZ, R126 ;  /* 0x000000ffff7f7224 */ /* 0x000fc600078e007e */
[----:B------:R-:W4:Y:S04]  /*cff0*/  LDL.LU R59, [R1+0x5ac] ;  /* 0x0005ac00013b7983 */ /* 0x000f280000300800 */
[----:B------:R-:W4:Y:S01]  /*d000*/  LDL.LU R57, [R1+0x5b0] ;  /* 0x0005b00001397983 */ /* 0x000f220000300800 */
[----:B------:R-:W-:-:S03]  /*d010*/  IMAD.MOV.U32 R143, RZ, RZ, R142 ;  /* 0x000000ffff8f7224 */ /* 0x000fc600078e008e */
[----:B------:R-:W-:Y:S04]  /*d020*/  STL.64 [R1+0x868], R106 ;  /* 0x0008686a01007387 */ /* 0x000fe80000100a00 */
[----:B------:R-:W4:Y:S01]  /*d030*/  LDL.LU R53, [R1+0x5b4] ;  /* 0x0005b40001357983 */ /* 0x000f220000300800 */
[----:B------:R-:W-:-:S03]  /*d040*/  IMAD.MOV.U32 R124, RZ, RZ, R2 ;  /* 0x000000ffff7c7224 */ /* 0x000fc600078e0002 */
[----:B------:R-:W4:Y:S04]  /*d050*/  LDL.LU R2, [R1+0x5b8] ;  /* 0x0005b80001027983 */ /* 0x000f280000300800 */
[----:B------:R-:W-:Y:S01]  /*d060*/  STL.64 [R1+0x870], R124 ;  /* 0x0008707c01007387 */ /* 0x000fe20000100a00 */
[----:B------:R-:W-:Y:S02]  /*d070*/  IMAD.MOV.U32 R145, RZ, RZ, R144 ;  /* 0x000000ffff917224 */ /* 0x000fe400078e0090 */
[----:B------:R-:W-:Y:S02]  /*d080*/  IMAD.MOV.U32 R126, RZ, RZ, R3 ;  /* 0x000000ffff7e7224 */ /* 0x000fe400078e0003 */
[----:B------:R-:W4:Y:S04]  /*d090*/  LDL.LU R3, [R1+0x5bc] ;  /* 0x0005bc0001037983 */ /* 0x000f280000300800 */
[----:B------:R-:W4:Y:S04]  /*d0a0*/  LDL.LU R35, [R1+0x5c0] ;  /* 0x0005c00001237983 */ /* 0x000f280000300800 */
[----:B------:R-:W-:Y:S01]  /*d0b0*/  STL.64 [R1+0x878], R126 ;  /* 0x0008787e01007387 */ /* 0x000fe20000100a00 */
[----:B------:R-:W-:-:S03]  /*d0c0*/  IMAD.MOV.U32 R142, RZ, RZ, R17 ;  /* 0x000000ffff8e7224 */ /* 0x000fc600078e0011 */
[----:B------:R-:W4:Y:S04]  /*d0d0*/  LDL.LU R17, [R1+0x5c4] ;  /* 0x0005c40001117983 */ /* 0x000f280000300800 */
[----:B------:R-:W4:Y:S04]  /*d0e0*/  LDL.LU R33, [R1+0x5c8] ;  /* 0x0005c80001217983 */ /* 0x000f280000300800 */
[----:B------:R-:W-:Y:S04]  /*d0f0*/  STL.64 [R1+0x888], R142 ;  /* 0x0008888e01007387 */ /* 0x000fe80000100a00 */
[----:B------:R-:W4:Y:S01]  /*d100*/  LDL.LU R21, [R1+0x5cc] ;  /* 0x0005cc0001157983 */ /* 0x000f220000300800 */
[----:B------:R-:W-:-:S03]  /*d110*/  IMAD.MOV.U32 R144, RZ, RZ, R19 ;  /* 0x000000ffff907224 */ /* 0x000fc600078e0013 */
[----:B------:R-:W4:Y:S04]  /*d120*/  LDL.LU R19, [R1+0x5d8] ;  /* 0x0005d80001137983 */ /* 0x000f280000300800 */
[----:B------:R-:W-:Y:S01]  /*d130*/  STL.64 [R1+0x890], R144 ;  /* 0x0008909001007387 */ /* 0x000fe20000100a00 */
[----:B--2---:R-:W-:-:S04]  /*d140*/  LOP3.LUT R9, R9, R8, RZ, 0x3c, !PT ;  /* 0x0000000809097212 */ /* 0x004fc800078e3cff */
[----:B------:R-:W-:-:S04]  /*d150*/  LOP3.LUT R8, R9, R8, RZ, 0x3c, !PT ;  /* 0x0000000809087212 */ /* 0x000fc800078e3cff */
[----:B------:R-:W-:-:S05]  /*d160*/  LOP3.LUT R9, R9, R8, RZ, 0x3c, !PT ;  /* 0x0000000809097212 */ /* 0x000fca00078e3cff */
[----:B------:R1:W-:Y:S04]  /*d170*/  STL.64 [R1+0x898], R8 ;  /* 0x0008980801007387 */ /* 0x0003e80000100a00 */
[----:B-1----:R-:W2:Y:S01]  /*d180*/  LDL.LU R8, [R1+0x5dc] ;  /* 0x0005dc0001087983 */ /* 0x002ea20000300800 */
[----:B---3--:R-:W-:-:S04]  /*d190*/  LOP3.LUT R11, R11, R10, RZ, 0x3c, !PT ;  /* 0x0000000a0b0b7212 */ /* 0x008fc800078e3cff */
[----:B------:R-:W-:Y:S02]  /*d1a0*/  LOP3.LUT R10, R11, R10, RZ, 0x3c, !PT ;  /* 0x0000000a0b0a7212 */ /* 0x000fe400078e3cff */
[----:B----4-:R-:W-:Y:S02]  /*d1b0*/  LOP3.LUT R29, R29, R28, RZ, 0x3c, !PT ;  /* 0x0000001c1d1d7212 */ /* 0x010fe400078e3cff */
[----:B------:R-:W-:Y:S02]  /*d1c0*/  LOP3.LUT R31, R31, R30, RZ, 0x3c, !PT ;  /* 0x0000001e1f1f7212 */ /* 0x000fe400078e3cff */
[----:B------:R-:W-:Y:S02]  /*d1d0*/  LOP3.LUT R28, R29, R28, RZ, 0x3c, !PT ;  /* 0x0000001c1d1c7212 */ /* 0x000fe400078e3cff */
[----:B------:R-:W-:Y:S02]  /*d1e0*/  LOP3.LUT R30, R31, R30, RZ, 0x3c, !PT ;  /* 0x0000001e1f1e7212 */ /* 0x000fe400078e3cff */
[----:B------:R-:W-:-:S02]  /*d1f0*/  LOP3.LUT R11, R11, R10, RZ, 0x3c, !PT ;  /* 0x0000000a0b0b7212 */ /* 0x000fc400078e3cff */
[----:B------:R-:W-:Y:S02]  /*d200*/  LOP3.LUT R29, R29, R28, RZ, 0x3c, !PT ;  /* 0x0000001c1d1d7212 */ /* 0x000fe400078e3cff */
[----:B------:R-:W-:Y:S01]  /*d210*/  LOP3.LUT R31, R31, R30, RZ, 0x3c, !PT ;  /* 0x0000001e1f1f7212 */ /* 0x000fe200078e3cff */
[----:B------:R-:W-:Y:S01]  /*d220*/  STL.64 [R1+0x8a0], R10 ;  /* 0x0008a00a01007387 */ /* 0x000fe20000100a00 */
[----:B------:R-:W-:-:S03]  /*d230*/  IMAD.MOV.U32 R109, RZ, RZ, R108 ;  /* 0x000000ffff6d7224 */ /* 0x000fc600078e006c */
[----:B------:R-:W-:Y:S01]  /*d240*/  STL.64 [R1+0x8b0], R28 ;  /* 0x0008b01c01007387 */ /* 0x000fe20000100a00 */
[----:B------:R-:W-:-:S03]  /*d250*/  IMAD.MOV.U32 R111, RZ, RZ, R110 ;  /* 0x000000ffff6f7224 */ /* 0x000fc600078e006e */
[----:B------:R1:W-:Y:S01]  /*d260*/  STL.64 [R1+0x8c0], R30 ;  /* 0x0008c01e01007387 */ /* 0x0003e20000100a00 */
[----:B------:R-:W-:Y:S02]  /*d270*/  IMAD.MOV.U32 R131, RZ, RZ, R130 ;  /* 0x000000ffff837224 */ /* 0x000fe400078e0082 */
[----:B------:R-:W-:Y:S01]  /*d280*/  IMAD.MOV.U32 R149, RZ, RZ, R148 ;  /* 0x000000ffff957224 */ /* 0x000fe200078e0094 */
[----:B-1----:R-:W3:Y:S04]  /*d290*/  LDL.LU R31, [R1+0x558] ;  /* 0x00055800011f7983 */ /* 0x002ee80000300800 */
[----:B------:R-:W4:Y:S04]  /*d2a0*/  LDL.LU R30, [R1+0x560] ;  /* 0x00056000011e7983 */ /* 0x000f280000300800 */
[----:B------:R-:W4:Y:S01]  /*d2b0*/  LDL.LU R29, [R1+0x564] ;  /* 0x00056400011d7983 */ /* 0x000f220000300800 */
[----:B------:R-:W-:-:S03]  /*d2c0*/  IMAD.MOV.U32 R108, RZ, RZ, R2 ;  /* 0x000000ffff6c7224 */ /* 0x000fc600078e0002 */
[----:B------:R-:W4:Y:S01]  /*d2d0*/  LDL.LU R2, [R1+0x550] ;  /* 0x0005500001027983 */ /* 0x000f220000300800 */
[----:B------:R-:W-:Y:S02]  /*d2e0*/  IMAD.MOV.U32 R89, RZ, RZ, R88 ;  /* 0x000000ffff597224 */ /* 0x000fe400078e0058 */
[----:B------:R-:W-:Y:S02]  /*d2f0*/  IMAD.MOV.U32 R71, RZ, RZ, R70 ;  /* 0x000000ffff477224 */ /* 0x000fe400078e0046 */
[----:B------:R-:W-:Y:S02]  /*d300*/  IMAD.MOV.U32 R88, RZ, RZ, R57 ;  /* 0x000000ffff587224 */ /* 0x000fe400078e0039 */
[----:B------:R-:W-:Y:S02]  /*d310*/  IMAD.MOV.U32 R70, RZ, RZ, R59 ;  /* 0x000000ffff467224 */ /* 0x000fe400078e003b */
[----:B------:R-:W-:Y:S02]  /*d320*/  IMAD.MOV.U32 R129, RZ, RZ, R128 ;  /* 0x000000ffff817224 */ /* 0x000fe400078e0080 */
[----:B------:R-:W-:-:S02]  /*d330*/  IMAD.MOV.U32 R110, RZ, RZ, R3 ;  /* 0x000000ffff6e7224 */ /* 0x000fc400078e0003 */
[----:B------:R-:W4:Y:S04]  /*d340*/  LDL.LU R3, [R1+0x554] ;  /* 0x0005540001037983 */ /* 0x000f280000300800 */
[----:B------:R-:W4:Y:S01]  /*d350*/  LDL.LU R28, [R1+0x52c] ;  /* 0x00052c00011c7983 */ /* 0x000f220000300800 */
[----:B------:R-:W-:Y:S02]  /*d360*/  IMAD.MOV.U32 R128, RZ, RZ, R35 ;  /* 0x000000ffff807224 */ /* 0x000fe400078e0023 */
[----:B------:R-:W-:Y:S02]  /*d370*/  IMAD.MOV.U32 R35, RZ, RZ, R34 ;  /* 0x000000ffff237224 */ /* 0x000fe400078e0022 */
[----:B------:R-:W-:Y:S02]  /*d380*/  IMAD.MOV.U32 R130, RZ, RZ, R17 ;  /* 0x000000ffff827224 */ /* 0x000fe400078e0011 */
[----:B------:R-:W4:Y:S04]  /*d390*/  LDL.LU R17, [R1+0x534] ;  /* 0x0005340001117983 */ /* 0x000f280000300800 */
[----:B------:R-:W4:Y:S04]  /*d3a0*/  LDL.LU R10, [R1+0x538] ;  /* 0x00053800010a7983 */ /* 0x000f280000300800 */
[----:B------:R-:W4:Y:S01]  /*d3b0*/  LDL.LU R11, [R1+0x51c] ;  /* 0x00051c00010b7983 */ /* 0x000f220000300800 */
[----:B------:R-:W-:-:S03]  /*d3c0*/  IMAD.MOV.U32 R148, RZ, RZ, R21 ;  /* 0x000000ffff947224 */ /* 0x000fc600078e0015 */
[----:B------:R-:W4:Y:S04]  /*d3d0*/  LDL.LU R21, [R1+0x520] ;  /* 0x0005200001157983 */ /* 0x000f280000300800 */
[----:B------:R-:W4:Y:S04]  /*d3e0*/  LDL.LU R57, [R1+0x500] ;  /* 0x0005000001397983 */ /* 0x000f280000300800 */
[----:B------:R-:W4:Y:S04]  /*d3f0*/  LDL.LU R59, [R1+0x504] ;  /* 0x00050400013b7983 */ /* 0x000f280000300800 */
[----:B------:R-:W4:Y:S04]  /*d400*/  LDL.LU R9, [R1+0x508] ;  /* 0x0005080001097983 */ /* 0x000f280000300800 */
[----:B------:R-:W4:Y:S01]  /*d410*/  LDL.LU R97, [R1+0x4f0] ;  /* 0x0004f00001617983 */ /* 0x000f220000300800 */
[----:B--2---:R-:W-:-:S03]  /*d420*/  IMAD.MOV.U32 R34, RZ, RZ, R8 ;  /* 0x000000ffff227224 */ /* 0x004fc600078e0008 */
[----:B------:R-:W2:Y:S01]  /*d430*/  LDL.LU R8, [R1+0x4f4] ;  /* 0x0004f40001087983 */ /* 0x000ea20000300800 */
[----:B------:R-:W-:Y:S02]  /*d440*/  IMAD.MOV.U32 R147, RZ, RZ, R146 ;  /* 0x000000ffff937224 */ /* 0x000fe400078e0092 */
[----:B------:R-:W-:Y:S01]  /*d450*/  IMAD.MOV.U32 R146, RZ, RZ, R33 ;  /* 0x000000ffff927224 */ /* 0x000fe200078e0021 */
[----:B------:R-:W2:Y:S01]  /*d460*/  LDL.LU R105, [R1+0x258] ;  /* 0x0002580001697983 */ /* 0x000ea20000300800 */
[----:B------:R-:W-:-:S03]  /*d470*/  IMAD.MOV.U32 R33, RZ, RZ, R32 ;  /* 0x000000ffff217224 */ /* 0x000fc600078e0020 */
[----:B------:R-:W2:Y:S01]  /*d480*/  LDL.LU R104, [R1+0x25c] ;  /* 0x00025c0001687983 */ /* 0x000ea20000300800 */
[----:B------:R-:W-:-:S03]  /*d490*/  IMAD.MOV.U32 R32, RZ, RZ, R19 ;  /* 0x000000ffff207224 */ /* 0x000fc600078e0013 */
[----:B------:R-:W2:Y:S01]  /*d4a0*/  LDL.LU R87, [R1+0x260] ;  /* 0x0002600001577983 */ /* 0x000ea20000300800 */
[----:B------:R-:W-:-:S03]  /*d4b0*/  IMAD.MOV.U32 R91, RZ, RZ, R90 ;  /* 0x000000ffff5b7224 */ /* 0x000fc600078e005a */
        /* <DEDUP_REMOVED lines=8> */
[----:B------:R-:W-:Y:S02]  /*d540*/  IMAD.MOV.U32 R115, RZ, RZ, R114 ;  /* 0x000000ffff737224 */ /* 0x000fe400078e0072 */
[----:B------:R-:W-:Y:S02]  /*d550*/  IMAD.MOV.U32 R133, RZ, RZ, R132 ;  /* 0x000000ffff857224 */ /* 0x000fe400078e0084 */
[----:B------:R-:W-:Y:S02]  /*d560*/  IMAD.MOV.U32 R75, RZ, RZ, R74 ;  /* 0x000000ffff4b7224 */ /* 0x000fe400078e004a */
[----:B------:R-:W-:Y:S02]  /*d570*/  IMAD.MOV.U32 R151, RZ, RZ, R150 ;  /* 0x000000ffff977224 */ /* 0x000fe400078e0096 */
[----:B------:R-:W-:Y:S02]  /*d580*/  IMAD.MOV.U32 R153, RZ, RZ, R152 ;  /* 0x000000ffff997224 */ /* 0x000fe400078e0098 */
[----:B---3--:R-:W-:-:S02]  /*d590*/  IMAD.MOV.U32 R52, RZ, RZ, R31 ;  /* 0x000000ffff347224 */ /* 0x008fc400078e001f */
[----:B----4-:R-:W-:Y:S02]  /*d5a0*/  IMAD.MOV.U32 R72, RZ, RZ, R30 ;  /* 0x000000ffff487224 */ /* 0x010fe400078e001e */
[----:B------:R-:W3:Y:S04]  /*d5b0*/  LDL.LU R30, [R1+0x1e8] ;  /* 0x0001e800011e7983 */ /* 0x000ee80000300800 */
[----:B------:R-:W4:Y:S01]  /*d5c0*/  LDL.LU R31, [R1+0x10] ;  /* 0x00001000011f7983 */ /* 0x000f220000300800 */
[----:B------:R-:W-:Y:S02]  /*d5d0*/  IMAD.MOV.U32 R74, RZ, RZ, R29 ;  /* 0x000000ffff4a7224 */ /* 0x000fe400078e001d */
[----:B------:R-:W-:Y:S02]  /*d5e0*/  IMAD.MOV.U32 R112, RZ, RZ, R2 ;  /* 0x000000ffff707224 */ /* 0x000fe400078e0002 */
[----:B------:R-:W4:Y:S01]  /*d5f0*/  LDL.LU R2, [R1+0x3c] ;  /* 0x00003c0001027983 */ /* 0x000f220000300800 */
[----:B------:R-:W-:-:S02]  /*d600*/  IMAD.MOV.U32 R77, RZ, RZ, R76 ;  /* 0x000000ffff4d7224 */ /* 0x000fc400078e004c */
[----:B------:R-:W-:Y:S02]  /*d610*/  IMAD.MOV.U32 R99, RZ, RZ, R98 ;  /* 0x000000ffff637224 */ /* 0x000fe400078e0062 */
[----:B------:R-:W-:Y:S02]  /*d620*/  IMAD.MOV.U32 R114, RZ, RZ, R3 ;  /* 0x000000ffff727224 */ /* 0x000fe400078e0003 */
[----:B------:R-:W4:Y:S01]  /*d630*/  LDL.LU R3, [R1+0x1c] ;  /* 0x00001c0001037983 */ /* 0x000f220000300800 */
[----:B------:R-:W-:-:S03]  /*d640*/  IMAD.MOV.U32 R132, RZ, RZ, R28 ;  /* 0x000000ffff847224 */ /* 0x000fc600078e001c */
[----:B------:R-:W4:Y:S04]  /*d650*/  LDL.LU R28, [R1+0x40] ;  /* 0x00004000011c7983 */ /* 0x000f280000300800 */
[----:B------:R-:W4:Y:S01]  /*d660*/  LDL.LU R29, [R1+0x20] ;  /* 0x00002000011d7983 */ /* 0x000f220000300800 */
[----:B------:R-:W-:Y:S02]  /*d670*/  IMAD.MOV.U32 R150, RZ, RZ, R17 ;  /* 0x000000ffff967224 */ /* 0x000fe400078e0011 */
[----:B------:R-:W-:Y:S02]  /*d680*/  IMAD.MOV.U32 R17, RZ, RZ, R16 ;  /* 0x000000ffff117224 */ /* 0x000fe400078e0010 */
[----:B------:R-:W-:Y:S02]  /*d690*/  IMAD.MOV.U32 R152, RZ, RZ, R10 ;  /* 0x000000ffff987224 */ /* 0x000fe400078e000a */
[----:B------:R-:W4:Y:S01]  /*d6a0*/  LDL.LU R10, [R1+0x44] ;  /* 0x00004400010a7983 */ /* 0x000f220000300800 */
[----:B------:R-:W-:-:S03]  /*d6b0*/  IMAD.MOV.U32 R16, RZ, RZ, R11 ;  /* 0x000000ffff107224 */ /* 0x000fc600078e000b */
[----:B------:R-:W4:Y:S01]  /*d6c0*/  LDL.LU R11, [R1+0x24] ;  /* 0x00002400010b7983 */ /* 0x000f220000300800 */
[----:B------:R-:W-:-:S03]  /*d6d0*/  IMAD.MOV.U32 R76, RZ, RZ, R9 ;  /* 0x000000ffff4c7224 */ /* 0x000fc600078e0009 */
[----:B------:R-:W4:Y:S01]  /*d6e0*/  LDL.LU R9, [R1+0x34] ;  /* 0x0000340001097983 */ /* 0x000f220000300800 */
[----:B--2---:R-:W-:-:S03]  /*d6f0*/  IMAD.MOV.U32 R98, RZ, RZ, R8 ;  /* 0x000000ffff627224 */ /* 0x004fc600078e0008 */
[----:B------:R-:W2:Y:S01]  /*d700*/  LDL.LU R8, [R1+0x38] ;  /* 0x0000380001087983 */ /* 0x000ea20000300800 */
[----:B------:R-:W-:Y:S02]  /*d710*/  IMAD.MOV.U32 R137, RZ, RZ, R136 ;  /* 0x000000ffff897224 */ /* 0x000fe400078e0088 */
        /* <DEDUP_REMOVED lines=9> */
[----:B------:R-:W-:-:S03]  /*d7b0*/  IMAD.MOV.U32 R145, RZ, RZ, R103 ;  /* 0x000000ffff917224 */ /* 0x000fc600078e0067 */
[----:B------:R-:W-:Y:S01]  /*d7c0*/  STL.64 [R1+0x8], R104 ;  /* 0x0000086801007387 */ /* 0x000fe20000100a00 */
[----:B------:R-:W-:Y:S02]  /*d7d0*/  IMAD.MOV.U32 R124, RZ, RZ, R123 ;  /* 0x000000ffff7c7224 */ /* 0x000fe400078e007b */
[----:B------:R-:W-:Y:S02]  /*d7e0*/  IMAD.MOV.U32 R125, RZ, RZ, R117 ;  /* 0x000000ffff7d7224 */ /* 0x000fe400078e0075 */
[----:B------:R-:W-:Y:S02]  /*d7f0*/  IMAD.MOV.U32 R126, RZ, RZ, R134 ;  /* 0x000000ffff7e7224 */ /* 0x000fe400078e0086 */
[----:B------:R-:W-:Y:S02]  /*d800*/  IMAD.MOV.U32 R127, RZ, RZ, R118 ;  /* 0x000000ffff7f7224 */ /* 0x000fe400078e0076 */
[----:B---3--:R-:W-:Y:S02]  /*d810*/  IMAD.MOV.U32 R106, RZ, RZ, R30 ;  /* 0x000000ffff6a7224 */ /* 0x008fe400078e001e */
[----:B----4-:R-:W-:-:S05]  /*d820*/  IMAD.MOV.U32 R107, RZ, RZ, R31 ;  /* 0x000000ffff6b7224 */ /* 0x010fca00078e001f */
[----:B------:R-:W-:Y:S01]  /*d830*/  STL.64 [R1+0x10], R106 ;  /* 0x0000106a01007387 */ /* 0x000fe20000100a00 */
[----:B------:R-:W-:Y:S02]  /*d840*/  IMAD.MOV.U32 R162, RZ, RZ, R135 ;  /* 0x000000ffffa27224 */ /* 0x000fe400078e0087 */
[----:B------:R-:W-:Y:S02]  /*d850*/  IMAD.MOV.U32 R163, RZ, RZ, R119 ;  /* 0x000000ffffa37224 */ /* 0x000fe400078e0077 */
[----:B------:R-:W-:Y:S02]  /*d860*/  IMAD.MOV.U32 R142, RZ, RZ, R140 ;  /* 0x000000ffff8e7224 */ /* 0x000fe400078e008c */
[----:B------:R-:W-:Y:S02]  /*d870*/  IMAD.MOV.U32 R143, RZ, RZ, R120 ;  /* 0x000000ffff8f7224 */ /* 0x000fe400078e0078 */
[----:B0-----:R-:W-:Y:S02]  /*d880*/  IMAD R4, R164, -0x40, R4 ;  /* 0xffffffc0a4047824 */ /* 0x001fe400078e0204 */
[----:B------:R-:W-:-:S02]  /*d890*/  IMAD.MOV.U32 R84, RZ, RZ, R28 ;  /* 0x000000ffff547224 */ /* 0x000fc400078e001c */
[----:B------:R-:W-:Y:S02]  /*d8a0*/  IMAD.MOV.U32 R85, RZ, RZ, R29 ;  /* 0x000000ffff557224 */ /* 0x000fe400078e001d */
[----:B------:R-:W-:Y:S02]  /*d8b0*/  IMAD.MOV.U32 R86, RZ, RZ, R10 ;  /* 0x000000ffff567224 */ /* 0x000fe400078e000a */
[----:B------:R-:W3:Y:S01]  /*d8c0*/  LDL.LU R10, [R1+0x4] ;  /* 0x00000400010a7983 */ /* 0x000ee20000300800 */
[----:B------:R-:W-:-:S03]  /*d8d0*/  IMAD.MOV.U32 R87, RZ, RZ, R11 ;  /* 0x000000ffff577224 */ /* 0x000fc600078e000b */
[----:B------:R-:W4:Y:S04]  /*d8e0*/  LDL.LU R28, [R1+0x18] ;  /* 0x00001800011c7983 */ /* 0x000f280000300800 */
[----:B------:R-:W-:Y:S04]  /*d8f0*/  STL.64 [R1+0x58], R2 ;  /* 0x0000580201007387 */ /* 0x000fe80000100a00 */
[----:B------:R-:W-:Y:S01]  /*d900*/  STL.64 [R1+0x60], R84 ;  /* 0x0000605401007387 */ /* 0x000fe20000100a00 */
[----:B------:R-:W-:Y:S02]  /*d910*/  IMAD.MOV.U32 R144, RZ, RZ, R9 ;  /* 0x000000ffff907224 */ /* 0x000fe400078e0009 */
[----:B------:R-:W-:Y:S01]  /*d920*/  IMAD.MOV.U32 R9, RZ, RZ, R116 ;  /* 0x000000ffff097224 */ /* 0x000fe200078e0074 */
[----:B------:R-:W-:Y:S04]  /*d930*/  STL.64 [R1+0x68], R86 ;  /* 0x0000685601007387 */ /* 0x000fe80000100a00 */
[----:B------:R-:W-:Y:S04]  /*d940*/  STL.64 [R1+0x88], R144 ;  /* 0x0000889001007387 */ /* 0x000fe80000100a00 */
[----:B--2---:R-:W-:Y:S04]  /*d950*/  STL.64 [R1+0x90], R8 ;  /* 0x0000900801007387 */ /* 0x004fe80000100a00 */
[----:B------:R-:W-:Y:S04]  /*d960*/  STL.64 [R1+0x98], R124 ;  /* 0x0000987c01007387 */ /* 0x000fe80000100a00 */
[----:B------:R-:W-:Y:S04]  /*d970*/  STL.64 [R1+0xa0], R126 ;  /* 0x0000a07e01007387 */ /* 0x000fe80000100a00 */
[----:B------:R-:W-:Y:S04]  /*d980*/  STL.64 [R1+0xa8], R162 ;  /* 0x0000a8a201007387 */ /* 0x000fe80000100a00 */
[----:B------:R-:W-:Y:S04]  /*d990*/  STL.64 [R1+0xb0], R142 ;  /* 0x0000b08e01007387 */ /* 0x000fe80000100a00 */
[----:B------:R-:W2:Y:S04]  /*d9a0*/  LDL R103, [R1+0x190] ;  /* 0x0001900001677983 */ /* 0x000ea80000100800 */
[----:B------:R-:W3:Y:S01]  /*d9b0*/  LDL R164, [R1+0x194] ;  /* 0x0001940001a47983 */ /* 0x000ee20000100800 */
[----:B------:R-:W-:Y:S01]  /*d9c0*/  ISETP.GT.AND P5, PT, R4, RZ, PT ;  /* 0x000000ff0400720c */ /* 0x000fe20003fa4270 */
[----:B------:R-:W-:-:S02]  /*d9d0*/  IMAD.MOV.U32 R161, RZ, RZ, R160 ;  /* 0x000000ffffa17224 */ /* 0x000fc400078e00a0 */
        /* <DEDUP_REMOVED lines=12> */
[----:B--2---:R-:W2:Y:S04]  /*daa0*/  @P5 LDG.E.U16 R103, desc[UR24][R160.64] ;  /* 0x00000018a0675981 */ /* 0x004ea8000c1e1500 */
[----:B---3--:R-:W3:Y:S01]  /*dab0*/  @P5 LDG.E.U16 R164, desc[UR24][R158.64] ;  /* 0x000000189ea45981 */ /* 0x008ee2000c1e1500 */
[----:B------:R-:W-:-:S03]  /*dac0*/  IMAD.MOV.U32 R116, RZ, RZ, R101 ;  /* 0x000000ffff747224 */ /* 0x000fc600078e0065 */
[----:B------:R-:W-:Y:S01]  /*dad0*/  STL.64 [R1+0xc8], R10 ;  /* 0x0000c80a01007387 */ /* 0x000fe20000100a00 */
[----:B------:R-:W-:-:S03]  /*dae0*/  IMAD.MOV.U32 R117, RZ, RZ, R5 ;  /* 0x000000ffff757224 */ /* 0x000fc600078e0005 */
[----:B----4-:R-:W-:Y:S01]  /*daf0*/  STL.64 [R1+0xd0], R28 ;  /* 0x0000d01c01007387 */ /* 0x010fe20000100a00 */
[----:B------:R-:W-:-:S03]  /*db00*/  IMAD.MOV.U32 R118, RZ, RZ, R102 ;  /* 0x000000ffff767224 */ /* 0x000fc600078e0066 */
[----:B------:R-:W-:Y:S01]  /*db10*/  STL.64 [R1+0xd8], R40 ;  /* 0x0000d82801007387 */ /* 0x000fe20000100a00 */
[----:B------:R-:W-:-:S03]  /*db20*/  IMAD.MOV.U32 R119, RZ, RZ, R6 ;  /* 0x000000ffff777224 */ /* 0x000fc600078e0006 */
[----:B------:R-:W-:Y:S01]  /*db30*/  STL.64 [R1+0xe0], R30 ;  /* 0x0000e01e01007387 */ /* 0x000fe20000100a00 */
[----:B------:R-:W-:Y:S02]  /*db40*/  IMAD.MOV.U32 R94, RZ, RZ, R47 ;  /* 0x000000ffff5e7224 */ /* 0x000fe400078e002f */
[----:B------:R-:W-:Y:S01]  /*db50*/  IMAD.MOV.U32 R95, RZ, RZ, R7 ;  /* 0x000000ffff5f7224 */ /* 0x000fe200078e0007 */
[----:B------:R-:W-:Y:S01]  /*db60*/  STL.64 [R1+0xe8], R42 ;  /* 0x0000e82a01007387 */ /* 0x000fe20000100a00 */
[----:B------:R-:W-:Y:S02]  /*db70*/  IMAD.MOV.U32 R6, RZ, RZ, R54 ;  /* 0x000000ffff067224 */ /* 0x000fe400078e0036 */
[----:B------:R-:W-:Y:S01]  /*db80*/  IMAD.MOV.U32 R7, RZ, RZ, R12 ;  /* 0x000000ffff077224 */ /* 0x000fe200078e000c */
[----:B------:R-:W-:Y:S01]  /*db90*/  STL.64 [R1+0xf0], R92 ;  /* 0x0000f05c01007387 */ /* 0x000fe20000100a00 */
[----:B------:R-:W-:-:S03]  /*dba0*/  IMAD.MOV.U32 R12, RZ, RZ, R55 ;  /* 0x000000ffff0c7224 */ /* 0x000fc600078e0037 */
[----:B------:R-:W-:Y:S01]  /*dbb0*/  STL.64 [R1+0xf8], R44 ;  /* 0x0000f82c01007387 */ /* 0x000fe20000100a00 */
[----:B------:R-:W-:Y:S02]  /*dbc0*/  IMAD.MOV.U32 R54, RZ, RZ, R60 ;  /* 0x000000ffff367224 */ /* 0x000fe400078e003c */
[----:B------:R-:W-:Y:S01]  /*dbd0*/  IMAD.MOV.U32 R55, RZ, RZ, R14 ;  /* 0x000000ffff377224 */ /* 0x000fe200078e000e */
[----:B------:R-:W-:Y:S01]  /*dbe0*/  STL.64 [R1+0x108], R116 ;  /* 0x0001087401007387 */ /* 0x000fe20000100a00 */
[----:B------:R-:W-:-:S03]  /*dbf0*/  IMAD.MOV.U32 R14, RZ, RZ, R61 ;  /* 0x000000ffff0e7224 */ /* 0x000fc600078e003d */
[----:B------:R-:W4:Y:S01]  /*dc00*/  LDL R47, [R1+0x284] ;  /* 0x00028400012f7983 */ /* 0x000f220000100800 */
[----:B------:R-:W-:Y:S02]  /*dc10*/  IMAD.MOV.U32 R60, RZ, RZ, R62 ;  /* 0x000000ffff3c7224 */ /* 0x000fe400078e003e */
[----:B------:R-:W-:Y:S01]  /*dc20*/  IMAD.MOV.U32 R61, RZ, RZ, R22 ;  /* 0x000000ffff3d7224 */ /* 0x000fe200078e0016 */
[----:B------:R-:W-:Y:S01]  /*dc30*/  STL.64 [R1+0x110], R118 ;  /* 0x0001107601007387 */ /* 0x000fe20000100a00 */
[----:B------:R-:W-:-:S03]  /*dc40*/  IMAD.MOV.U32 R22, RZ, RZ, R63 ;  /* 0x000000ffff167224 */ /* 0x000fc600078e003f */
[----:B------:R-:W-:Y:S01]  /*dc50*/  STL.64 [R1+0x118], R94 ;  /* 0x0001185e01007387 */ /* 0x000fe20000100a00 */
[----:B------:R-:W-:-:S03]  /*dc60*/  IMAD.MOV.U32 R62, RZ, RZ, R64 ;  /* 0x000000ffff3e7224 */ /* 0x000fc600078e0040 */
[----:B------:R-:W-:Y:S01]  /*dc70*/  STL.64 [R1+0x120], R6 ;  /* 0x0001200601007387 */ /* 0x000fe20000100a00 */
[----:B------:R-:W-:-:S03]  /*dc80*/  IMAD.MOV.U32 R63, RZ, RZ, R24 ;  /* 0x000000ffff3f7224 */ /* 0x000fc600078e0018 */
[----:B------:R-:W-:Y:S01]  /*dc90*/  STL.64 [R1+0x128], R12 ;  /* 0x0001280c01007387 */ /* 0x000fe20000100a00 */
[----:B------:R-:W-:-:S03]  /*dca0*/  IMAD.MOV.U32 R24, RZ, RZ, R65 ;  /* 0x000000ffff187224 */ /* 0x000fc600078e0041 */
[----:B------:R-:W-:Y:S01]  /*dcb0*/  STL.64 [R1+0x130], R54 ;  /* 0x0001303601007387 */ /* 0x000fe20000100a00 */
        /* <DEDUP_REMOVED lines=8> */
[----:B------:R-:W4:Y:S01]  /*dd40*/  LDL R83, [R1+0x4c8] ;  /* 0x0004c80001537983 */ /* 0x000f220000100800 */
[----:B------:R-:W-:-:S03]  /*dd50*/  IMAD.MOV.U32 R36, RZ, RZ, R79 ;  /* 0x000000ffff247224 */ /* 0x000fc600078e004f */
[----:B------:R-:W4:Y:S01]  /*dd60*/  LDL R5, [R1+0x4cc] ;  /* 0x0004cc0001057983 */ /* 0x000f220000100800 */
[----:B------:R-:W-:-:S03]  /*dd70*/  IMAD.MOV.U32 R78, RZ, RZ, R80 ;  /* 0x000000ffff4e7224 */ /* 0x000fc600078e0050 */
[----:B------:R-:W-:Y:S01]  /*dd80*/  STL.64 [R1+0x150], R62 ;  /* 0x0001503e01007387 */ /* 0x000fe20000100a00 */
[----:B------:R-:W-:-:S03]  /*dd90*/  IMAD.MOV.U32 R79, RZ, RZ, R38 ;  /* 0x000000ffff4f7224 */ /* 0x000fc600078e0026 */
[----:B------:R-:W-:Y:S04]  /*dda0*/  STL.64 [R1+0x158], R24 ;  /* 0x0001581801007387 */ /* 0x000fe80000100a00 */
[----:B------:R-:W-:Y:S04]  /*ddb0*/  STL.64 [R1+0x160], R64 ;  /* 0x0001604001007387 */ /* 0x000fe80000100a00 */
[----:B------:R-:W4:Y:S04]  /*ddc0*/  LDL R101, [R1+0x4d0] ;  /* 0x0004d00001657983 */ /* 0x000f280000100800 */
[----:B------:R-:W4:Y:S04]  /*ddd0*/  LDL R102, [R1+0x4d4] ;  /* 0x0004d40001667983 */ /* 0x000f280000100800 */
[----:B------:R-:W-:Y:S04]  /*dde0*/  STL.64 [R1+0x168], R26 ;  /* 0x0001681a01007387 */ /* 0x000fe80000100a00 */
[----:B------:R-:W-:Y:S04]  /*ddf0*/  STL.64 [R1+0x170], R66 ;  /* 0x0001704201007387 */ /* 0x000fe80000100a00 */
[----:B------:R-:W-:Y:S04]  /*de00*/  STL.64 [R1+0x178], R36 ;  /* 0x0001782401007387 */ /* 0x000fe80000100a00 */
[----:B------:R-:W-:Y:S04]  /*de10*/  STL.64 [R1+0x180], R78 ;  /* 0x0001804e01007387 */ /* 0x000fe80000100a00 */
[----:B------:R-:W4:Y:S04]  /*de20*/  LDL R140, [R1+0x4c4] ;  /* 0x0004c400018c7983 */ /* 0x000f280000100800 */
[----:B------:R-:W4:Y:S04]  /*de30*/  LDL R134, [R1+0x4c0] ;  /* 0x0004c00001867983 */ /* 0x000f280000100800 */
[----:B------:R-:W4:Y:S04]  /*de40*/  LDL R39, [R1+0x4bc] ;  /* 0x0004bc0001277983 */ /* 0x000f280000100800 */
[----:B------:R-:W4:Y:S04]  /*de50*/  LDL R120, [R1+0x4b8] ;  /* 0x0004b80001787983 */ /* 0x000f280000100800 */
[----:B------:R-:W4:Y:S04]  /*de60*/  LDL R135, [R1+0x4b4] ;  /* 0x0004b40001877983 */ /* 0x000f280000100800 */
[----:B------:R-:W4:Y:S04]  /*de70*/  LDL R123, [R1+0x4b0] ;  /* 0x0004b000017b7983 */ /* 0x000f280000100800 */
[----:B------:R-:W-:Y:S04]  /*de80*/  STL [R1+0x668], R160 ;  /* 0x000668a001007387 */ /* 0x000fe80000100800 */
[----:B------:R0:W-:Y:S04]  /*de90*/  STL [R1+0x7f8], R160 ;  /* 0x0007f8a001007387 */ /* 0x0001e80000100800 */
[----:B0-----:R-:W4:Y:S04]  /*dea0*/  LDL.LU R160, [R1+0x38c] ;  /* 0x00038c0001a07983 */ /* 0x001f280000300800 */
[----:B------:R-:W-:Y:S04]  /*deb0*/  STL [R1+0x664], R161 ;  /* 0x000664a101007387 */ /* 0x000fe80000100800 */
[----:B------:R0:W-:Y:S04]  /*dec0*/  STL [R1+0x7f4], R161 ;  /* 0x0007f4a101007387 */ /* 0x0001e80000100800 */
[----:B0-----:R-:W4:Y:S04]  /*ded0*/  LDL.LU R161, [R1+0x390] ;  /* 0x0003900001a17983 */ /* 0x001f280000300800 */
[----:B--2---:R0:W-:Y:S04]  /*dee0*/  @P5 STL [R1+0x190], R103 ;  /* 0x0001906701005387 */ /* 0x0041e80000100800 */
[----:B0-----:R-:W2:Y:S04]  /*def0*/  LDL R103, [R1+0x198] ;  /* 0x0001980001677983 */ /* 0x001ea80000100800 */
[----:B---3--:R0:W-:Y:S04]  /*df00*/  @P5 STL [R1+0x194], R164 ;  /* 0x000194a401005387 */ /* 0x0081e80000100800 */
[----:B0-----:R-:W3:Y:S04]  /*df10*/  LDL R164, [R1+0x19c] ;  /* 0x00019c0001a47983 */ /* 0x001ee80000100800 */
[----:B------:R-:W-:Y:S04]  /*df20*/  STL [R1+0x670], R158 ;  /* 0x0006709e01007387 */ /* 0x000fe80000100800 */
[----:B------:R0:W-:Y:S04]  /*df30*/  STL [R1+0x7fc], R158 ;  /* 0x0007fc9e01007387 */ /* 0x0001e80000100800 */
[----:B0-----:R-:W2:Y:S01]  /*df40*/  LDL.LU R158, [R1+0x388] ;  /* 0x00038800019e7983 */ /* 0x001ea20000300800 */
[----:B------:R-:W-:-:S02]  /*df50*/  ISETP.GT.AND P4, PT, R4, 0x1, PT ;  /* 0x000000010400780c */ /* 0x000fc40003f84270 */
[----:B------:R-:W-:-:S11]  /*df60*/  ISETP.GT.AND P2, PT, R4, 0x2, PT ;  /* 0x000000020400780c */ /* 0x000fd60003f44270 */
[----:B----4-:R-:W4:Y:S04]  /*df70*/  @P4 LDG.E.U16 R47, desc[UR24][R78.64] ;  /* 0x000000184e2f4981 */ /* 0x010f28000c1e1500 */
[----:B------:R-:W3:Y:S04]  /*df80*/  @P2 LDG.E.U16 R101, desc[UR24][R26.64] ;  /* 0x000000181a652981 */ /* 0x000ee8000c1e1500 */
[----:B------:R-:W3:Y:S04]  /*df90*/  @P2 LDG.E.U16 R102, desc[UR24][R66.64] ;  /* 0x0000001842662981 */ /* 0x000ee8000c1e1500 */
[----:B--2---:R-:W2:Y:S01]  /*dfa0*/  @P4 LDG.E.U16 R158, desc[UR24][R36.64] ;  /* 0x00000018249e4981 */ /* 0x004ea2000c1e1500 */
[----:B------:R-:W-:-:S02]  /*dfb0*/  ISETP.GT.AND P3, PT, R4, 0x3, PT ;  /* 0x000000030400780c */ /* 0x000fc40003f64270 */
[C---:B------:R-:W-:Y:S01]  /*dfc0*/  ISETP.GT.AND P6, PT, R4.reuse, 0x4, PT ;  /* 0x000000040400780c */ /* 0x040fe20003fc4270 */
[----:B------:R-:W-:Y:S01]  /*dfd0*/  STL [R1+0x66c], R159 ;  /* 0x00066c9f01007387 */ /* 0x000fe20000100800 */
[----:B------:R-:W-:-:S03]  /*dfe0*/  ISETP.GT.AND P5, PT, R4, 0x5, PT ;  /* 0x000000050400780c */ /* 0x000fc60003fa4270 */
[----:B------:R-:W-:Y:S06]  /*dff0*/  STL [R1+0x800], R159 ;  /* 0x0008009f01007387 */ /* 0x000fec0000100800 */
[----:B------:R-:W3:Y:S04]  /*e000*/  @P3 LDG.E.U16 R83, desc[UR24][R24.64] ;  /* 0x0000001818533981 */ /* 0x000ee8000c1e1500 */
[----:B------:R-:W3:Y:S04]  /*e010*/  @P3 LDG.E.U16 R5, desc[UR24][R64.64] ;  /* 0x0000001840053981 */ /* 0x000ee8000c1e1500 */
[----:B------:R-:W3:Y:S04]  /*e020*/  @P6 LDG.E.U16 R134, desc[UR24][R22.64] ;  /* 0x0000001816866981 */ /* 0x000ee8000c1e1500 */
[----:B------:R-:W3:Y:S04]  /*e030*/  @P6 LDG.E.U16 R140, desc[UR24][R62.64] ;  /* 0x000000183e8c6981 */ /* 0x000ee8000c1e1500 */
[----:B------:R-:W3:Y:S04]  /*e040*/  @P5 LDG.E.U16 R120, desc[UR24][R14.64] ;  /* 0x000000180e785981 */ /* 0x000ee8000c1e1500 */
[----:B------:R-:W3:Y:S04]  /*e050*/  @P5 LDG.E.U16 R39, desc[UR24][R60.64] ;  /* 0x000000183c275981 */ /* 0x000ee8000c1e1500 */
[----:B--2---:R-:W-:Y:S04]  /*e060*/  STL [R1+0x804], R158 ;  /* 0x0008049e01007387 */ /* 0x004fe80000100800 */
[----:B----4-:R-:W-:Y:S01]  /*e070*/  @P4 STL [R1+0x284], R47 ;  /* 0x0002842f01004387 */ /* 0x010fe20000100800 */
[----:B------:R-:W-:-:S03]  /*e080*/  ISETP.GT.AND P4, PT, R4, 0x6, PT ;  /* 0x000000060400780c */ /* 0x000fc60003f84270 */
[----:B---3--:R-:W-:Y:S04]  /*e090*/  @P2 STL [R1+0x4d0], R101 ;  /* 0x0004d06501002387 */ /* 0x008fe80000100800 */
[----:B------:R-:W-:Y:S01]  /*e0a0*/  @P2 STL [R1+0x4d4], R102 ;  /* 0x0004d46601002387 */ /* 0x000fe20000100800 */
[----:B------:R-:W-:-:S05]  /*e0b0*/  ISETP.GT.AND P2, PT, R4, 0x7, PT ;  /* 0x000000070400780c */ /* 0x000fca0003f44270 */
[----:B------:R-:W2:Y:S04]  /*e0c0*/  @P4 LDG.E.U16 R135, desc[UR24][R54.64] ;  /* 0x0000001836874981 */ /* 0x000ea8000c1e1500 */
[----:B------:R-:W3:Y:S04]  /*e0d0*/  @P4 LDG.E.U16 R123, desc[UR24][R12.64] ;  /* 0x000000180c7b4981 */ /* 0x000ee8000c1e1500 */
[----:B------:R-:W4:Y:S04]  /*e0e0*/  @P2 LDG.E.U16 R100, desc[UR24][R6.64] ;  /* 0x0000001806642981 */ /* 0x000f28000c1e1500 */
[----:B------:R-:W3:Y:S04]  /*e0f0*/  @P2 LDG.E.U16 R46, desc[UR24][R94.64] ;  /* 0x000000185e2e2981 */ /* 0x000ee8000c1e1500 */
[----:B------:R-:W-:Y:S04]  /*e100*/  @P3 STL [R1+0x4c8], R83 ;  /* 0x0004c85301003387 */ /* 0x000fe80000100800 */
[----:B------:R-:W-:Y:S04]  /*e110*/  @P3 STL [R1+0x4cc], R5 ;  /* 0x0004cc0501003387 */ /* 0x000fe80000100800 */
[----:B------:R0:W-:Y:S04]  /*e120*/  @P6 STL [R1+0x4c0], R134 ;  /* 0x0004c08601006387 */ /* 0x0001e80000100800 */
[----:B0-----:R-:W4:Y:S04]  /*e130*/  LDL R134, [R1+0x4a4] ;  /* 0x0004a40001867983 */ /* 0x001f280000100800 */
[----:B------:R0:W-:Y:S04]  /*e140*/  @P6 STL [R1+0x4c4], R140 ;  /* 0x0004c48c01006387 */ /* 0x0001e80000100800 */
[----:B0-----:R-:W4:Y:S04]  /*e150*/  LDL R140, [R1+0x4a0] ;  /* 0x0004a000018c7983 */ /* 0x001f280000100800 */
[----:B------:R0:W-:Y:S04]  /*e160*/  @P5 STL [R1+0x4b8], R120 ;  /* 0x0004b87801005387 */ /* 0x0001e80000100800 */
[----:B------:R-:W-:Y:S04]  /*e170*/  @P5 STL [R1+0x4bc], R39 ;  /* 0x0004bc2701005387 */ /* 0x000fe80000100800 */
[----:B0-----:R-:W4:Y:S04]  /*e180*/  LDL R120, [R1+0x490] ;  /* 0x0004900001787983 */ /* 0x001f280000100800 */
[----:B--2---:R0:W-:Y:S04]  /*e190*/  @P4 STL [R1+0x4b4], R135 ;  /* 0x0004b48701004387 */ /* 0x0041e80000100800 */
[----:B0-----:R-:W2:Y:S04]  /*e1a0*/  LDL R135, [R1+0x1a0] ;  /* 0x0001a00001877983 */ /* 0x001ea80000100800 */
[----:B---3--:R-:W-:Y:S04]  /*e1b0*/  @P4 STL [R1+0x4b0], R123 ;  /* 0x0004b07b01004387 */ /* 0x008fe80000100800 */
[----:B----4-:R0:W-:Y:S04]  /*e1c0*/  STL [R1+0x4ac], R100 ;  /* 0x0004ac6401007387 */ /* 0x0101e80000100800 */
[----:B0-----:R-:W3:Y:S04]  /*e1d0*/  LDL.LU R100, [R1+0x8cc] ;  /* 0x0008cc0001647983 */ /* 0x001ee80000300800 */
[----:B------:R0:W-:Y:S04]  /*e1e0*/  STL [R1+0x4a8], R46 ;  /* 0x0004a82e01007387 */ /* 0x0001e80000100800 */
[----:B0-----:R-:W4:Y:S01]  /*e1f0*/  LDL.LU R46, [R1+0x8c8] ;  /* 0x0008c800012e7983 */ /* 0x001f220000300800 */
[----:B------:R-:W-:-:S02]  /*e200*/  ISETP.GT.AND P3, PT, R4, 0x8, PT ;  /* 0x000000080400780c */ /* 0x000fc40003f64270 */
[C---:B------:R-:W-:Y:S01]  /*e210*/  ISETP.GT.AND P6, PT, R4.reuse, 0x9, PT ;  /* 0x000000090400780c */ /* 0x040fe20003fc4270 */
[----:B------:R-:W2:Y:S01]  /*e220*/  LDL.LU R5, [R1] ;  /* 0x0000000001057983 */ /* 0x000ea20000300800 */
[C---:B------:R-:W-:Y:S02]  /*e230*/  ISETP.GT.AND P5, PT, R4.reuse, 0xa, PT ;  /* 0x0000000a0400780c */ /* 0x040fe40003fa4270 */
[C---:B------:R-:W-:Y:S01]  /*e240*/  ISETP.GT.AND P4, PT, R4.reuse, 0xb, PT ;  /* 0x0000000b0400780c */ /* 0x040fe20003f84270 */
[----:B------:R-:W2:Y:S01]  /*e250*/  LDL R123, [R1+0x1a4] ;  /* 0x0001a400017b7983 */ /* 0x000ea20000100800 */
[----:B------:R-:W-:-:S05]  /*e260*/  ISETP.GT.AND P2, PT, R4, 0xc, PT ;  /* 0x0000000c0400780c */ /* 0x000fca0003f44270 */
[----:B------:R-:W2:Y:S04]  /*e270*/  @P3 LDG.E.U16 R164, desc[UR24][R116.64] ;  /* 0x0000001874a43981 */ /* 0x000ea8000c1e1500 */
[----:B------:R-:W2:Y:S01]  /*e280*/  @P3 LDG.E.U16 R103, desc[UR24][R118.64] ;  /* 0x0000001876673981 */ /* 0x000ea2000c1e1500 */
[----:B------:R-:W-:Y:S02]  /*e290*/  PRMT R141, RZ, 0x7610, R141 ;  /* 0x00007610ff8d7816 */ /* 0x000fe4000000008d */
[----:B------:R-:W-:Y:S01]  /*e2a0*/  PRMT R121, RZ, 0x7610, R121 ;  /* 0x00007610ff797816 */ /* 0x000fe20000000079 */
[----:B------:R-:W2:Y:S01]  /*e2b0*/  @P6 LDG.E.U16 R161, desc[UR24][R44.64] ;  /* 0x000000182ca16981 */ /* 0x000ea2000c1e1500 */
[----:B------:R-:W-:-:S03]  /*e2c0*/  PRMT R122, RZ, 0x7610, R122 ;  /* 0x00007610ff7a7816 */ /* 0x000fc6000000007a */
[----:B------:R-:W2:Y:S04]  /*e2d0*/  @P5 LDG.E.U16 R134, desc[UR24][R92.64] ;  /* 0x000000185c865981 */ /* 0x000ea8000c1e1500 */
[----:B------:R-:W2:Y:S04]  /*e2e0*/  @P5 LDG.E.U16 R140, desc[UR24][R42.64] ;  /* 0x000000182a8c5981 */ /* 0x000ea8000c1e1500 */
[----:B------:R-:W2:Y:S04]  /*e2f0*/  @P4 LDG.E.U16 R141, desc[UR24][R30.64] ;  /* 0x000000181e8d4981 */ /* 0x000ea8000c1e1500 */
[----:B------:R-:W2:Y:S04]  /*e300*/  @P4 LDG.E.U16 R121, desc[UR24][R40.64] ;  /* 0x0000001828794981 */ /* 0x000ea8000c1e1500 */
[----:B------:R-:W2:Y:S04]  /*e310*/  @P2 LDG.E.U16 R122, desc[UR24][R28.64] ;  /* 0x000000181c7a2981 */ /* 0x000ea8000c1e1500 */
[----:B------:R-:W2:Y:S04]  /*e320*/  LDL R119, [R1+0x48c] ;  /* 0x00048c0001777983 */ /* 0x000ea80000100800 */
[----:B------:R-:W2:Y:S04]  /*e330*/  LDL R118, [R1+0x488] ;  /* 0x0004880001767983 */ /* 0x000ea80000100800 */
[----:B------:R-:W2:Y:S01]  /*e340*/  @P2 LDG.E.U16 R120, desc[UR24][R10.64] ;  /* 0x000000180a782981 */ /* 0x000ea2000c1e1500 */
[----:B---3--:R-:W-:-:S02]  /*e350*/  IMAD.MOV.U32 R6, RZ, RZ, R100 ;  /* 0x000000ffff067224 */ /* 0x008fc400078e0064 */
[----:B----4-:R-:W-:-:S05]  /*e360*/  IMAD.MOV.U32 R7, RZ, RZ, R46 ;  /* 0x000000ffff077224 */ /* 0x010fca00078e002e */
[----:B------:R-:W3:Y:S04]  /*e370*/  @P6 LDG.E.U16 R160, desc[UR24][R6.64] ;  /* 0x0000001806a06981 */ /* 0x000ee8000c1e1500 */
[----:B--2---:R0:W-:Y:S04]  /*e380*/  @P3 STL [R1+0x19c], R164 ;  /* 0x00019ca401003387 */ /* 0x0041e80000100800 */
[----:B0-----:R-:W2:Y:S04]  /*e390*/  LDL.LU R164, [R1+0x394] ;  /* 0x0003940001a47983 */ /* 0x001ea80000300800 */
[----:B------:R0:W-:Y:S04]  /*e3a0*/  @P3 STL [R1+0x198], R103 ;  /* 0x0001986701003387 */ /* 0x0001e80000100800 */
[----:B------:R-:W-:Y:S04]  /*e3b0*/  STL.64 [R1+0x100], R6 ;  /* 0x0001000601007387 */ /* 0x000fe80000100a00 */
[----:B------:R-:W4:Y:S04]  /*e3c0*/  LDL R117, [R1+0x484] ;  /* 0x0004840001757983 */ /* 0x000f280000100800 */
[----:B------:R-:W2:Y:S04]  /*e3d0*/  LDL R116, [R1+0x480] ;  /* 0x0004800001747983 */ /* 0x000ea80000100800 */
[----:B---3--:R-:W-:Y:S04]  /*e3e0*/  STL [R1+0x808], R160 ;  /* 0x000808a001007387 */ /* 0x008fe80000100800 */
[----:B0-----:R-:W3:Y:S04]  /*e3f0*/  LDL R103, [R1+0x47c] ;  /* 0x00047c0001677983 */ /* 0x001ee80000100800 */
[----:B------:R-:W-:Y:S04]  /*e400*/  STL [R1+0x810], R161 ;  /* 0x000810a101007387 */ /* 0x000fe80000100800 */
[----:B------:R0:W-:Y:S04]  /*e410*/  @P5 STL [R1+0x4a4], R134 ;  /* 0x0004a48601005387 */ /* 0x0001e80000100800 */
[----:B0-----:R-:W2:Y:S04]  /*e420*/  LDL R134, [R1+0x478] ;  /* 0x0004780001867983 */ /* 0x001ea80000100800 */
[----:B------:R-:W-:Y:S04]  /*e430*/  @P5 STL [R1+0x4a0], R140 ;  /* 0x0004a08c01005387 */ /* 0x000fe80000100800 */
[----:B------:R-:W2:Y:S04]  /*e440*/  LDL.LU.64 R30, [R1+0x8c0] ;  /* 0x0008c000011e7983 */ /* 0x000ea80000300a00 */
[----:B------:R0:W-:Y:S04]  /*e450*/  STL [R1+0x49c], R141 ;  /* 0x00049c8d01007387 */ /* 0x0001e80000100800 */
[----:B0-----:R-:W2:Y:S04]  /*e460*/  LDL.LU R141, [R1+0x8bc] ;  /* 0x0008bc00018d7983 */ /* 0x001ea80000300800 */
[----:B------:R0:W-:Y:S04]  /*e470*/  STL [R1+0x498], R121 ;  /* 0x0004987901007387 */ /* 0x0001e80000100800 */
[----:B0-----:R-:W3:Y:S04]  /*e480*/  LDL.LU R121, [R1+0x8b8] ;  /* 0x0008b80001797983 */ /* 0x001ee80000300800 */
[----:B------:R-:W3:Y:S04]  /*e490*/  LDL.LU.64 R28, [R1+0x8b0] ;  /* 0x0008b000011c7983 */ /* 0x000ee80000300a00 */
[----:B------:R0:W-:Y:S04]  /*e4a0*/  STL [R1+0x494], R122 ;  /* 0x0004947a01007387 */ /* 0x0001e80000100800 */
[----:B0-----:R-:W3:Y:S01]  /*e4b0*/  LDL.LU R122, [R1+0x8a8] ;  /* 0x0008a800017a7983 */ /* 0x001ee20000300800 */
[C---:B------:R-:W-:Y:S01]  /*e4c0*/  ISETP.GT.AND P6, PT, R4.reuse, 0xd, PT ;  /* 0x0000000d0400780c */ /* 0x040fe20003fc4270 */
[----:B------:R-:W-:Y:S01]  /*e4d0*/  IMAD.MOV.U32 R24, RZ, RZ, R5 ;  /* 0x000000ffff187224 */ /* 0x000fe200078e0005 */
[C---:B------:R-:W-:Y:S01]  /*e4e0*/  ISETP.GT.AND P3, PT, R4.reuse, 0x10, PT ;  /* 0x000000100400780c */ /* 0x040fe20003f64270 */
[----:B------:R-:W3:Y:S01]  /*e4f0*/  LDL.LU.64 R10, [R1+0x8a0] ;  /* 0x0008a000010a7983 */ /* 0x000ee20000300a00 */
[----:B------:R-:W-:-:S11]  /*e500*/  ISETP.GT.AND P5, PT, R4, 0xe, PT ;  /* 0x0000000e0400780c */ /* 0x000fd60003fa4270 */
[----:B------:R-:W3:Y:S04]  /*e510*/  @P3 LDG.E.U16 R135, desc[UR24][R8.64] ;  /* 0x0000001808873981 */ /* 0x000ee8000c1e1500 */
[----:B------:R-:W3:Y:S04]  /*e520*/  @P3 LDG.E.U16 R123, desc[UR24][R144.64] ;  /* 0x00000018907b3981 */ /* 0x000ee8000c1e1500 */
[----:B----4-:R-:W4:Y:S04]  /*e530*/  @P5 LDG.E.U16 R117, desc[UR24][R142.64] ;  /* 0x000000188e755981 */ /* 0x010f28000c1e1500 */
[----:B------:R-:W4:Y:S04]  /*e540*/  LDL.LU.64 R8, [R1+0x898] ;  /* 0x0008980001087983 */ /* 0x000f280000300a00 */
[----:B------:R-:W4:Y:S04]  /*e550*/  LDL.LU R14, [R1+0x28] ;  /* 0x00002800010e7983 */ /* 0x000f280000300800 */
[----:B------:R-:W4:Y:S04]  /*e560*/  LDL.LU R13, [R1+0x48] ;  /* 0x00004800010d7983 */ /* 0x000f280000300800 */
[----:B------:R-:W4:Y:S04]  /*e570*/  LDL.LU R12, [R1+0x2c] ;  /* 0x00002c00010c7983 */ /* 0x000f280000300800 */
[----:B------:R-:W4:Y:S01]  /*e580*/  LDL.LU R7, [R1+0x4c] ;  /* 0x00004c0001077983 */ /* 0x000f220000300800 */
[----:B--2---:R-:W-:-:S02]  /*e590*/  IMAD.MOV.U32 R22, RZ, RZ, R141 ;  /* 0x000000ffff167224 */ /* 0x004fc400078e008d */
[----:B---3--:R-:W-:Y:S01]  /*e5a0*/  IMAD.MOV.U32 R23, RZ, RZ, R121 ;  /* 0x000000ffff177224 */ /* 0x008fe200078e0079 */
[----:B------:R-:W2:Y:S04]  /*e5b0*/  @P5 LDG.E.U16 R116, desc[UR24][R162.64] ;  /* 0x00000018a2745981 */ /* 0x000ea8000c1e1500 */
[----:B------:R-:W3:Y:S01]  /*e5c0*/  @P6 LDG.E.U16 R118, desc[UR24][R22.64] ;  /* 0x0000001816766981 */ /* 0x000ee2000c1e1500 */
[----:B------:R-:W-:-:S05]  /*e5d0*/  IMAD.MOV.U32 R25, RZ, RZ, R122 ;  /* 0x000000ffff197224 */ /* 0x000fca00078e007a */
[----:B------:R-:W2:Y:S04]  /*e5e0*/  @P6 LDG.E.U16 R119, desc[UR24][R24.64] ;  /* 0x0000001818776981 */ /* 0x000ea8000c1e1500 */
[----:B------:R-:W-:Y:S04]  /*e5f0*/  @P2 STL [R1+0x490], R120 ;  /* 0x0004907801002387 */ /* 0x000fe80000100800 */
[----:B------:R-:W-:Y:S04]  /*e600*/  STL.64 [R1+0xc0], R24 ;  /* 0x0000c01801007387 */ /* 0x000fe80000100a00 */
[----:B------:R-:W4:Y:S04]  /*e610*/  LDL.LU R6, [R1+0x30] ;  /* 0x0000300001067983 */ /* 0x000f280000300800 */
[----:B------:R-:W-:Y:S04]  /*e620*/  STL.64 [R1+0xb8], R22 ;  /* 0x0000b81601007387 */ /* 0x000fe80000100a00 */
[----:B------:R-:W4:Y:S04]  /*e630*/  LDL.LU R5, [R1+0x50] ;  /* 0x0000500001057983 */ /* 0x000f280000300800 */
[----:B---3--:R0:W-:Y:S04]  /*e640*/  @P6 STL [R1+0x488], R118 ;  /* 0x0004887601006387 */ /* 0x0081e80000100800 */
[----:B--2---:R-:W-:Y:S04]  /*e650*/  @P6 STL [R1+0x48c], R119 ;  /* 0x00048c7701006387 */ /* 0x004fe80000100800 */
[----:B------:R-:W2:Y:S04]  /*e660*/  LDL.LU.64 R144, [R1+0x890] ;  /* 0x0008900001907983 */ /* 0x000ea80000300a00 */
[----:B0-----:R-:W3:Y:S04]  /*e670*/  LDL R118, [R1+0x1ac] ;  /* 0x0001ac0001767983 */ /* 0x001ee80000100800 */
[----:B------:R-:W2:Y:S04]  /*e680*/  LDL.LU.64 R142, [R1+0x888] ;  /* 0x00088800018e7983 */ /* 0x000ea80000300a00 */
[----:B------:R-:W2:Y:S01]  /*e690*/  LDL.LU.64 R162, [R1+0x880] ;  /* 0x0008800001a27983 */ /* 0x000ea20000300a00 */
[----:B------:R-:W-:-:S02]  /*e6a0*/  ISETP.GT.AND P4, PT, R4, 0xf, PT ;  /* 0x0000000f0400780c */ /* 0x000fc40003f84270 */
[----:B------:R-:W-:-:S11]  /*e6b0*/  ISETP.GT.AND P2, PT, R4, 0x18, PT ;  /* 0x000000180400780c */ /* 0x000fd60003f44270 */
[----:B------:R-:W2:Y:S04]  /*e6c0*/  @P4 LDG.E.U16 R103, desc[UR24][R126.64] ;  /* 0x000000187e674981 */ /* 0x000ea8000c1e1500 */
[----:B------:R0:W-:Y:S04]  /*e6d0*/  @P3 STL [R1+0x1a4], R123 ;  /* 0x0001a47b01003387 */ /* 0x0001e80000100800 */
[----:B------:R-:W2:Y:S04]  /*e6e0*/  @P4 LDG.E.U16 R134, desc[UR24][R124.64] ;  /* 0x000000187c864981 */ /* 0x000ea8000c1e1500 */
[----:B0-----:R-:W2:Y:S01]  /*e6f0*/  LDL R123, [R1+0x474] ;  /* 0x00047400017b7983 */ /* 0x001ea20000100800 */
[----:B------:R-:W-:Y:S01]  /*e700*/  ISETP.GT.AND P6, PT, R4, 0x11, PT ;  /* 0x000000110400780c */ /* 0x000fe20003fc4270 */
[----:B----4-:R-:W-:-:S02]  /*e710*/  IMAD.MOV.U32 R38, RZ, RZ, R7 ;  /* 0x000000ffff267224 */ /* 0x010fc400078e0007 */
[----:B------:R-:W-:Y:S02]  /*e720*/  IMAD.MOV.U32 R39, RZ, RZ, R12 ;  /* 0x000000ffff277224 */ /* 0x000fe400078e000c */
[----:B------:R-:W-:Y:S02]  /*e730*/  IMAD.MOV.U32 R36, RZ, RZ, R13 ;  /* 0x000000ffff247224 */ /* 0x000fe400078e000d */
[----:B------:R-:W-:Y:S01]  /*e740*/  IMAD.MOV.U32 R37, RZ, RZ, R14 ;  /* 0x000000ffff257224 */ /* 0x000fe200078e000e */
[----:B---3--:R-:W3:Y:S04]  /*e750*/  @P2 LDG.E.U16 R118, desc[UR24][R104.64] ;  /* 0x0000001868762981 */ /* 0x008ee8000c1e1500 */
[----:B--2---:R-:W2:Y:S04]  /*e760*/  @P2 LDG.E.U16 R163, desc[UR24][R106.64] ;  /* 0x000000186aa32981 */ /* 0x004ea8000c1e1500 */
[----:B------:R0:W-:Y:S04]  /*e770*/  @P5 STL [R1+0x484], R117 ;  /* 0x0004847501005387 */ /* 0x0001e80000100800 */
[----:B0-----:R-:W4:Y:S04]  /*e780*/  LDL R117, [R1+0x470] ;  /* 0x0004700001757983 */ /* 0x001f280000100800 */
[----:B------:R0:W-:Y:S04]  /*e790*/  @P5 STL [R1+0x480], R116 ;  /* 0x0004807401005387 */ /* 0x0001e80000100800 */
[----:B0-----:R-:W3:Y:S04]  /*e7a0*/  LDL R116, [R1+0x46c] ;  /* 0x00046c0001747983 */ /* 0x001ee80000100800 */
[----:B------:R-:W-:Y:S04]  /*e7b0*/  @P3 STL [R1+0x1a0], R135 ;  /* 0x0001a08701003387 */ /* 0x000fe80000100800 */
[----:B------:R-:W3:Y:S04]  /*e7c0*/  LDL.LU.64 R126, [R1+0x878] ;  /* 0x00087800017e7983 */ /* 0x000ee80000300a00 */
[----:B------:R0:W-:Y:S04]  /*e7d0*/  @P4 STL [R1+0x47c], R103 ;  /* 0x00047c6701004387 */ /* 0x0001e80000100800 */
[----:B0-----:R-:W3:Y:S04]  /*e7e0*/  LDL R103, [R1+0x468] ;  /* 0x0004680001677983 */ /* 0x001ee80000100800 */
[----:B------:R-:W3:Y:S04]  /*e7f0*/  LDL.LU.64 R124, [R1+0x870] ;  /* 0x00087000017c7983 */ /* 0x000ee80000300a00 */
[----:B------:R-:W3:Y:S04]  /*e800*/  LDL.LU.64 R106, [R1+0x868] ;  /* 0x00086800016a7983 */ /* 0x000ee80000300a00 */
[----:B--2---:R0:W-:Y:S04]  /*e810*/  STL [R1+0x1a8], R163 ;  /* 0x0001a8a301007387 */ /* 0x0041e80000100800 */
[----:B0-----:R-:W2:Y:S01]  /*e820*/  LDL.LU R163, [R1+0x860] ;  /* 0x0008600001a37983 */ /* 0x001ea20000300800 */
[----:B------:R-:W-:Y:S01]  /*e830*/  IMAD.MOV.U32 R7, RZ, RZ, R6 ;  /* 0x000000ffff077224 */ /* 0x000fe200078e0006 */
[C---:B------:R-:W-:Y:S01]  /*e840*/  ISETP.GT.AND P3, PT, R4.reuse, 0x12, PT ;  /* 0x000000120400780c */ /* 0x040fe20003f64270 */
[----:B------:R-:W-:Y:S01]  /*e850*/  IMAD.MOV.U32 R6, RZ, RZ, R5 ;  /* 0x000000ffff067224 */ /* 0x000fe200078e0005 */
[----:B------:R-:W-:-:S04]  /*e860*/  ISETP.GT.AND P5, PT, R4, 0x13, PT ;  /* 0x000000130400780c */ /* 0x000fc80003fa4270 */
[----:B------:R-:W2:Y:S07]  /*e870*/  @P6 LDG.E.U16 R164, desc[UR24][R6.64] ;  /* 0x0000001806a46981 */ /* 0x000eae000c1e1500 */
[----:B----4-:R-:W4:Y:S04]  /*e880*/  @P3 LDG.E.U16 R117, desc[UR24][R86.64] ;  /* 0x0000001856753981 */ /* 0x010f28000c1e1500 */
[----:B------:R-:W4:Y:S04]  /*e890*/  @P3 LDG.E.U16 R123, desc[UR24][R36.64] ;  /* 0x00000018247b3981 */ /* 0x000f28000c1e1500 */
[----:B---3--:R-:W3:Y:S04]  /*e8a0*/  @P5 LDG.E.U16 R116, desc[UR24][R84.64] ;  /* 0x0000001854745981 */ /* 0x008ee8000c1e1500 */
[----:B--2---:R-:W2:Y:S04]  /*e8b0*/  @P6 LDG.E.U16 R163, desc[UR24][R38.64] ;  /* 0x0000001826a36981 */ /* 0x004ea8000c1e1500 */
[----:B------:R-:W-:Y:S04]  /*e8c0*/  @P4 STL [R1+0x478], R134 ;  /* 0x0004788601004387 */ /* 0x000fe80000100800 */
[----:B------:R0:W-:Y:S04]  /*e8d0*/  STL.64 [R1+0x80], R6 ;  /* 0x0000800601007387 */ /* 0x0001e80000100a00 */
[----:B------:R-:W-:Y:S04]  /*e8e0*/  STL.64 [R1+0x70], R36 ;  /* 0x0000702401007387 */ /* 0x000fe80000100a00 */
[----:B------:R-:W-:Y:S04]  /*e8f0*/  STL.64 [R1+0x78], R38 ;  /* 0x0000782601007387 */ /* 0x000fe80000100a00 */
[----:B------:R-:W3:Y:S04]  /*e900*/  LDL.LU R22, [R1+0x234] ;  /* 0x0002340001167983 */ /* 0x000ee80000300800 */
[----:B------:R-:W3:Y:S04]  /*e910*/  LDL.LU R15, [R1+0x4dc] ;  /* 0x0004dc00010f7983 */ /* 0x000ee80000300800 */
[----:B------:R-:W3:Y:S04]  /*e920*/  LDL.LU R26, [R1+0x188] ;  /* 0x00018800011a7983 */ /* 0x000ee80000300800 */
[----:B------:R-:W3:Y:S04]  /*e930*/  LDL.LU R25, [R1+0x1c4] ;  /* 0x0001c40001197983 */ /* 0x000ee80000300800 */
[----:B------:R-:W3:Y:S04]  /*e940*/  @P5 LDG.E.U16 R103, desc[UR24][R2.64] ;  /* 0x0000001802675981 */ /* 0x000ee8000c1e1500 */
[----:B------:R-:W3:Y:S04]  /*e950*/  LDL.LU R14, [R1+0x18c] ;  /* 0x00018c00010e7983 */ /* 0x000ee80000300800 */
[----:B------:R-:W3:Y:S04]  /*e960*/  LDL.LU R13, [R1+0x1c8] ;  /* 0x0001c800010d7983 */ /* 0x000ee80000300800 */
[----:B------:R-:W3:Y:S04]  /*e970*/  LDL.LU R12, [R1+0x1c0] ;  /* 0x0001c000010c7983 */ /* 0x000ee80000300800 */
[----:B0-----:R-:W3:Y:S04]  /*e980*/  LDL.LU R7, [R1+0x1cc] ;  /* 0x0001cc0001077983 */ /* 0x001ee80000300800 */
[----:B------:R0:W-:Y:S04]  /*e990*/  STL [R1+0x814], R164 ;  /* 0x000814a401007387 */ /* 0x0001e80000100800 */
[----:B0-----:R-:W3:Y:S04]  /*e9a0*/  LDL.LU R164, [R1+0x1b8] ;  /* 0x0001b80001a47983 */ /* 0x001ee80000300800 */
[----:B--2---:R0:W-:Y:S04]  /*e9b0*/  STL [R1+0x818], R163 ;  /* 0x000818a301007387 */ /* 0x0041e80000100800 */
[----:B0-----:R-:W2:Y:S04]  /*e9c0*/  LDL.LU R163, [R1+0x1b4] ;  /* 0x0001b40001a37983 */ /* 0x001ea80000300800 */
[----:B------:R-:W2:Y:S04]  /*e9d0*/  LDL.LU.64 R104, [R1+0x858] ;  /* 0x0008580001687983 */ /* 0x000ea80000300a00 */
[----:B------:R-:W2:Y:S04]  /*e9e0*/  LDL.LU R6, [R1+0x54] ;  /* 0x0000540001067983 */ /* 0x000ea80000300800 */
[----:B------:R-:W2:Y:S04]  /*e9f0*/  LDL.LU R5, [R1+0x1d0] ;  /* 0x0001d00001057983 */ /* 0x000ea80000300800 */
[----:B------:R-:W-:Y:S04]  /*ea00*/  @P2 STL [R1+0x1ac], R118 ;  /* 0x0001ac7601002387 */ /* 0x000fe80000100800 */
[----:B------:R-:W2:Y:S04]  /*ea10*/  LDL.LU.64 R86, [R1+0x850] ;  /* 0x0008500001567983 */ /* 0x000ea80000300a00 */
[----:B----4-:R0:W-:Y:S04]  /*ea20*/  @P3 STL [R1+0x470], R117 ;  /* 0x0004707501003387 */ /* 0x0101e80000100800 */
[----:B------:R1:W-:Y:S04]  /*ea30*/  @P3 STL [R1+0x474], R123 ;  /* 0x0004747b01003387 */ /* 0x0003e80000100800 */
[----:B------:R-:W4:Y:S04]  /*ea40*/  LDL.LU.64 R84, [R1+0x848] ;  /* 0x0008480001547983 */ /* 0x000f280000300a00 */
[----:B------:R-:W4:Y:S04]  /*ea50*/  LDL.LU R161, [R1+0x1bc] ;  /* 0x0001bc0001a17983 */ /* 0x000f280000300800 */
[----:B------:R-:W4:Y:S04]  /*ea60*/  LDL.LU.64 R2, [R1+0x840] ;  /* 0x0008400001027983 */ /* 0x000f280000300a00 */
[----:B0-----:R-:W4:Y:S04]  /*ea70*/  LDL R117, [R1+0x460] ;  /* 0x0004600001757983 */ /* 0x001f280000100800 */
[----:B-1----:R-:W4:Y:S04]  /*ea80*/  LDL R123, [R1+0x464] ;  /* 0x00046400017b7983 */ /* 0x002f280000100800 */
[----:B---3--:R0:W-:Y:S04]  /*ea90*/  @P5 STL [R1+0x46c], R116 ;  /* 0x00046c7401005387 */ /* 0x0081e80000100800 */
[----:B0-----:R-:W3:Y:S01]  /*eaa0*/  LDL R116, [R1+0x45c] ;  /* 0x00045c0001747983 */ /* 0x001ee20000100800 */
[----:B------:R-:W-:-:S02]  /*eab0*/  ISETP.GT.AND P4, PT, R4, 0x20, PT ;  /* 0x000000200400780c */ /* 0x000fc40003f84270 */
[----:B------:R-:W-:Y:S01]  /*eac0*/  PRMT R165, RZ, 0x7610, R165 ;  /* 0x00007610ffa57816 */ /* 0x000fe200000000a5 */
[----:B------:R0:W-:Y:S10]  /*ead0*/  @P5 STL [R1+0x468], R103 ;  /* 0x0004686701005387 */ /* 0x0001f40000100800 */
[----:B------:R-:W3:Y:S04]  /*eae0*/  @P4 LDG.E.U16 R165, desc[UR24][R156.64] ;  /* 0x000000189ca54981 */ /* 0x000ee8000c1e1500 */
[----:B0-----:R-:W3:Y:S01]  /*eaf0*/  LDL R103, [R1+0x458] ;  /* 0x0004580001677983 */ /* 0x001ee20000100800 */
[----:B------:R-:W-:-:S02]  /*eb00*/  ISETP.GT.AND P2, PT, R4, 0x14, PT ;  /* 0x000000140400780c */ /* 0x000fc40003f44270 */
[----:B------:R-:W-:Y:S01]  /*eb10*/  ISETP.GT.AND P3, PT, R4, 0x15, PT ;  /* 0x000000150400780c */ /* 0x000fe20003f64270 */
[----:B------:R-:W-:Y:S02]  /*eb20*/  IMAD.MOV.U32 R38, RZ, RZ, R7 ;  /* 0x000000ffff267224 */ /* 0x000fe400078e0007 */
[----:B------:R-:W-:Y:S02]  /*eb30*/  IMAD.MOV.U32 R39, RZ, RZ, R12 ;  /* 0x000000ffff277224 */ /* 0x000fe400078e000c */
[----:B------:R-:W-:Y:S02]  /*eb40*/  IMAD.MOV.U32 R36, RZ, RZ, R13 ;  /* 0x000000ffff247224 */ /* 0x000fe400078e000d */
[----:B------:R-:W-:Y:S02]  /*eb50*/  IMAD.MOV.U32 R37, RZ, RZ, R14 ;  /* 0x000000ffff257224 */ /* 0x000fe400078e000e */
[----:B------:R-:W-:Y:S02]  /*eb60*/  IMAD.MOV.U32 R27, RZ, RZ, R26 ;  /* 0x000000ffff1b7224 */ /* 0x000fe400078e001a */
[----:B------:R-:W-:-:S02]  /*eb70*/  IMAD.MOV.U32 R41, RZ, RZ, R22 ;  /* 0x000000ffff297224 */ /* 0x000fc400078e0016 */
[----:B------:R-:W-:Y:S01]  /*eb80*/  IMAD.MOV.U32 R40, RZ, RZ, R15 ;  /* 0x000000ffff287224 */ /* 0x000fe200078e000f */
[----:B--2---:R-:W2:Y:S01]  /*eb90*/  @P4 LDG.E.U16 R163, desc[UR24][R154.64] ;  /* 0x000000189aa34981 */ /* 0x004ea2000c1e1500 */
[----:B------:R-:W-:Y:S02]  /*eba0*/  IMAD.MOV.U32 R43, RZ, RZ, R6 ;  /* 0x000000ffff2b7224 */ /* 0x000fe400078e0006 */
[----:B------:R-:W-:Y:S01]  /*ebb0*/  IMAD.MOV.U32 R42, RZ, RZ, R5 ;  /* 0x000000ffff2a7224 */ /* 0x000fe200078e0005 */
[----:B----4-:R-:W4:Y:S04]  /*ebc0*/  @P2 LDG.E.U16 R117, desc[UR24][R38.64] ;  /* 0x0000001826752981 */ /* 0x010f28000c1e1500 */
[----:B------:R-:W2:Y:S04]  /*ebd0*/  @P2 LDG.E.U16 R123, desc[UR24][R42.64] ;  /* 0x000000182a7b2981 */ /* 0x000ea8000c1e1500 */
[----:B---3--:R-:W3:Y:S01]  /*ebe0*/  @P3 LDG.E.U16 R116, desc[UR24][R36.64] ;  /* 0x0000001824743981 */ /* 0x008ee2000c1e1500 */
[----:B------:R-:W-:-:S03]  /*ebf0*/  IMAD.MOV.U32 R26, RZ, RZ, R25 ;  /* 0x000000ffff1a7224 */ /* 0x000fc600078e0019 */
[----:B------:R0:W-:Y:S04]  /*ec00*/  STL [R1+0x1b0], R165 ;  /* 0x0001b0a501007387 */ /* 0x0001e80000100800 */
[----:B------:R-:W3:Y:S04]  /*ec10*/  @P3 LDG.E.U16 R103, desc[UR24][R26.64] ;  /* 0x000000181a673981 */ /* 0x000ee8000c1e1500 */
[----:B0-----:R-:W3:Y:S04]  /*ec20*/  LDL.LU R165, [R1+0x838] ;  /* 0x0008380001a57983 */ /* 0x001ee80000300800 */
[----:B------:R-:W-:Y:S04]  /*ec30*/  STL [R1+0x678], R156 ;  /* 0x0006789c01007387 */ /* 0x000fe80000100800 */
[----:B------:R-:W-:Y:S04]  /*ec40*/  STL [R1+0x674], R157 ;  /* 0x0006749d01007387 */ /* 0x000fe80000100800 */
[----:B------:R-:W-:Y:S04]  /*ec50*/  STL.64 [R1+0x820], R156 ;  /* 0x0008209c01007387 */ /* 0x000fe80000100a00 */
[----:B------:R-:W3:Y:S04]  /*ec60*/  LDL.LU R24, [R1+0x238] ;  /* 0x0002380001187983 */ /* 0x000ee80000300800 */
[----:B------:R-:W3:Y:S04]  /*ec70*/  LDL.LU R23, [R1+0x4e0] ;  /* 0x0004e00001177983 */ /* 0x000ee80000300800 */
[----:B------:R-:W3:Y:S04]  /*ec80*/  LDL.LU R22, [R1+0x1d4] ;  /* 0x0001d40001167983 */ /* 0x000ee80000300800 */
[----:B------:R-:W3:Y:S04]  /*ec90*/  LDL.LU R15, [R1+0x1ec] ;  /* 0x0001ec00010f7983 */ /* 0x000ee80000300800 */
[----:B------:R-:W-:Y:S04]  /*eca0*/  STL.64 [R1+0x38], R26 ;  /* 0x0000381a01007387 */ /* 0x000fe80000100a00 */
[----:B------:R-:W-:Y:S04]  /*ecb0*/  STL.64 [R1+0x40], R36 ;  /* 0x0000402401007387 */ /* 0x000fe80000100a00 */
[----:B------:R-:W-:Y:S04]  /*ecc0*/  STL.64 [R1+0x48], R38 ;  /* 0x0000482601007387 */ /* 0x000fe80000100a00 */
[----:B------:R-:W-:Y:S04]  /*ecd0*/  STL.64 [R1+0x50], R42 ;  /* 0x0000502a01007387 */ /* 0x000fe80000100a00 */
[----:B------:R-:W3:Y:S04]  /*ece0*/  LDL.LU R6, [R1+0x1d8] ;  /* 0x0001d80001067983 */ /* 0x000ee80000300800 */
[----:B------:R-:W3:Y:S04]  /*ecf0*/  LDL.LU R5, [R1+0x1f0] ;  /* 0x0001f00001057983 */ /* 0x000ee80000300800 */
[----:B------:R-:W3:Y:S04]  /*ed00*/  LDL.LU R14, [R1+0x1dc] ;  /* 0x0001dc00010e7983 */ /* 0x000ee80000300800 */
[----:B------:R-:W3:Y:S04]  /*ed10*/  LDL.LU R13, [R1+0x1f4] ;  /* 0x0001f400010d7983 */ /* 0x000ee80000300800 */
[----:B------:R-:W3:Y:S04]  /*ed20*/  LDL.LU R12, [R1+0x1e0] ;  /* 0x0001e000010c7983 */ /* 0x000ee80000300800 */
[----:B------:R-:W3:Y:S04]  /*ed30*/  LDL.LU R7, [R1+0x1f8] ;  /* 0x0001f80001077983 */ /* 0x000ee80000300800 */
[----:B------:R-:W-:Y:S04]  /*ed40*/  STL [R1+0x680], R154 ;  /* 0x0006809a01007387 */ /* 0x000fe80000100800 */
[----:B------:R-:W-:Y:S04]  /*ed50*/  STL [R1+0x67c], R155 ;  /* 0x00067c9b01007387 */ /* 0x000fe80000100800 */
[----:B------:R-:W-:Y:S04]  /*ed60*/  STL.64 [R1+0x828], R154 ;  /* 0x0008289a01007387 */ /* 0x000fe80000100a00 */
[----:B----4-:R0:W-:Y:S04]  /*ed70*/  @P2 STL [R1+0x460], R117 ;  /* 0x0004607501002387 */ /* 0x0101e80000100800 */
[----:B--2---:R-:W-:Y:S04]  /*ed80*/  @P2 STL [R1+0x464], R123 ;  /* 0x0004647b01002387 */ /* 0x004fe80000100800 */
[----:B------:R-:W2:Y:S04]  /*ed90*/  LDL.LU R160, [R1+0x274] ;  /* 0x0002740001a07983 */ /* 0x000ea80000300800 */
[----:B------:R-:W4:Y:S04]  /*eda0*/  LDL R118, [R1+0x454] ;  /* 0x0004540001767983 */ /* 0x000f280000100800 */
[----:B---3--:R1:W-:Y:S04]  /*edb0*/  @P3 STL [R1+0x45c], R116 ;  /* 0x00045c7401003387 */ /* 0x0083e80000100800 */
[----:B0-----:R-:W3:Y:S04]  /*edc0*/  LDL R117, [R1+0x44c] ;  /* 0x00044c0001757983 */ /* 0x001ee80000100800 */
[----:B-1----:R-:W2:Y:S04]  /*edd0*/  LDL R116, [R1+0x450] ;  /* 0x0004500001747983 */ /* 0x002ea80000100800 */
[----:B------:R0:W-:Y:S01]  /*ede0*/  @P3 STL [R1+0x458], R103 ;  /* 0x0004586701003387 */ /* 0x0001e20000100800 */
[----:B------:R-:W-:-:S03]  /*edf0*/  ISETP.GT.AND P4, PT, R4, 0x16, PT ;  /* 0x000000160400780c */ /* 0x000fc60003f84270 */
[----:B0-----:R-:W3:Y:S04]  /*ee00*/  LDL R103, [R1+0x448] ;  /* 0x0004480001677983 */ /* 0x001ee80000100800 */
[----:B------:R-:W-:Y:S04]  /*ee10*/  STL [R1+0x688], R152 ;  /* 0x0006889801007387 */ /* 0x000fe80000100800 */
[----:B------:R-:W-:Y:S04]  /*ee20*/  STL [R1+0x684], R153 ;  /* 0x0006849901007387 */ /* 0x000fe80000100800 */
[----:B------:R-:W3:Y:S01]  /*ee30*/  LDL.LU R26, [R1+0x214] ;  /* 0x00021400011a7983 */ /* 0x000ee20000300800 */
[----:B------:R-:W-:-:S03]  /*ee40*/  IMAD.MOV.U32 R43, RZ, RZ, R24 ;  /* 0x000000ffff2b7224 */ /* 0x000fc600078e0018 */
[----:B------:R-:W3:Y:S01]  /*ee50*/  LDL.LU R25, [R1+0x250] ;  /* 0x0002500001197983 */ /* 0x000ee20000300800 */
[----:B------:R-:W-:-:S03]  /*ee60*/  IMAD.MOV.U32 R37, RZ, RZ, R22 ;  /* 0x000000ffff257224 */ /* 0x000fc600078e0016 */
[----:B------:R-:W3:Y:S01]  /*ee70*/  LDL.LU R24, [R1+0x218] ;  /* 0x0002180001187983 */ /* 0x000ee20000300800 */
[----:B------:R-:W-:Y:S02]  /*ee80*/  IMAD.MOV.U32 R36, RZ, RZ, R15 ;  /* 0x000000ffff247224 */ /* 0x000fe400078e000f */
[----:B------:R-:W-:-:S03]  /*ee90*/  IMAD.MOV.U32 R42, RZ, RZ, R23 ;  /* 0x000000ffff2a7224 */ /* 0x000fc600078e0017 */
[----:B------:R-:W-:Y:S04]  /*eea0*/  STL.64 [R1+0x18], R36 ;  /* 0x0000182401007387 */ /* 0x000fe80000100a00 */
[----:B------:R-:W3:Y:S04]  /*eeb0*/  LDL.LU R23, [R1+0x254] ;  /* 0x0002540001177983 */ /* 0x000ee80000300800 */
[----:B------:R-:W3:Y:S04]  /*eec0*/  LDL.LU R22, [R1+0x204] ;  /* 0x0002040001167983 */ /* 0x000ee80000300800 */
[----:B------:R-:W3:Y:S01]  /*eed0*/  LDL.LU R15, [R1+0x22c] ;  /* 0x00022c00010f7983 */ /* 0x000ee20000300800 */
[----:B------:R-:W-:-:S03]  /*eee0*/  IMAD.MOV.U32 R39, RZ, RZ, R6 ;  /* 0x000000ffff277224 */ /* 0x000fc600078e0006 */
[----:B------:R-:W3:Y:S01]  /*eef0*/  LDL.LU R6, [R1+0x1fc] ;  /* 0x0001fc0001067983 */ /* 0x000ee20000300800 */
[----:B------:R-:W-:-:S03]  /*ef00*/  IMAD.MOV.U32 R38, RZ, RZ, R5 ;  /* 0x000000ffff267224 */ /* 0x000fc600078e0005 */
[----:B------:R-:W3:Y:S01]  /*ef10*/  LDL.LU R5, [R1+0x20c] ;  /* 0x00020c0001057983 */ /* 0x000ee20000300800 */
[----:B------:R-:W-:Y:S02]  /*ef20*/  IMAD.MOV.U32 R45, RZ, RZ, R14 ;  /* 0x000000ffff2d7224 */ /* 0x000fe400078e000e */
[----:B------:R-:W-:Y:S01]  /*ef30*/  IMAD.MOV.U32 R44, RZ, RZ, R13 ;  /* 0x000000ffff2c7224 */ /* 0x000fe200078e000d */
[----:B------:R-:W-:Y:S01]  /*ef40*/  STL.64 [R1+0x20], R38 ;  /* 0x0000202601007387 */ /* 0x000fe20000100a00 */
[----:B------:R-:W-:-:S03]  /*ef50*/  IMAD.MOV.U32 R47, RZ, RZ, R12 ;  /* 0x000000ffff2f7224 */ /* 0x000fc600078e000c */
[----:B------:R-:W3:Y:S01]  /*ef60*/  LDL.LU R14, [R1+0x200] ;  /* 0x00020000010e7983 */ /* 0x000ee20000300800 */
[----:B------:R-:W-:-:S03]  /*ef70*/  IMAD.MOV.U32 R46, RZ, RZ, R7 ;  /* 0x000000ffff2e7224 */ /* 0x000fc600078e0007 */
[----:B------:R-:W-:Y:S04]  /*ef80*/  STL.64 [R1+0x28], R44 ;  /* 0x0000282c01007387 */ /* 0x000fe80000100a00 */
[----:B------:R-:W3:Y:S04]  /*ef90*/  LDL.LU R13, [R1+0x210] ;  /* 0x00021000010d7983 */ /* 0x000ee80000300800 */
[----:B------:R-:W-:Y:S04]  /*efa0*/  STL.64 [R1+0x30], R46 ;  /* 0x0000302e01007387 */ /* 0x000fe80000100a00 */
[----:B------:R-:W3:Y:S01]  /*efb0*/  LDL R123, [R1+0x398] ;  /* 0x00039800017b7983 */ /* 0x000ee20000100800 */
[----:B------:R-:W-:-:S02]  /*efc0*/  ISETP.GT.AND P2, PT, R4, 0x17, PT ;  /* 0x000000170400780c */ /* 0x000fc40003f44270 */
[----:B------:R-:W-:Y:S01]  /*efd0*/  ISETP.GT.AND P5, PT, R4, 0x28, PT ;  /* 0x000000280400780c */ /* 0x000fe20003fa4270 */
[----:B------:R-:W3:-:S12]  /*efe0*/  LDL.LU R158, [R1+0x278] ;  /* 0x00027800019e7983 */ /* 0x000ed80000300800 */
[----:B------:R-:W3:Y:S04]  /*eff0*/  @P5 LDG.E.U16 R164, desc[UR24][R152.64] ;  /* 0x0000001898a45981 */ /* 0x000ee8000c1e1500 */
[----:B------:R-:W3:Y:S04]  /*f000*/  @P5 LDG.E.U16 R161, desc[UR24][R150.64] ;  /* 0x0000001896a15981 */ /* 0x000ee8000c1e1500 */
[----:B--2---:R-:W2:Y:S04]  /*f010*/  @P4 LDG.E.U16 R116, desc[UR24][R44.64] ;  /* 0x000000182c744981 */ /* 0x004ea8000c1e1500 */
[----:B----4-:R-:W4:Y:S01]  /*f020*/  @P4 LDG.E.U16 R118, desc[UR24][R46.64] ;  /* 0x000000182e764981 */ /* 0x010f22000c1e1500 */
[----:B------:R-:W-:-:S03]  /*f030*/  ISETP.GT.AND P5, PT, R4, 0x19, PT ;  /* 0x000000190400780c */ /* 0x000fc60003fa4270 */
[----:B---3--:R-:W3:Y:S04]  /*f040*/  @P2 LDG.E.U16 R117, desc[UR24][R38.64] ;  /* 0x0000001826752981 */ /* 0x008ee8000c1e1500 */
[----:B------:R-:W3:Y:S04]  /*f050*/  @P2 LDG.E.U16 R103, desc[UR24][R36.64] ;  /* 0x0000001824672981 */ /* 0x000ee8000c1e1500 */
[----:B------:R-:W-:Y:S04]  /*f060*/  STL [R1+0x690], R150 ;  /* 0x0006909601007387 */ /* 0x000fe80000100800 */
[----:B------:R-:W-:Y:S04]  /*f070*/  STL [R1+0x68c], R151 ;  /* 0x00068c9701007387 */ /* 0x000fe80000100800 */
[----:B------:R-:W3:Y:S04]  /*f080*/  LDL.LU R12, [R1+0x208] ;  /* 0x00020800010c7983 */ /* 0x000ee80000300800 */
[----:B------:R-:W3:Y:S01]  /*f090*/  LDL.LU R7, [R1+0x230] ;  /* 0x0002300001077983 */ /* 0x000ee20000300800 */
[----:B------:R-:W-:-:S02]  /*f0a0*/  IMAD.MOV.U32 R141, RZ, RZ, R6 ;  /* 0x000000ffff8d7224 */ /* 0x000fc400078e0006 */
[----:B------:R-:W-:-:S05]  /*f0b0*/  IMAD.MOV.U32 R140, RZ, RZ, R5 ;  /* 0x000000ffff8c7224 */ /* 0x000fca00078e0005 */
[----:B------:R-:W3:Y:S04]  /*f0c0*/  @P5 LDG.E.U16 R123, desc[UR24][R140.64] ;  /* 0x000000188c7b5981 */ /* 0x000ee8000c1e1500 */
[----:B--2---:R0:W-:Y:S04]  /*f0d0*/  @P4 STL [R1+0x450], R116 ;  /* 0x0004507401004387 */ /* 0x0041e80000100800 */
[----:B0-----:R-:W2:Y:S04]  /*f0e0*/  LDL R116, [R1+0x444] ;  /* 0x0004440001747983 */ /* 0x001ea80000100800 */
[----:B----4-:R-:W-:Y:S04]  /*f0f0*/  @P4 STL [R1+0x454], R118 ;  /* 0x0004547601004387 */ /* 0x010fe80000100800 */
[----:B---3--:R0:W-:Y:S01]  /*f100*/  @P2 STL [R1+0x448], R103 ;  /* 0x0004486701002387 */ /* 0x0081e20000100800 */
[----:B------:R-:W-:-:S02]  /*f110*/  IMAD.MOV.U32 R121, RZ, RZ, R22 ;  /* 0x000000ffff797224 */ /* 0x000fc400078e0016 */
[----:B------:R-:W-:Y:S01]  /*f120*/  IMAD.MOV.U32 R120, RZ, RZ, R15 ;  /* 0x000000ffff787224 */ /* 0x000fe200078e000f */
[----:B0-----:R-:W3:Y:S04]  /*f130*/  LDL R103, [R1+0x440] ;  /* 0x0004400001677983 */ /* 0x001ee80000100800 */
[----:B------:R-:W-:Y:S04]  /*f140*/  STL [R1+0x698], R148 ;  /* 0x0006989401007387 */ /* 0x000fe80000100800 */
[----:B------:R-:W-:Y:S01]  /*f150*/  STL [R1+0x694], R149 ;  /* 0x0006949501007387 */ /* 0x000fe20000100800 */
[----:B------:R-:W-:-:S03]  /*f160*/  IMAD.MOV.U32 R80, RZ, RZ, R25 ;  /* 0x000000ffff507224 */ /* 0x000fc600078e0019 */
[----:B------:R-:W4:Y:S01]  /*f170*/  LDL.LU R159, [R1+0x280] ;  /* 0x00028000019f7983 */ /* 0x000f220000300800 */
[----:B------:R-:W-:-:S03]  /*f180*/  IMAD.MOV.U32 R83, RZ, RZ, R24 ;  /* 0x000000ffff537224 */ /* 0x000fc600078e0018 */
[----:B------:R-:W4:Y:S01]  /*f190*/  LDL.LU R22, [R1+0x21c] ;  /* 0x00021c0001167983 */ /* 0x000f220000300800 */
[----:B------:R-:W-:-:S03]  /*f1a0*/  IMAD.MOV.U32 R24, RZ, RZ, R13 ;  /* 0x000000ffff187224 */ /* 0x000fc600078e000d */
[----:B------:R-:W4:Y:S01]  /*f1b0*/  LDL.LU R15, [R1+0x224] ;  /* 0x00022400010f7983 */ /* 0x000f220000300800 */
[----:B------:R-:W-:-:S03]  /*f1c0*/  IMAD.MOV.U32 R25, RZ, RZ, R14 ;  /* 0x000000ffff197224 */ /* 0x000fc600078e000e */
[----:B------:R-:W4:Y:S01]  /*f1d0*/  LDL.LU R6, [R1+0x220] ;  /* 0x0002200001067983 */ /* 0x000f220000300800 */
[----:B------:R-:W-:-:S03]  /*f1e0*/  ISETP.GT.AND P4, PT, R4, 0x1a, PT ;  /* 0x0000001a0400780c */ /* 0x000fc60003f84270 */
[----:B------:R-:W4:Y:S04]  /*f1f0*/  LDL.LU R5, [R1+0x228] ;  /* 0x0002280001057983 */ /* 0x000f280000300800 */
[----:B------:R0:W-:Y:S01]  /*f200*/  @P2 STL [R1+0x44c], R117 ;  /* 0x00044c7501002387 */ /* 0x0001e20000100800 */
[----:B------:R-:W-:Y:S01]  /*f210*/  IMAD.MOV.U32 R122, RZ, RZ, R7 ;  /* 0x000000ffff7a7224 */ /* 0x000fe200078e0007 */
[C---:B------:R-:W-:Y:S01]  /*f220*/  ISETP.GT.AND P3, PT, R4.reuse, 0x30, PT ;  /* 0x000000300400780c */ /* 0x040fe20003f64270 */
[----:B------:R-:W-:Y:S01]  /*f230*/  IMAD.MOV.U32 R82, RZ, RZ, R23 ;  /* 0x000000ffff527224 */ /* 0x000fe200078e0017 */
[----:B------:R-:W4:Y:S04]  /*f240*/  @P5 LDG.E.U16 R165, desc[UR24][R24.64] ;  /* 0x0000001818a55981 */ /* 0x000f28000c1e1500 */
[----:B0-----:R-:W4:Y:S04]  /*f250*/  LDL R117, [R1+0x43c] ;  /* 0x00043c0001757983 */ /* 0x001f280000100800 */
[----:B------:R-:W-:Y:S04]  /*f260*/  STL [R1+0x6a0], R146 ;  /* 0x0006a09201007387 */ /* 0x000fe80000100800 */
[----:B------:R-:W-:Y:S04]  /*f270*/  STL [R1+0x69c], R147 ;  /* 0x00069c9301007387 */ /* 0x000fe80000100800 */
[----:B------:R-:W-:Y:S04]  /*f280*/  STL.64 [R1], R24 ;  /* 0x0000001801007387 */ /* 0x000fe80000100a00 */
[----:B------:R-:W4:Y:S04]  /*f290*/  LDL R135, [R1+0x438] ;  /* 0x0004380001877983 */ /* 0x000f280000100800 */
[----:B------:R-:W-:Y:S04]  /*f2a0*/  STL [R1+0x6a8], R140 ;  /* 0x0006a88c01007387 */ /* 0x000fe80000100800 */
[----:B------:R-:W-:Y:S04]  /*f2b0*/  STL [R1+0x6a4], R141 ;  /* 0x0006a48d01007387 */ /* 0x000fe80000100800 */
[----:B------:R0:W-:Y:S04]  /*f2c0*/  @P5 STL [R1+0x398], R123 ;  /* 0x0003987b01005387 */ /* 0x0001e80000100800 */
[----:B---3--:R-:W3:Y:S01]  /*f2d0*/  @P4 LDG.E.U16 R103, desc[UR24][R120.64] ;  /* 0x0000001878674981 */ /* 0x008ee2000c1e1500 */
[----:B0-----:R-:W-:Y:S01]  /*f2e0*/  IMAD.MOV.U32 R123, RZ, RZ, R12 ;  /* 0x000000ffff7b7224 */ /* 0x001fe200078e000c */
[----:B------:R-:W-:-:S02]  /*f2f0*/  ISETP.GT.AND P2, PT, R4, 0x1b, PT ;  /* 0x0000001b0400780c */ /* 0x000fc40003f44270 */
[----:B------:R-:W3:Y:S04]  /*f300*/  @P3 LDG.E.U16 R162, desc[UR24][R148.64] ;  /* 0x0000001894a23981 */ /* 0x000ee8000c1e1500 */
[----:B--2---:R-:W2:Y:S04]  /*f310*/  @P4 LDG.E.U16 R116, desc[UR24][R122.64] ;  /* 0x000000187a744981 */ /* 0x004ea8000c1e1500 */
[----:B------:R-:W3:Y:S01]  /*f320*/  @P3 LDG.E.U16 R160, desc[UR24][R146.64] ;  /* 0x0000001892a03981 */ /* 0x000ee2000c1e1500 */
[----:B------:R-:W-:-:S03]  /*f330*/  ISETP.GT.AND P3, PT, R4, 0x1c, PT ;  /* 0x0000001c0400780c */ /* 0x000fc60003f64270 */
[----:B--2---:R0:W-:Y:S04]  /*f340*/  @P4 STL [R1+0x444], R116 ;  /* 0x0004447401004387 */ /* 0x0041e80000100800 */
[----:B------:R-:W2:Y:S04]  /*f350*/  LDL R119, [R1+0x430] ;  /* 0x0004300001777983 */ /* 0x000ea80000100800 */
[----:B0-----:R-:W2:Y:S04]  /*f360*/  LDL R116, [R1+0x434] ;  /* 0x0004340001747983 */ /* 0x001ea80000100800 */
[----:B------:R-:W-:Y:S04]  /*f370*/  STL [R1+0x6b0], R122 ;  /* 0x0006b07a01007387 */ /* 0x000fe80000100800 */
[----:B------:R-:W-:Y:S04]  /*f380*/  STL [R1+0x6ac], R123 ;  /* 0x0006ac7b01007387 */ /* 0x000fe80000100800 */
[----:B------:R-:W-:Y:S04]  /*f390*/  STL [R1+0x6b8], R144 ;  /* 0x0006b89001007387 */ /* 0x000fe80000100800 */
[----:B------:R-:W-:Y:S04]  /*f3a0*/  STL [R1+0x6b4], R145 ;  /* 0x0006b49101007387 */ /* 0x000fe80000100800 */
[----:B------:R-:W2:Y:S04]  /*f3b0*/  LDL.LU R14, [R1+0x23c] ;  /* 0x00023c00010e7983 */ /* 0x000ea80000300800 */
[----:B------:R-:W2:Y:S04]  /*f3c0*/  LDL.LU R13, [R1+0x248] ;  /* 0x00024800010d7983 */ /* 0x000ea80000300800 */
[----:B------:R-:W2:Y:S04]  /*f3d0*/  LDL.LU R12, [R1+0x240] ;  /* 0x00024000010c7983 */ /* 0x000ea80000300800 */
[----:B------:R-:W2:Y:S04]  /*f3e0*/  LDL.LU R7, [R1+0x24c] ;  /* 0x00024c0001077983 */ /* 0x000ea80000300800 */
[----:B------:R-:W2:Y:S01]  /*f3f0*/  LDL R134, [R1+0x42c] ;  /* 0x00042c0001867983 */ /* 0x000ea20000100800 */
[----:B----4-:R-:W-:-:S03]  /*f400*/  IMAD.MOV.U32 R102, RZ, RZ, R5 ;  /* 0x000000ffff667224 */ /* 0x010fc600078e0005 */
[----:B------:R-:W-:Y:S04]  /*f410*/  STL [R1+0x6c0], R120 ;  /* 0x0006c07801007387 */ /* 0x000fe80000100800 */
[----:B------:R-:W-:Y:S04]  /*f420*/  STL [R1+0x6bc], R121 ;  /* 0x0006bc7901007387 */ /* 0x000fe80000100800 */
[----:B---3--:R0:W-:Y:S01]  /*f430*/  @P4 STL [R1+0x440], R103 ;  /* 0x0004406701004387 */ /* 0x0081e20000100800 */
[----:B------:R-:W-:Y:S02]  /*f440*/  IMAD.MOV.U32 R100, RZ, RZ, R15 ;  /* 0x000000ffff647224 */ /* 0x000fe400078e000f */
[----:B------:R-:W-:Y:S01]  /*f450*/  IMAD.MOV.U32 R101, RZ, RZ, R22 ;  /* 0x000000ffff657224 */ /* 0x000fe200078e0016 */
[----:B------:R-:W3:Y:S04]  /*f460*/  LDL R118, [R1+0x428] ;  /* 0x0004280001767983 */ /* 0x000ee80000100800 */
[----:B------:R-:W4:Y:S01]  /*f470*/  @P2 LDG.E.U16 R135, desc[UR24][R100.64] ;  /* 0x0000001864872981 */ /* 0x000f22000c1e1500 */
[----:B0-----:R-:W-:-:S05]  /*f480*/  IMAD.MOV.U32 R103, RZ, RZ, R6 ;  /* 0x000000ffff677224 */ /* 0x001fca00078e0006 */
[----:B------:R-:W4:Y:S04]  /*f490*/  @P2 LDG.E.U16 R117, desc[UR24][R102.64] ;  /* 0x0000001866752981 */ /* 0x000f28000c1e1500 */
[----:B--2---:R-:W2:Y:S01]  /*f4a0*/  @P3 LDG.E.U16 R116, desc[UR24][R82.64] ;  /* 0x0000001852743981 */ /* 0x004ea2000c1e1500 */
[----:B------:R-:W-:Y:S01]  /*f4b0*/  IMAD.MOV.U32 R81, RZ, RZ, R26 ;  /* 0x000000ffff517224 */ /* 0x000fe200078e001a */
[----:B------:R-:W-:-:S04]  /*f4c0*/  ISETP.GT.AND P4, PT, R4, 0x1d, PT ;  /* 0x0000001d0400780c */ /* 0x000fc80003f84270 */
[----:B------:R-:W2:Y:S01]  /*f4d0*/  @P3 LDG.E.U16 R119, desc[UR24][R80.64] ;  /* 0x0000001850773981 */ /* 0x000ea2000c1e1500 */
[----:B------:R-:W-:Y:S02]  /*f4e0*/  IMAD.MOV.U32 R61, RZ, RZ, R14 ;  /* 0x000000ffff3d7224 */ /* 0x000fe400078e000e */
[----:B------:R-:W-:Y:S02]  /*f4f0*/  IMAD.MOV.U32 R60, RZ, RZ, R13 ;  /* 0x000000ffff3c7224 */ /* 0x000fe400078e000d */
[----:B------:R-:W-:Y:S02]  /*f500*/  IMAD.MOV.U32 R63, RZ, RZ, R12 ;  /* 0x000000ffff3f7224 */ /* 0x000fe400078e000c */
[----:B------:R-:W-:-:S05]  /*f510*/  IMAD.MOV.U32 R62, RZ, RZ, R7 ;  /* 0x000000ffff3e7224 */ /* 0x000fca00078e0007 */
[----:B------:R-:W2:Y:S04]  /*f520*/  @P4 LDG.E.U16 R134, desc[UR24][R62.64] ;  /* 0x000000183e864981 */ /* 0x000ea8000c1e1500 */
[----:B---3--:R-:W3:Y:S04]  /*f530*/  @P4 LDG.E.U16 R118, desc[UR24][R60.64] ;  /* 0x000000183c764981 */ /* 0x008ee8000c1e1500 */
[----:B----4-:R0:W-:Y:S04]  /*f540*/  @P2 STL [R1+0x43c], R117 ;  /* 0x00043c7501002387 */ /* 0x0101e80000100800 */
[----:B0-----:R-:W4:Y:S04]  /*f550*/  LDL R117, [R1+0x424] ;  /* 0x0004240001757983 */ /* 0x001f280000100800 */
[----:B------:R-:W-:Y:S04]  /*f560*/  STL [R1+0x6c8], R102 ;  /* 0x0006c86601007387 */ /* 0x000fe80000100800 */
[----:B------:R-:W-:Y:S04]  /*f570*/  STL [R1+0x6c4], R103 ;  /* 0x0006c46701007387 */ /* 0x000fe80000100800 */
[----:B------:R-:W-:Y:S04]  /*f580*/  STL [R1+0x6d4], R142 ;  /* 0x0006d48e01007387 */ /* 0x000fe80000100800 */
[----:B------:R-:W-:Y:S04]  /*f590*/  STL [R1+0x6cc], R143 ;  /* 0x0006cc8f01007387 */ /* 0x000fe80000100800 */
[----:B------:R-:W-:Y:S04]  /*f5a0*/  STL [R1+0x6dc], R100 ;  /* 0x0006dc6401007387 */ /* 0x000fe80000100800 */
[----:B------:R-:W-:Y:S04]  /*f5b0*/  STL [R1+0x6d8], R101 ;  /* 0x0006d86501007387 */ /* 0x000fe80000100800 */
[----:B------:R-:W-:Y:S04]  /*f5c0*/  @P2 STL [R1+0x438], R135 ;  /* 0x0004388701002387 */ /* 0x000fe80000100800 */
[----:B--2---:R0:W-:Y:S04]  /*f5d0*/  @P3 STL [R1+0x434], R116 ;  /* 0x0004347401003387 */ /* 0x0041e80000100800 */
[----:B0-----:R-:W2:Y:S04]  /*f5e0*/  LDL R116, [R1+0x420] ;  /* 0x0004200001747983 */ /* 0x001ea80000100800 */
[----:B------:R-:W-:Y:S04]  /*f5f0*/  STL [R1+0x6e4], R82 ;  /* 0x0006e45201007387 */ /* 0x000fe80000100800 */
[----:B------:R-:W-:Y:S04]  /*f600*/  STL [R1+0x6e0], R83 ;  /* 0x0006e05301007387 */ /* 0x000fe80000100800 */
[----:B------:R-:W2:Y:S04]  /*f610*/  LDL.LU R6, [R1+0x244] ;  /* 0x0002440001067983 */ /* 0x000ea80000300800 */
[----:B------:R-:W2:Y:S04]  /*f620*/  LDL.LU R5, [R1+0x4d8] ;  /* 0x0004d80001057983 */ /* 0x000ea80000300800 */
[----:B------:R0:W-:Y:S04]  /*f630*/  STL [R1+0x6ec], R80 ;  /* 0x0006ec5001007387 */ /* 0x0001e80000100800 */
[----:B------:R-:W-:Y:S04]  /*f640*/  STL [R1+0x6e8], R81 ;  /* 0x0006e85101007387 */ /* 0x000fe80000100800 */
[----:B------:R-:W-:Y:S04]  /*f650*/  @P3 STL [R1+0x430], R119 ;  /* 0x0004307701003387 */ /* 0x000fe80000100800 */
[----:B0-----:R-:W2:Y:S01]  /*f660*/  LDL.LU R80, [R1+0x3e8] ;  /* 0x0003e80001507983 */ /* 0x001ea20000300800 */
[----:B------:R-:W-:-:S03]  /*f670*/  ISETP.GT.AND P5, PT, R4, 0x1e, PT ;  /* 0x0000001e0400780c */ /* 0x000fc60003fa4270 */
[----:B------:R0:W-:Y:S04]  /*f680*/  STL [R1+0x6f4], R62 ;  /* 0x0006f43e01007387 */ /* 0x0001e80000100800 */
[----:B0-----:R-:W2:Y:S04]  /*f690*/  LDL.LU R62, [R1+0x418] ;  /* 0x00041800013e7983 */ /* 0x001ea80000300800 */
[----:B------:R0:W-:Y:S04]  /*f6a0*/  STL [R1+0x6f0], R63 ;  /* 0x0006f03f01007387 */ /* 0x0001e80000100800 */
[----:B0-----:R-:W2:Y:S04]  /*f6b0*/  LDL.LU R63, [R1+0x3ec] ;  /* 0x0003ec00013f7983 */ /* 0x001ea80000300800 */
[----:B------:R-:W-:Y:S04]  /*f6c0*/  STL [R1+0x6fc], R60 ;  /* 0x0006fc3c01007387 */ /* 0x000fe80000100800 */
[----:B------:R0:W-:Y:S04]  /*f6d0*/  STL [R1+0x6f8], R61 ;  /* 0x0006f83d01007387 */ /* 0x0001e80000100800 */
[----:B----4-:R-:W4:Y:S04]  /*f6e0*/  @P5 LDG.E.U16 R117, desc[UR24][R42.64] ;  /* 0x000000182a755981 */ /* 0x010f28000c1e1500 */
[----:B0-----:R-:W4:Y:S04]  /*f6f0*/  LDL.LU R61, [R1+0x41c] ;  /* 0x00041c00013d7983 */ /* 0x001f280000300800 */
[----:B---3--:R-:W-:Y:S04]  /*f700*/  @P4 STL [R1+0x428], R118 ;  /* 0x0004287601004387 */ /* 0x008fe80000100800 */
[----:B------:R-:W-:Y:S04]  /*f710*/  @P4 STL [R1+0x42c], R134 ;  /* 0x00042c8601004387 */ /* 0x000fe80000100800 */
[----:B------:R-:W3:Y:S04]  /*f720*/  LDL.LU R14, [R1+0x4e4] ;  /* 0x0004e400010e7983 */ /* 0x000ee80000300800 */
[----:B------:R-:W3:Y:S04]  /*f730*/  LDL.LU R13, [R1+0x4f8] ;  /* 0x0004f800010d7983 */ /* 0x000ee80000300800 */
[----:B------:R-:W3:Y:S04]  /*f740*/  LDL.LU R12, [R1+0x4e8] ;  /* 0x0004e800010c7983 */ /* 0x000ee80000300800 */
[----:B------:R-:W3:Y:S04]  /*f750*/  LDL.LU R7, [R1+0x4fc] ;  /* 0x0004fc0001077983 */ /* 0x000ee80000300800 */
[----:B------:R-:W3:Y:S04]  /*f760*/  LDL.LU R60, [R1+0x410] ;  /* 0x00041000013c7983 */ /* 0x000ee80000300800 */
[----:B------:R0:W-:Y:S04]  /*f770*/  STL [R1+0x704], R42 ;  /* 0x0007042a01007387 */ /* 0x0001e80000100800 */
[----:B0-----:R-:W3:Y:S04]  /*f780*/  LDL.LU R42, [R1+0x414] ;  /* 0x00041400012a7983 */ /* 0x001ee80000300800 */
[----:B------:R0:W-:Y:S04]  /*f790*/  STL [R1+0x700], R43 ;  /* 0x0007002b01007387 */ /* 0x0001e80000100800 */
[----:B0-----:R-:W3:Y:S04]  /*f7a0*/  LDL.LU R43, [R1+0x39c] ;  /* 0x00039c00012b7983 */ /* 0x001ee80000300800 */
[----:B--2---:R-:W2:Y:S01]  /*f7b0*/  @P5 LDG.E.U16 R116, desc[UR24][R40.64] ;  /* 0x0000001828745981 */ /* 0x004ea2000c1e1500 */
[----:B------:R-:W-:-:S02]  /*f7c0*/  ISETP.GT.AND P2, PT, R4, 0x1f, PT ;  /* 0x0000001f0400780c */ /* 0x000fc40003f44270 */
[----:B------:R-:W-:-:S04]  /*f7d0*/  LOP3.LUT R19, R19, R18, RZ, 0x3c, !PT ;  /* 0x0000001213137212 */ /* 0x000fc800078e3cff */
[----:B------:R-:W-:Y:S01]  /*f7e0*/  LOP3.LUT R18, R19, R18, RZ, 0x3c, !PT ;  /* 0x0000001213127212 */ /* 0x000fe200078e3cff */
[----:B------:R-:W-:-:S03]  /*f7f0*/  IMAD.MOV.U32 R23, RZ, RZ, R6 ;  /* 0x000000ffff177224 */ /* 0x000fc600078e0006 */
[----:B------:R-:W-:Y:S01]  /*f800*/  LOP3.LUT R19, R19, R18, RZ, 0x3c, !PT ;  /* 0x0000001213137212 */ /* 0x000fe200078e3cff */
[----:B------:R-:W-:Y:S01]  /*f810*/  IMAD.MOV.U32 R22, RZ, RZ, R5 ;  /* 0x000000ffff167224 */ /* 0x000fe200078e0005 */
[C---:B------:R-:W-:Y:S02]  /*f820*/  ISETP.GT.AND P4, PT, R4.reuse, 0x22, PT ;  /* 0x000000220400780c */ /* 0x040fe40003f84270 */
[----:B------:R-:W-:Y:S01]  /*f830*/  ISETP.GT.AND P3, PT, R4, 0x21, PT ;  /* 0x000000210400780c */ /* 0x000fe20003f64270 */
[----:B------:R-:W-:Y:S04]  /*f840*/  STL [R1+0x70c], R40 ;  /* 0x00070c2801007387 */ /* 0x000fe80000100800 */
[----:B------:R-:W-:Y:S08]  /*f850*/  STL [R1+0x708], R41 ;  /* 0x0007082901007387 */ /* 0x000ff00000100800 */
[----:B------:R-:W2:Y:S04]  /*f860*/  @P3 LDG.E.U16 R3, desc[UR24][R136.64] ;  /* 0x0000001888033981 */ /* 0x000ea8000c1e1500 */
[----:B------:R-:W2:Y:S04]  /*f870*/  @P2 LDG.E.U16 R62, desc[UR24][R18.64] ;  /* 0x00000018123e2981 */ /* 0x000ea8000c1e1500 */
[----:B----4-:R-:W4:Y:S01]  /*f880*/  @P2 LDG.E.U16 R61, desc[UR24][R22.64] ;  /* 0x00000018163d2981 */ /* 0x010f22000c1e1500 */
[----:B---3--:R-:W-:-:S02]  /*f890*/  IMAD.MOV.U32 R119, RZ, RZ, R12 ;  /* 0x000000ffff777224 */ /* 0x008fc400078e000c */
[----:B------:R-:W-:-:S05]  /*f8a0*/  IMAD.MOV.U32 R118, RZ, RZ, R7 ;  /* 0x000000ffff767224 */ /* 0x000fca00078e0007 */
[----:B------:R-:W3:Y:S04]  /*f8b0*/  @P4 LDG.E.U16 R42, desc[UR24][R118.64] ;  /* 0x00000018762a4981 */ /* 0x000ee8000c1e1500 */
[----:B------:R-:W3:Y:S04]  /*f8c0*/  @P3 LDG.E.U16 R43, desc[UR24][R138.64] ;  /* 0x000000188a2b3981 */ /* 0x000ee8000c1e1500 */
[----:B--2---:R0:W-:Y:S04]  /*f8d0*/  @P5 STL [R1+0x420], R116 ;  /* 0x0004207401005387 */ /* 0x0041e80000100800 */
[----:B------:R1:W-:Y:S04]  /*f8e0*/  @P5 STL [R1+0x424], R117 ;  /* 0x0004247501005387 */ /* 0x0003e80000100800 */
[----:B------:R-:W2:Y:S01]  /*f8f0*/  LDL R134, [R1+0x40c] ;  /* 0x00040c0001867983 */ /* 0x000ea20000100800 */
[----:B0-----:R-:W-:-:S03]  /*f900*/  IMAD.MOV.U32 R116, RZ, RZ, R13 ;  /* 0x000000ffff747224 */ /* 0x001fc600078e000d */
[----:B------:R-:W2:Y:S01]  /*f910*/  LDL.LU R6, [R1+0x4ec] ;  /* 0x0004ec0001067983 */ /* 0x000ea20000300800 */
[----:B-1----:R-:W-:-:S03]  /*f920*/  IMAD.MOV.U32 R117, RZ, RZ, R14 ;  /* 0x000000ffff757224 */ /* 0x002fc600078e000e */
[----:B------:R-:W2:Y:S04]  /*f930*/  LDL.LU R5, [R1+0x50c] ;  /* 0x00050c0001057983 */ /* 0x000ea80000300800 */
[----:B------:R-:W2:Y:S04]  /*f940*/  @P4 LDG.E.U16 R60, desc[UR24][R116.64] ;  /* 0x00000018743c4981 */ /* 0x000ea8000c1e1500 */
[----:B----4-:R-:W-:Y:S04]  /*f950*/  STL [R1+0x718], R61 ;  /* 0x0007183d01007387 */ /* 0x010fe80000100800 */
[----:B------:R-:W-:Y:S04]  /*f960*/  STL [R1+0x714], R22 ;  /* 0x0007141601007387 */ /* 0x000fe80000100800 */
[----:B------:R-:W-:Y:S04]  /*f970*/  STL [R1+0x710], R23 ;  /* 0x0007101701007387 */ /* 0x000fe80000100800 */
[----:B------:R-:W-:Y:S04]  /*f980*/  STL [R1+0x724], R62 ;  /* 0x0007243e01007387 */ /* 0x000fe80000100800 */
[----:B------:R-:W-:Y:S04]  /*f990*/  STL [R1+0x720], R18 ;  /* 0x0007201201007387 */ /* 0x000fe80000100800 */
[----:B------:R-:W-:Y:S04]  /*f9a0*/  STL [R1+0x71c], R19 ;  /* 0x00071c1301007387 */ /* 0x000fe80000100800 */
[----:B------:R0:W-:Y:S04]  /*f9b0*/  STL [R1+0x72c], R138 ;  /* 0x00072c8a01007387 */ /* 0x0001e80000100800 */
[----:B0-----:R-:W4:Y:S04]  /*f9c0*/  LDL.LU R138, [R1+0x3f0] ;  /* 0x0003f000018a7983 */ /* 0x001f280000300800 */
[----:B------:R-:W-:Y:S04]  /*f9d0*/  STL [R1+0x728], R139 ;  /* 0x0007288b01007387 */ /* 0x000fe80000100800 */
[----:B------:R-:W-:Y:S04]  /*f9e0*/  STL [R1+0x734], R136 ;  /* 0x0007348801007387 */ /* 0x000fe80000100800 */
[----:B------:R0:W-:Y:S04]  /*f9f0*/  STL [R1+0x730], R137 ;  /* 0x0007308901007387 */ /* 0x0001e80000100800 */
[----:B0-----:R-:W4:Y:S04]  /*fa00*/  LDL.LU R137, [R1+0x3f4] ;  /* 0x0003f40001897983 */ /* 0x001f280000300800 */
[----:B---3--:R-:W-:Y:S04]  /*fa10*/  STL [R1+0x7bc], R42 ;  /* 0x0007bc2a01007387 */ /* 0x008fe80000100800 */
[----:B------:R-:W-:Y:S04]  /*fa20*/  STL [R1+0x7e0], R43 ;  /* 0x0007e02b01007387 */ /* 0x000fe80000100800 */
[----:B------:R-:W-:Y:S04]  /*fa30*/  STL [R1+0x73c], R118 ;  /* 0x00073c7601007387 */ /* 0x000fe80000100800 */
[----:B------:R0:W-:Y:S04]  /*fa40*/  STL [R1+0x738], R119 ;  /* 0x0007387701007387 */ /* 0x0001e80000100800 */
[----:B0-----:R-:W3:Y:S04]  /*fa50*/  LDL.LU R119, [R1+0x400] ;  /* 0x0004000001777983 */ /* 0x001ee80000300800 */
[----:B--2---:R-:W-:Y:S04]  /*fa60*/  STL [R1+0x7c0], R60 ;  /* 0x0007c03c01007387 */ /* 0x004fe80000100800 */
[----:B------:R-:W-:Y:S04]  /*fa70*/  STL [R1+0x744], R116 ;  /* 0x0007447401007387 */ /* 0x000fe80000100800 */
[----:B------:R0:W-:Y:S04]  /*fa80*/  STL [R1+0x740], R117 ;  /* 0x0007407501007387 */ /* 0x0001e80000100800 */
[----:B0-----:R-:W2:Y:S01]  /*fa90*/  LDL.LU R117, [R1+0x404] ;  /* 0x0004040001757983 */ /* 0x001ea20000300800 */
[----:B------:R-:W-:-:S02]  /*faa0*/  LOP3.LUT R97, R97, R96, RZ, 0x3c, !PT ;  /* 0x0000006061617212 */ /* 0x000fc400078e3cff */
[C---:B------:R-:W-:Y:S02]  /*fab0*/  ISETP.GT.AND P5, PT, R4.reuse, 0x23, PT ;  /* 0x000000230400780c */ /* 0x040fe40003fa4270 */
[C---:B------:R-:W-:Y:S02]  /*fac0*/  LOP3.LUT R96, R97.reuse, R96, RZ, 0x3c, !PT ;  /* 0x0000006061607212 */ /* 0x040fe400078e3cff */
[----:B------:R-:W-:Y:S02]  /*fad0*/  PRMT R0, RZ, 0x7610, R0 ;  /* 0x00007610ff007816 */ /* 0x000fe40000000000 */
[----:B------:R-:W-:Y:S02]  /*fae0*/  LOP3.LUT R97, R97, R96, RZ, 0x3c, !PT ;  /* 0x0000006061617212 */ /* 0x000fe400078e3cff */
[----:B------:R-:W-:-:S05]  /*faf0*/  ISETP.GT.AND P2, PT, R4, 0x24, PT ;  /* 0x000000240400780c */ /* 0x000fca0003f44270 */
[----:B------:R-:W4:Y:S01]  /*fb00*/  @P5 LDG.E.U16 R0, desc[UR24][R96.64] ;  /* 0x0000001860005981 */ /* 0x000f22000c1e1500 */
[-C--:B------:R-:W-:Y:S01]  /*fb10*/  LOP3.LUT R59, R59, R58.reuse, RZ, 0x3c, !PT ;  /* 0x0000003a3b3b7212 */ /* 0x080fe200078e3cff */
[----:B------:R-:W-:Y:S01]  /*fb20*/  IMAD.MOV.U32 R78, RZ, RZ, R5 ;  /* 0x000000ffff4e7224 */ /* 0x000fe200078e0005 */
[----:B------:R-:W-:Y:S01]  /*fb30*/  ISETP.GT.AND P3, PT, R4, 0x25, PT ;  /* 0x000000250400780c */ /* 0x000fe20003f64270 */
[----:B------:R-:W-:Y:S01]  /*fb40*/  IMAD.MOV.U32 R79, RZ, RZ, R6 ;  /* 0x000000ffff4f7224 */ /* 0x000fe200078e0006 */
[----:B------:R-:W4:Y:S01]  /*fb50*/  @P5 LDG.E.U16 R134, desc[UR24][R98.64] ;  /* 0x0000001862865981 */ /* 0x000f22000c1e1500 */
[----:B------:R-:W-:-:S04]  /*fb60*/  LOP3.LUT R58, R59, R58, RZ, 0x3c, !PT ;  /* 0x0000003a3b3a7212 */ /* 0x000fc800078e3cff */
[----:B------:R-:W-:-:S06]  /*fb70*/  LOP3.LUT R59, R59, R58, RZ, 0x3c, !PT ;  /* 0x0000003a3b3b7212 */ /* 0x000fcc00078e3cff */
[----:B------:R-:W4:Y:S04]  /*fb80*/  @P3 LDG.E.U16 R2, desc[UR24][R58.64] ;  /* 0x000000183a023981 */ /* 0x000f28000c1e1500 */
[----:B---3--:R-:W3:Y:S04]  /*fb90*/  @P2 LDG.E.U16 R119, desc[UR24][R76.64] ;  /* 0x000000184c772981 */ /* 0x008ee8000c1e1500 */
[----:B--2---:R-:W2:Y:S04]  /*fba0*/  @P2 LDG.E.U16 R117, desc[UR24][R78.64] ;  /* 0x000000184e752981 */ /* 0x004ea8000c1e1500 */
[----:B------:R-:W-:Y:S04]  /*fbb0*/  STL [R1+0x74c], R98 ;  /* 0x00074c6201007387 */ /* 0x000fe80000100800 */
[----:B------:R-:W-:Y:S04]  /*fbc0*/  STL [R1+0x748], R99 ;  /* 0x0007486301007387 */ /* 0x000fe80000100800 */
[----:B----4-:R0:W-:Y:S04]  /*fbd0*/  STL [R1+0x408], R0 ;  /* 0x0004080001007387 */ /* 0x0101e80000100800 */
[----:B0-----:R-:W4:Y:S04]  /*fbe0*/  LDL.LU R0, [R1+0x834] ;  /* 0x0008340001007983 */ /* 0x001f280000300800 */
[----:B------:R-:W4:Y:S04]  /*fbf0*/  LDL.LU R14, [R1+0x510] ;  /* 0x00051000010e7983 */ /* 0x000f280000300800 */
[----:B------:R-:W4:Y:S04]  /*fc00*/  LDL.LU R13, [R1+0x524] ;  /* 0x00052400010d7983 */ /* 0x000f280000300800 */
[----:B------:R-:W4:Y:S04]  /*fc10*/  LDL.LU R12, [R1+0x514] ;  /* 0x00051400010c7983 */ /* 0x000f280000300800 */
[----:B------:R-:W4:Y:S04]  /*fc20*/  LDL.LU R7, [R1+0x528] ;  /* 0x0005280001077983 */ /* 0x000f280000300800 */
[----:B------:R-:W-:Y:S04]  /*fc30*/  STL [R1+0x754], R96 ;  /* 0x0007546001007387 */ /* 0x000fe80000100800 */
[----:B------:R-:W-:Y:S04]  /*fc40*/  STL [R1+0x750], R97 ;  /* 0x0007506101007387 */ /* 0x000fe80000100800 */
[----:B------:R-:W-:Y:S04]  /*fc50*/  @P5 STL [R1+0x40c], R134 ;  /* 0x00040c8601005387 */ /* 0x000fe80000100800 */
[----:B------:R-:W4:Y:S04]  /*fc60*/  LDL.LU R139, [R1+0x3bc] ;  /* 0x0003bc00018b7983 */ /* 0x000f280000300800 */
[----:B------:R-:W4:Y:S04]  /*fc70*/  LDL.LU R62, [R1+0x3b8] ;  /* 0x0003b800013e7983 */ /* 0x000f280000300800 */
[----:B--2---:R-:W-:Y:S04]  /*fc80*/  STL [R1+0x77c], R117 ;  /* 0x00077c7501007387 */ /* 0x004fe80000100800 */
[----:B------:R-:W-:Y:S04]  /*fc90*/  STL [R1+0x75c], R78 ;  /* 0x00075c4e01007387 */ /* 0x000fe80000100800 */
[----:B------:R-:W-:Y:S04]  /*fca0*/  STL [R1+0x758], R79 ;  /* 0x0007584f01007387 */ /* 0x000fe80000100800 */
[----:B---3--:R-:W-:Y:S04]  /*fcb0*/  STL [R1+0x780], R119 ;  /* 0x0007807701007387 */ /* 0x008fe80000100800 */
[----:B------:R0:W-:Y:S04]  /*fcc0*/  STL [R1+0x764], R76 ;  /* 0x0007644c01007387 */ /* 0x0001e80000100800 */
[----:B0-----:R-:W2:Y:S04]  /*fcd0*/  LDL.LU R76, [R1+0x3c0] ;  /* 0x0003c000014c7983 */ /* 0x001ea80000300800 */
[----:B------:R-:W-:Y:S04]  /*fce0*/  STL [R1+0x760], R77 ;  /* 0x0007604d01007387 */ /* 0x000fe80000100800 */
[----:B------:R0:W-:Y:S04]  /*fcf0*/  STL [R1+0x3fc], R2 ;  /* 0x0003fc0201007387 */ /* 0x0001e80000100800 */
[----:B0-----:R-:W3:Y:S04]  /*fd00*/  LDL.LU R2, [R1+0x830] ;  /* 0x0008300001027983 */ /* 0x001ee80000300800 */
[----:B------:R-:W2:Y:S04]  /*fd10*/  LDL.LU R6, [R1+0x518] ;  /* 0x0005180001067983 */ /* 0x000ea80000300800 */
[----:B------:R-:W2:Y:S04]  /*fd20*/  LDL.LU R5, [R1+0x530] ;  /* 0x0005300001057983 */ /* 0x000ea80000300800 */
[----:B------:R-:W2:Y:S04]  /*fd30*/  LDL.LU R97, [R1+0x3d0] ;  /* 0x0003d00001617983 */ /* 0x000ea80000300800 */
[----:B------:R-:W2:Y:S04]  /*fd40*/  LDL.LU R118, [R1+0x3cc] ;  /* 0x0003cc0001767983 */ /* 0x000ea80000300800 */
[----:B------:R-:W2:Y:S04]  /*fd50*/  LDL.LU R136, [R1+0x3c8] ;  /* 0x0003c80001887983 */ /* 0x000ea80000300800 */
[----:B------:R0:W-:Y:S04]  /*fd60*/  STL [R1+0x76c], R58 ;  /* 0x00076c3a01007387 */ /* 0x0001e80000100800 */
[----:B0-----:R-:W2:Y:S01]  /*fd70*/  LDL.LU R58, [R1+0x3f8] ;  /* 0x0003f800013a7983 */ /* 0x001ea20000300800 */
[----:B------:R-:W-:-:S04]  /*fd80*/  LOP3.LUT R57, R57, R56, RZ, 0x3c, !PT ;  /* 0x0000003839397212 */ /* 0x000fc800078e3cff */
[C---:B------:R-:W-:Y:S02]  /*fd90*/  LOP3.LUT R56, R57.reuse, R56, RZ, 0x3c, !PT ;  /* 0x0000003839387212 */ /* 0x040fe400078e3cff */
[C---:B------:R-:W-:Y:S02]  /*fda0*/  ISETP.GT.AND P4, PT, R4.reuse, 0x26, PT ;  /* 0x000000260400780c */ /* 0x040fe40003f84270 */
[----:B------:R-:W-:Y:S01]  /*fdb0*/  LOP3.LUT R57, R57, R56, RZ, 0x3c, !PT ;  /* 0x0000003839397212 */ /* 0x000fe200078e3cff */
[----:B----4-:R-:W-:Y:S01]  /*fdc0*/  IMAD.MOV.U32 R38, RZ, RZ, R7 ;  /* 0x000000ffff267224 */ /* 0x010fe200078e0007 */
[-C--:B------:R-:W-:Y:S01]  /*fdd0*/  LOP3.LUT R21, R21, R20.reuse, RZ, 0x3c, !PT ;  /* 0x0000001415157212 */ /* 0x080fe200078e3cff */
[----:B------:R-:W-:Y:S01]  /*fde0*/  IMAD.MOV.U32 R39, RZ, RZ, R12 ;  /* 0x000000ffff277224 */ /* 0x000fe200078e000c */
[----:B------:R-:W-:Y:S01]  /*fdf0*/  ISETP.GT.AND P5, PT, R4, 0x27, PT ;  /* 0x000000270400780c */ /* 0x000fe20003fa4270 */
[----:B------:R-:W-:Y:S01]  /*fe00*/  IMAD.MOV.U32 R36, RZ, RZ, R13 ;  /* 0x000000ffff247224 */ /* 0x000fe200078e000d */
[----:B------:R-:W-:Y:S01]  /*fe10*/  LOP3.LUT R20, R21, R20, RZ, 0x3c, !PT ;  /* 0x0000001415147212 */ /* 0x000fe200078e3cff */
[----:B------:R-:W-:-:S04]  /*fe20*/  IMAD.MOV.U32 R37, RZ, RZ, R14 ;  /* 0x000000ffff257224 */ /* 0x000fc800078e000e */
[----:B------:R-:W4:Y:S01]  /*fe30*/  @P4 LDG.E.U16 R137, desc[UR24][R38.64] ;  /* 0x0000001826894981 */ /* 0x000f22000c1e1500 */
[----:B------:R-:W-:-:S03]  /*fe40*/  LOP3.LUT R21, R21, R20, RZ, 0x3c, !PT ;  /* 0x0000001415157212 */ /* 0x000fc600078e3cff */
[----:B------:R-:W3:Y:S04]  /*fe50*/  @P4 LDG.E.U16 R138, desc[UR24][R36.64] ;  /* 0x00000018248a4981 */ /* 0x000ee8000c1e1500 */
[----:B------:R-:W3:Y:S04]  /*fe60*/  @P5 LDG.E.U16 R63, desc[UR24][R20.64] ;  /* 0x00000018143f5981 */ /* 0x000ee8000c1e1500 */
[----:B------:R-:W3:Y:S04]  /*fe70*/  @P5 LDG.E.U16 R80, desc[UR24][R16.64] ;  /* 0x0000001810505981 */ /* 0x000ee8000c1e1500 */
[----:B--2---:R-:W2:Y:S04]  /*fe80*/  @P3 LDG.E.U16 R58, desc[UR24][R56.64] ;  /* 0x00000018383a3981 */ /* 0x004ea8000c1e1500 */
[----:B------:R0:W-:Y:S04]  /*fe90*/  STL [R1+0x768], R59 ;  /* 0x0007683b01007387 */ /* 0x0001e80000100800 */
[----:B0-----:R-:W3:Y:S01]  /*fea0*/  LDL.LU R59, [R1+0x3c4] ;  /* 0x0003c400013b7983 */ /* 0x001ee20000300800 */
[----:B------:R-:W-:-:S02]  /*feb0*/  IMAD.MOV.U32 R135, RZ, RZ, R6 ;  /* 0x000000ffff877224 */ /* 0x000fc400078e0006 */
[----:B------:R-:W-:Y:S01]  /*fec0*/  IMAD.MOV.U32 R134, RZ, RZ, R5 ;  /* 0x000000ffff867224 */ /* 0x000fe200078e0005 */
[----:B--2---:R-:W-:Y:S04]  /*fed0*/  STL [R1+0x778], R58 ;  /* 0x0007783a01007387 */ /* 0x004fe80000100800 */
[----:B------:R-:W-:Y:S04]  /*fee0*/  STL [R1+0x774], R56 ;  /* 0x0007743801007387 */ /* 0x000fe80000100800 */
[----:B------:R-:W-:Y:S04]  /*fef0*/  STL [R1+0x770], R57 ;  /* 0x0007703901007387 */ /* 0x000fe80000100800 */
[----:B------:R-:W2:Y:S04]  /*ff00*/  LDL.LU R26, [R1+0x53c] ;  /* 0x00053c00011a7983 */ /* 0x000ea80000300800 */
[----:B------:R-:W2:Y:S04]  /*ff10*/  LDL.LU R25, [R1+0x548] ;  /* 0x0005480001197983 */ /* 0x000ea80000300800 */
[----:B------:R-:W2:Y:S04]  /*ff20*/  LDL.LU R24, [R1+0x540] ;  /* 0x0005400001187983 */ /* 0x000ea80000300800 */
[----:B------:R-:W2:Y:S04]  /*ff30*/  LDL.LU R15, [R1+0x54c] ;  /* 0x00054c00010f7983 */ /* 0x000ea80000300800 */
[----:B------:R-:W2:Y:S04]  /*ff40*/  LDL.LU R81, [R1+0x3b4] ;  /* 0x0003b40001517983 */ /* 0x000ea80000300800 */
[----:B------:R-:W2:Y:S04]  /*ff50*/  LDL.LU R82, [R1+0x3b0] ;  /* 0x0003b00001527983 */ /* 0x000ea80000300800 */
[----:B----4-:R0:W-:Y:S04]  /*ff60*/  STL [R1+0x78c], R137 ;  /* 0x00078c8901007387 */ /* 0x0101e80000100800 */
[----:B0-----:R-:W4:Y:S04]  /*ff70*/  LDL.LU R137, [R1+0x3d4] ;  /* 0x0003d40001897983 */ /* 0x001f280000300800 */
[----:B------:R-:W-:Y:S04]  /*ff80*/  STL [R1+0x788], R38 ;  /* 0x0007882601007387 */ /* 0x000fe80000100800 */
[----:B------:R0:W-:Y:S04]  /*ff90*/  STL [R1+0x784], R39 ;  /* 0x0007842701007387 */ /* 0x0001e80000100800 */
[----:B0-----:R-:W4:Y:S04]  /*ffa0*/  LDL.LU R39, [R1+0x3e0] ;  /* 0x0003e00001277983 */ /* 0x001f280000300800 */
[----:B---3--:R-:W-:Y:S04]  /*ffb0*/  STL [R1+0x798], R138 ;  /* 0x0007988a01007387 */ /* 0x008fe80000100800 */
[----:B------:R-:W-:Y:S04]  /*ffc0*/  STL [R1+0x794], R36 ;  /* 0x0007942401007387 */ /* 0x000fe80000100800 */
[----:B------:R-:W-:Y:S04]  /*ffd0*/  STL [R1+0x790], R37 ;  /* 0x0007902501007387 */ /* 0x000fe80000100800 */
[----:B------:R-:W-:Y:S04]  /*ffe0*/  STL [R1+0x7a4], R63 ;  /* 0x0007a43f01007387 */ /* 0x000fe80000100800 */
[----:B------:R-:W-:Y:S04]  /*fff0*/  STL [R1+0x7a0], R20 ;  /* 0x0007a01401007387 */ /* 0x000fe80000100800 */
[----:B------:R0:W-:Y:S04]  /*10000*/  STL [R1+0x79c], R21 ;  /* 0x00079c1501007387 */ /* 0x0001e80000100800 */
[----:B0-----:R-:W3:Y:S04]  /*10010*/  LDL.LU R21, [R1+0x3e4] ;  /* 0x0003e40001157983 */ /* 0x001ee80000300800 */
[----:B------:R0:W-:Y:S04]  /*10020*/  STL [R1+0x7b0], R80 ;  /* 0x0007b05001007387 */ /* 0x0001e80000100800 */
[----:B------:R-:W-:Y:S04]  /*10030*/  STL [R1+0x7ac], R16 ;  /* 0x0007ac1001007387 */ /* 0x000fe80000100800 */
[----:B------:R-:W-:Y:S04]  /*10040*/  STL [R1+0x7a8], R17 ;  /* 0x0007a81101007387 */ /* 0x000fe80000100800 */
[----:B------:R-:W3:Y:S04]  /*10050*/  LDL.LU R14, [R1+0x544] ;  /* 0x00054400010e7983 */ /* 0x000ee80000300800 */
[----:B------:R-:W3:Y:S04]  /*10060*/  LDL.LU R13, [R1+0x55c] ;  /* 0x00055c00010d7983 */ /* 0x000ee80000300800 */
[----:B------:R-:W3:Y:S04]  /*10070*/  LDL.LU R12, [R1+0x568] ;  /* 0x00056800010c7983 */ /* 0x000ee80000300800 */
[----:B------:R-:W3:Y:S04]  /*10080*/  LDL.LU R7, [R1+0x5d0] ;  /* 0x0005d00001077983 */ /* 0x000ee80000300800 */
[----:B------:R-:W3:Y:S04]  /*10090*/  LDL.LU R6, [R1+0x56c] ;  /* 0x00056c0001067983 */ /* 0x000ee80000300800 */
[----:B------:R-:W3:Y:S01]  /*100a0*/  LDL.LU R5, [R1+0x5d4] ;  /* 0x0005d40001057983 */ /* 0x000ee20000300800 */
[----:B------:R-:W-:-:S03]  /*100b0*/  ISETP.GT.AND P2, PT, R4, 0x29, PT ;  /* 0x000000290400780c */ /* 0x000fc60003f44270 */
[----:B------:R-:W3:Y:S04]  /*100c0*/  LDL.LU R119, [R1+0x3ac] ;  /* 0x0003ac0001777983 */ /* 0x000ee80000300800 */
[----:B------:R-:W3:Y:S04]  /*100d0*/  LDL.LU R117, [R1+0x3a8] ;  /* 0x0003a80001757983 */ /* 0x000ee80000300800 */
[----:B------:R-:W3:Y:S04]  /*100e0*/  LDL.LU R40, [R1+0x3a4] ;  /* 0x0003a40001287983 */ /* 0x000ee80000300800 */
[----:B0-----:R-:W3:Y:S04]  /*100f0*/  LDL.LU R80, [R1+0x3a0] ;  /* 0x0003a00001507983 */ /* 0x001ee80000300800 */
[----:B------:R0:W-:Y:S01]  /*10100*/  STL [R1+0x7b8], R134 ;  /* 0x0007b88601007387 */ /* 0x0001e20000100800 */
[----:B--2---:R-:W-:-:S02]  /*10110*/  IMAD.MOV.U32 R93, RZ, RZ, R26 ;  /* 0x000000ffff5d7224 */ /* 0x004fc400078e001a */
[----:B------:R-:W-:Y:S02]  /*10120*/  IMAD.MOV.U32 R92, RZ, RZ, R25 ;  /* 0x000000ffff5c7224 */ /* 0x000fe400078e0019 */
[----:B------:R-:W-:Y:S02]  /*10130*/  IMAD.MOV.U32 R95, RZ, RZ, R24 ;  /* 0x000000ffff5f7224 */ /* 0x000fe400078e0018 */
[----:B------:R-:W-:Y:S01]  /*10140*/  IMAD.MOV.U32 R94, RZ, RZ, R15 ;  /* 0x000000ffff5e7224 */ /* 0x000fe200078e000f */
[C---:B------:R-:W-:Y:S02]  /*10150*/  ISETP.GT.AND P3, PT, R4.reuse, 0x2a, PT ;  /* 0x0000002a0400780c */ /* 0x040fe40003f64270 */
[C---:B------:R-:W-:Y:S02]  /*10160*/  ISETP.GT.AND P4, PT, R4.reuse, 0x2b, PT ;  /* 0x0000002b0400780c */ /* 0x040fe40003f84270 */
[C---:B------:R-:W-:Y:S01]  /*10170*/  ISETP.GT.AND P5, PT, R4.reuse, 0x2c, PT ;  /* 0x0000002c0400780c */ /* 0x040fe20003fa4270 */
[----:B------:R-:W1:Y:S01]  /*10180*/  S2R R47, SR_TID.X ;  /* 0x00000000002f7919 */ /* 0x000e620000002100 */
[----:B------:R-:W-:-:S09]  /*10190*/  ISETP.GT.AND P6, PT, R4, 0x38, PT ;  /* 0x000000380400780c */ /* 0x000fd20003fc4270 */
[----:B------:R-:W2:Y:S04]  /*101a0*/  @P4 LDG.E.U16 R97, desc[UR24][R92.64] ;  /* 0x000000185c614981 */ /* 0x000ea8000c1e1500 */
[----:B------:R-:W2:Y:S04]  /*101b0*/  @P5 LDG.E.U16 R118, desc[UR24][R74.64] ;  /* 0x000000184a765981 */ /* 0x000ea8000c1e1500 */
[----:B----4-:R-:W4:Y:S04]  /*101c0*/  @P4 LDG.E.U16 R137, desc[UR24][R94.64] ;  /* 0x000000185e894981 */ /* 0x010f28000c1e1500 */
[----:B------:R-:W2:Y:S04]  /*101d0*/  @P2 LDG.E.U16 R39, desc[UR24][R132.64] ;  /* 0x0000001884272981 */ /* 0x000ea8000c1e1500 */
[----:B---3--:R-:W3:Y:S04]  /*101e0*/  @P2 LDG.E.U16 R21, desc[UR24][R134.64] ;  /* 0x0000001886152981 */ /* 0x008ee8000c1e1500 */
[----:B------:R-:W2:Y:S01]  /*101f0*/  @P5 LDG.E.U16 R136, desc[UR24][R72.64] ;  /* 0x0000001848885981 */ /* 0x000ea2000c1e1500 */
[----:B------:R-:W-:-:S02]  /*10200*/  LOP3.LUT R49, R49, R48, RZ, 0x3c, !PT ;  /* 0x0000003031317212 */ /* 0x000fc400078e3cff */
[----:B------:R-:W-:Y:S01]  /*10210*/  LOP3.LUT R51, R51, R50, RZ, 0x3c, !PT ;  /* 0x0000003233337212 */ /* 0x000fe200078e3cff */
[----:B------:R1:W2:Y:S04]  /*10220*/  @P6 LDG.E.U16 R159, desc[UR24][R142.64] ;  /* 0x000000188e9f6981 */ /* 0x0002a8000c1e1500 */
[----:B0-----:R-:W2:Y:S04]  /*10230*/  LDL.LU R134, [R1+0x3dc] ;  /* 0x0003dc0001867983 */ /* 0x001ea80000300800 */
[----:B------:R0:W-:Y:S01]  /*10240*/  STL [R1+0x7b4], R135 ;  /* 0x0007b48701007387 */ /* 0x0001e20000100800 */
[----:B------:R-:W-:-:S02]  /*10250*/  IMAD.MOV.U32 R55, RZ, RZ, R14 ;  /* 0x000000ffff377224 */ /* 0x000fc400078e000e */
[----:B------:R-:W-:Y:S02]  /*10260*/  IMAD.MOV.U32 R54, RZ, RZ, R13 ;  /* 0x000000ffff367224 */ /* 0x000fe400078e000d */
[----:B------:R-:W-:Y:S01]  /*10270*/  IMAD.MOV.U32 R15, RZ, RZ, R6 ;  /* 0x000000ffff0f7224 */ /* 0x000fe200078e0006 */
[----:B0-----:R-:W3:Y:S04]  /*10280*/  LDL.LU R135, [R1+0x3d8] ;  /* 0x0003d80001877983 */ /* 0x001ee80000300800 */
[----:B------:R-:W-:Y:S01]  /*10290*/  STL [R1+0x7c4], R133 ;  /* 0x0007c48501007387 */ /* 0x000fe20000100800 */
[----:B------:R-:W-:-:S03]  /*102a0*/  IMAD.MOV.U32 R13, RZ, RZ, R12 ;  /* 0x000000ffff0d7224 */ /* 0x000fc600078e000c */
[----:B------:R-:W-:Y:S01]  /*102b0*/  STL [R1+0x7e4], R132 ;  /* 0x0007e48401007387 */ /* 0x000fe20000100800 */
[----:B------:R-:W-:-:S03]  /*102c0*/  IMAD.MOV.U32 R14, RZ, RZ, R5 ;  /* 0x000000ffff0e7224 */ /* 0x000fc600078e0005 */
[----:B------:R-:W-:Y:S01]  /*102d0*/  STL.64 [R1+0x7c8], R114 ;  /* 0x0007c87201007387 */ /* 0x000fe20000100a00 */
[----:B------:R-:W-:-:S03]  /*102e0*/  IMAD.MOV.U32 R12, RZ, RZ, R7 ;  /* 0x000000ffff0c7224 */ /* 0x000fc600078e0007 */
[----:B------:R0:W-:Y:S04]  /*102f0*/  STL.64 [R1+0x7d8], R112 ;  /* 0x0007d87001007387 */ /* 0x0001e80000100a00 */
[----:B------:R-:W4:Y:S04]  /*10300*/  LDL.LU R46, [R1+0x5e0] ;  /* 0x0005e000012e7983 */ /* 0x000f280000300800 */
        /* <DEDUP_REMOVED lines=10> */
[----:B------:R-:W4:Y:S01]  /*103b0*/  LDL.LU R36, [R1+0x614] ;  /* 0x0006140001247983 */ /* 0x000f220000300800 */
[----:B------:R-:W-:-:S02]  /*103c0*/  ISETP.GT.AND P2, PT, R4, 0x2d, PT ;  /* 0x0000002d0400780c */ /* 0x000fc40003f44270 */
[C---:B------:R-:W-:Y:S01]  /*103d0*/  ISETP.GT.AND P4, PT, R4.reuse, 0x2f, PT ;  /* 0x0000002f0400780c */ /* 0x040fe20003f84270 */
[----:B------:R-:W4:Y:S01]  /*103e0*/  LDL.LU R60, [R1+0x5f8] ;  /* 0x0005f800013c7983 */ /* 0x000f220000300800 */
[C---:B------:R-:W-:Y:S02]  /*103f0*/  ISETP.GT.AND P5, PT, R4.reuse, 0x31, PT ;  /* 0x000000310400780c */ /* 0x040fe40003fa4270 */
[----:B------:R-:W-:Y:S01]  /*10400*/  LOP3.LUT R69, R69, R68, RZ, 0x3c, !PT ;  /* 0x0000004445457212 */ /* 0x000fe200078e3cff */
[----:B------:R-:W4:Y:S01]  /*10410*/  LDL.LU R42, [R1+0x618] ;  /* 0x00061800012a7983 */ /* 0x000f220000300800 */
[----:B------:R-:W-:Y:S02]  /*10420*/  PRMT R58, RZ, 0x7610, R58 ;  /* 0x00007610ff3a7816 */ /* 0x000fe4000000003a */
[----:B------:R-:W-:Y:S01]  /*10430*/  PRMT R56, RZ, 0x7610, R56 ;  /* 0x00007610ff387816 */ /* 0x000fe20000000038 */
[----:B------:R-:W4:Y:S04]  /*10440*/  LDL.LU R37, [R1+0x5fc] ;  /* 0x0005fc0001257983 */ /* 0x000f280000300800 */
[----:B------:R-:W4:Y:S04]  /*10450*/  @P2 LDG.E.U16 R59, desc[UR24][R54.64] ;  /* 0x00000018363b2981 */ /* 0x000f28000c1e1500 */
[----:B------:R-:W4:Y:S01]  /*10460*/  @P2 LDG.E.U16 R76, desc[UR24][R52.64] ;  /* 0x00000018344c2981 */ /* 0x000f22000c1e1500 */
[----:B------:R-:W-:-:S03]  /*10470*/  ISETP.GT.AND P2, PT, R4, 0x32, PT ;  /* 0x000000320400780c */ /* 0x000fc60003f44270 */
        /* <DEDUP_REMOVED lines=8> */
[----:B------:R-:W-:Y:S02]  /*10500*/  ISETP.GT.AND P2, PT, R4, 0x36, PT ;  /* 0x000000360400780c */ /* 0x000fe40003f44270 */
[----:B------:R-:W-:Y:S01]  /*10510*/  LOP3.LUT R48, R49, R48, RZ, 0x3c, !PT ;  /* 0x0000003031307212 */ /* 0x000fe200078e3cff */
[----:B------:R-:W4:Y:S01]  /*10520*/  LDL.LU R17, [R1+0x61c] ;  /* 0x00061c0001117983 */ /* 0x000f220000300800 */
[----:B------:R-:W-:Y:S02]  /*10530*/  LOP3.LUT R50, R51, R50, RZ, 0x3c, !PT ;  /* 0x0000003233327212 */ /* 0x000fe400078e3cff */
[----:B------:R-:W-:Y:S01]  /*10540*/  LOP3.LUT R68, R69, R68, RZ, 0x3c, !PT ;  /* 0x0000004445447212 */ /* 0x000fe200078e3cff */
[----:B------:R-:W4:Y:S01]  /*10550*/  @P6 LDG.E.U16 R158, desc[UR24][R144.64] ;  /* 0x00000018909e6981 */ /* 0x000f22000c1e1500 */
[----:B------:R-:W-:-:S02]  /*10560*/  PRMT R116, RZ, 0x7610, R116 ;  /* 0x00007610ff747816 */ /* 0x000fc40000000074 */
[----:B------:R-:W-:Y:S01]  /*10570*/  PRMT R99, RZ, 0x7610, R99 ;  /* 0x00007610ff637816 */ /* 0x000fe20000000063 */
[----:B------:R-:W4:Y:S01]  /*10580*/  LDL R63, [R1+0x2e4] ;  /* 0x0002e400013f7983 */ /* 0x000f220000100800 */
[----:B------:R-:W-:Y:S02]  /*10590*/  PRMT R61, RZ, 0x7610, R61 ;  /* 0x00007610ff3d7816 */ /* 0x000fe4000000003d */
[----:B------:R-:W-:Y:S01]  /*105a0*/  PRMT R77, RZ, 0x7610, R77 ;  /* 0x00007610ff4d7816 */ /* 0x000fe2000000004d */
[----:B------:R-:W4:Y:S01]  /*105b0*/  @P4 LDG.E.U16 R116, desc[UR24][R70.64] ;  /* 0x0000001846744981 */ /* 0x000f22000c1e1500 */
[----:B-1----:R-:W-:Y:S02]  /*105c0*/  PRMT R142, RZ, 0x7610, R142 ;  /* 0x00007610ff8e7816 */ /* 0x002fe4000000008e */
[----:B------:R-:W-:Y:S02]  /*105d0*/  PRMT R18, RZ, 0x7610, R18 ;  /* 0x00007610ff127816 */ /* 0x000fe40000000012 */
[----:B------:R-:W-:-:S02]  /*105e0*/  LOP3.LUT R49, R49, R48, RZ, 0x3c, !PT ;  /* 0x0000003031317212 */ /* 0x000fc400078e3cff */
[----:B------:R-:W-:Y:S01]  /*105f0*/  LOP3.LUT R51, R51, R50, RZ, 0x3c, !PT ;  /* 0x0000003233337212 */ /* 0x000fe200078e3cff */
[----:B------:R-:W4:Y:S01]  /*10600*/  @P2 LDG.E.U16 R142, desc[UR24][R30.64] ;  /* 0x000000181e8e2981 */ /* 0x000f22000c1e1500 */
[----:B------:R-:W-:-:S03]  /*10610*/  LOP3.LUT R69, R69, R68, RZ, 0x3c, !PT ;  /* 0x0000004445457212 */ /* 0x000fc600078e3cff */
[----:B------:R-:W4:Y:S04]  /*10620*/  @P5 LDG.E.U16 R61, desc[UR24][R50.64] ;  /* 0x00000018323d5981 */ /* 0x000f28000c1e1500 */
[----:B------:R-:W4:Y:S01]  /*10630*/  @P4 LDG.E.U16 R99, desc[UR24][R68.64] ;  /* 0x0000001844634981 */ /* 0x000f22000c1e1500 */
[----:B------:R-:W-:-:S03]  /*10640*/  ISETP.GT.AND P4, PT, R4, 0x39, PT ;  /* 0x000000390400780c */ /* 0x000fc60003f84270 */
[----:B------:R-:W4:Y:S01]  /*10650*/  @P5 LDG.E.U16 R77, desc[UR24][R48.64] ;  /* 0x00000018304d5981 */ /* 0x000f22000c1e1500 */
[----:B------:R-:W-:-:S03]  /*10660*/  ISETP.GT.AND P5, PT, R4, 0x3a, PT ;  /* 0x0000003a0400780c */ /* 0x000fc60003fa4270 */
[----:B------:R-:W4:Y:S01]  /*10670*/  @P2 LDG.E.U16 R18, desc[UR24][R28.64] ;  /* 0x000000181c122981 */ /* 0x000f22000c1e1500 */
[----:B------:R-:W-:Y:S02]  /*10680*/  ISETP.GT.AND P2, PT, R4, 0x3b, PT ;  /* 0x0000003b0400780c */ /* 0x000fe40003f44270 */
[----:B------:R-:W-:Y:S02]  /*10690*/  PRMT R83, RZ, 0x7610, R83 ;  /* 0x00007610ff537816 */ /* 0x000fe40000000053 */
[----:B------:R-:W-:Y:S02]  /*106a0*/  PRMT R100, RZ, 0x7610, R100 ;  /* 0x00007610ff647816 */ /* 0x000fe40000000064 */
[----:B------:R-:W-:Y:S02]  /*106b0*/  PRMT R20, RZ, 0x7610, R20 ;  /* 0x00007610ff147816 */ /* 0x000fe40000000014 */
[----:B------:R-:W-:Y:S02]  /*106c0*/  PRMT R16, RZ, 0x7610, R16 ;  /* 0x00007610ff107816 */ /* 0x000fe40000000010 */
[----:B------:R-:W-:-:S02]  /*106d0*/  PRMT R57, RZ, 0x7610, R57 ;  /* 0x00007610ff397816 */ /* 0x000fc40000000039 */
[----:B------:R-:W-:Y:S01]  /*106e0*/  PRMT R38, RZ, 0x7610, R38 ;  /* 0x00007610ff267816 */ /* 0x000fe20000000026 */
[----:B------:R-:W4:Y:S01]  /*106f0*/  @P4 LDG.E.U16 R20, desc[UR24][R126.64] ;  /* 0x000000187e144981 */ /* 0x000f22000c1e1500 */
[----:B------:R-:W-:Y:S02]  /*10700*/  PRMT R41, RZ, 0x7610, R41 ;  /* 0x00007610ff297816 */ /* 0x000fe40000000029 */
[----:B------:R-:W-:Y:S01]  /*10710*/  PRMT R23, RZ, 0x7610, R23 ;  /* 0x00007610ff177816 */ /* 0x000fe20000000017 */
[----:B------:R-:W4:Y:S01]  /*10720*/  @P4 LDG.E.U16 R16, desc[UR24][R124.64] ;  /* 0x000000187c104981 */ /* 0x000f22000c1e1500 */
[----:B------:R-:W-:Y:S02]  /*10730*/  LOP3.LUT R47, R47, 0x3f, RZ, 0xc0, !PT ;  /* 0x0000003f2f2f7812 */ /* 0x000fe400078ec0ff */
[C---:B------:R-:W-:Y:S01]  /*10740*/  ISETP.GT.AND P6, PT, R4.reuse, 0x3d, PT ;  /* 0x0000003d0400780c */ /* 0x040fe20003fc4270 */
[----:B------:R-:W4:Y:S01]  /*10750*/  @P5 LDG.E.U16 R57, desc[UR24][R106.64] ;  /* 0x000000186a395981 */ /* 0x000f22000c1e1500 */
[----:B------:R-:W-:-:S03]  /*10760*/  ISETP.GT.AND P4, PT, R4, 0x3e, PT ;  /* 0x0000003e0400780c */ /* 0x000fc60003f84270 */
[----:B------:R-:W4:Y:S01]  /*10770*/  @P5 LDG.E.U16 R38, desc[UR24][R104.64] ;  /* 0x0000001868265981 */ /* 0x000f22000c1e1500 */
[----:B------:R-:W-:-:S03]  /*10780*/  ISETP.GT.AND P5, PT, R4, 0x3f, PT ;  /* 0x0000003f0400780c */ /* 0x000fc60003fa4270 */
[----:B------:R-:W4:Y:S04]  /*10790*/  @P2 LDG.E.U16 R41, desc[UR24][R86.64] ;  /* 0x0000001856292981 */ /* 0x000f28000c1e1500 */
[----:B------:R-:W4:Y:S01]  /*107a0*/  @P2 LDG.E.U16 R23, desc[UR24][R84.64] ;  /* 0x0000001854172981 */ /* 0x000f22000c1e1500 */
[----:B------:R-:W-:-:S03]  /*107b0*/  ISETP.GE.AND P2, PT, R47, R4, PT ;  /* 0x000000042f00720c */ /* 0x000fc60003f46270 */
[----:B--2---:R1:W2:Y:S04]  /*107c0*/  @P3 LDG.E.U16 R134, desc[UR24][R114.64] ;  /* 0x0000001872863981 */ /* 0x0042a8000c1e1500 */
[----:B---3--:R3:W2:Y:S01]  /*107d0*/  @P3 LDG.E.U16 R135, desc[UR24][R112.64] ;  /* 0x0000001870873981 */ /* 0x0086a2000c1e1500 */
[----:B------:R-:W-:-:S03]  /*107e0*/  ISETP.GT.AND P3, PT, R4, 0x2e, PT ;  /* 0x0000002e0400780c */ /* 0x000fc60003f64270 */
[----:B0-----:R-:W3:Y:S10]  /*107f0*/  LDL R112, [R1+0x2e0] ;  /* 0x0002e00001707983 */ /* 0x001ef40000100800 */
[----:B------:R-:W2:Y:S04]  /*10800*/  @P3 LDG.E.U16 R139, desc[UR24][R34.64] ;  /* 0x00000018228b3981 */ /* 0x000ea8000c1e1500 */
[----:B------:R-:W2:Y:S01]  /*10810*/  @P3 LDG.E.U16 R62, desc[UR24][R32.64] ;  /* 0x00000018203e3981 */ /* 0x000ea2000c1e1500 */
[----:B------:R-:W-:-:S13]  /*10820*/  ISETP.GT.AND P3, PT, R4, 0x33, PT ;  /* 0x000000330400780c */ /* 0x000fda0003f64270 */
[----:B------:R-:W2:Y:S04]  /*10830*/  @P3 LDG.E.U16 R58, desc[UR24][R90.64] ;  /* 0x000000185a3a3981 */ /* 0x000ea8000c1e1500 */
[----:B------:R-:W2:Y:S01]  /*10840*/  @P3 LDG.E.U16 R56, desc[UR24][R88.64] ;  /* 0x0000001858383981 */ /* 0x000ea2000c1e1500 */
[----:B------:R-:W-:-:S13]  /*10850*/  ISETP.GT.AND P3, PT, R4, 0x37, PT ;  /* 0x000000370400780c */ /* 0x000fda0003f64270 */
[----:B------:R-:W2:Y:S04]  /*10860*/  @P3 LDG.E.U16 R83, desc[UR24][R10.64] ;  /* 0x000000180a533981 */ /* 0x000ea8000c1e1500 */
[----:B------:R-:W2:Y:S01]  /*10870*/  @P3 LDG.E.U16 R100, desc[UR24][R8.64] ;  /* 0x0000001808643981 */ /* 0x000ea2000c1e1500 */
[----:B------:R-:W-:Y:S01]  /*10880*/  ISETP.GT.AND P3, PT, R4, 0x3c, PT ;  /* 0x0000003c0400780c */ /* 0x000fe20003f64270 */
[----:B----4-:R-:W-:Y:S02]  /*10890*/  IMAD.MOV.U32 R4, RZ, RZ, R5 ;  /* 0x000000ffff047224 */ /* 0x010fe400078e0005 */
[----:B------:R-:W-:Y:S02]  /*108a0*/  IMAD.MOV.U32 R5, RZ, RZ, R46 ;  /* 0x000000ffff057224 */ /* 0x000fe400078e002e */
[----:B------:R-:W-:-:S02]  /*108b0*/  IMAD.MOV.U32 R46, RZ, RZ, R36 ;  /* 0x000000ffff2e7224 */ /* 0x000fc400078e0024 */
[----:B------:R-:W1:Y:S01]  /*108c0*/  LDL R36, [R1+0x2a4] ;  /* 0x0002a40001247983 */ /* 0x000e620000100800 */
[----:B------:R-:W-:-:S03]  /*108d0*/  IMAD.MOV.U32 R47, RZ, RZ, R43 ;  /* 0x000000ffff2f7224 */ /* 0x000fc600078e002b */
[----:B------:R-:W4:Y:S01]  /*108e0*/  LDL R43, [R1+0x2a0] ;  /* 0x0002a000012b7983 */ /* 0x000f220000100800 */
[----:B------:R-:W-:-:S03]  /*108f0*/  IMAD.MOV.U32 R64, RZ, RZ, R42 ;  /* 0x000000ffff407224 */ /* 0x000fc600078e002a */
[----:B------:R-:W2:Y:S01]  /*10900*/  LDL R42, [R1+0x2c0] ;  /* 0x0002c000012a7983 */ /* 0x000ea20000100800 */
[----:B------:R-:W-:-:S03]  /*10910*/  IMAD.MOV.U32 R67, RZ, RZ, R37 ;  /* 0x000000ffff437224 */ /* 0x000fc600078e0025 */
[----:B------:R-:W2:Y:S01]  /*10920*/  LDL R37, [R1+0x2c4] ;  /* 0x0002c40001257983 */ /* 0x000ea20000100800 */
[----:B------:R-:W-:-:S03]  /*10930*/  IMAD.MOV.U32 R65, RZ, RZ, R60 ;  /* 0x000000ffff417224 */ /* 0x000fc600078e003c */
[----:B------:R-:W2:Y:S01]  /*10940*/  LDL R60, [R1+0x300] ;  /* 0x00030000013c7983 */ /* 0x000ea20000100800 */
[----:B------:R-:W-:-:S03]  /*10950*/  IMAD.MOV.U32 R66, RZ, RZ, R17 ;  /* 0x000000ffff427224 */ /* 0x000fc600078e0011 */
[----:B------:R-:W2:Y:S04]  /*10960*/  LDL R17, [R1+0x304] ;  /* 0x0003040001117983 */ /* 0x000ea80000100800 */
[----:B------:R-:W2:Y:S01]  /*10970*/  LDL.LU R155, [R1+0x190] ;  /* 0x00019000019b7983 */ /* 0x000ea20000300800 */
[----:B-1----:R-:W-:-:S03]  /*10980*/  @!P2 IMAD.MOV.U32 R114, RZ, RZ, R36 ;  /* 0x000000ffff72a224 */ /* 0x002fc600078e0024 */
[----:B------:R-:W2:Y:S01]  /*10990*/  LDL R36, [R1+0x324] ;  /* 0x0003240001247983 */ /* 0x000ea20000100800 */
[----:B------:R-:W-:Y:S02]  /*109a0*/  PRMT R98, RZ, 0x7610, R98 ;  /* 0x00007610ff627816 */ /* 0x000fe40000000062 */
[----:B------:R-:W-:Y:S02]  /*109b0*/  PRMT R79, RZ, 0x7610, R79 ;  /* 0x00007610ff4f7816 */ /* 0x000fe4000000004f */
[----:B------:R-:W-:Y:S02]  /*109c0*/  PRMT R78, RZ, 0x7610, R78 ;  /* 0x00007610ff4e7816 */ /* 0x000fe4000000004e */
[----:B------:R-:W-:Y:S01]  /*109d0*/  PRMT R96, RZ, 0x7610, R96 ;  /* 0x00007610ff607816 */ /* 0x000fe20000000060 */
[----:B------:R-:W2:Y:S01]  /*109e0*/  @P3 LDG.E.U16 R98, desc[UR24][R66.64] ;  /* 0x0000001842623981 */ /* 0x000ea2000c1e1500 */
[----:B------:R-:W-:Y:S02]  /*109f0*/  PRMT R19, RZ, 0x7610, R19 ;  /* 0x00007610ff137816 */ /* 0x000fe40000000013 */
[----:B------:R-:W-:Y:S01]  /*10a00*/  PRMT R22, RZ, 0x7610, R22 ;  /* 0x00007610ff167816 */ /* 0x000fe20000000016 */
[----:B------:R-:W2:Y:S01]  /*10a10*/  @P3 LDG.E.U16 R79, desc[UR24][R64.64] ;  /* 0x00000018404f3981 */ /* 0x000ea2000c1e1500 */
[----:B------:R-:W-:-:S02]  /*10a20*/  PRMT R101, RZ, 0x7610, R101 ;  /* 0x00007610ff657816 */ /* 0x000fc40000000065 */
[----:B------:R-:W-:Y:S01]  /*10a30*/  PRMT R0, RZ, 0x7610, R0 ;  /* 0x00007610ff007816 */ /* 0x000fe20000000000 */
[----:B------:R-:W2:Y:S04]  /*10a40*/  @P6 LDG.E.U16 R78, desc[UR24][R46.64] ;  /* 0x000000182e4e6981 */ /* 0x000ea8000c1e1500 */
[----:B------:R-:W2:Y:S04]  /*10a50*/  @P6 LDG.E.U16 R96, desc[UR24][R44.64] ;  /* 0x000000182c606981 */ /* 0x000ea8000c1e1500 */
[----:B------:R-:W2:Y:S04]  /*10a60*/  @P4 LDG.E.U16 R19, desc[UR24][R26.64] ;  /* 0x000000181a134981 */ /* 0x000ea8000c1e1500 */
[----:B------:R-:W2:Y:S04]  /*10a70*/  @P4 LDG.E.U16 R22, desc[UR24][R24.64] ;  /* 0x0000001818164981 */ /* 0x000ea8000c1e1500 */
[----:B------:R-:W2:Y:S04]  /*10a80*/  @P5 LDG.E.U16 R101, desc[UR24][R6.64] ;  /* 0x0000001806655981 */ /* 0x000ea8000c1e1500 */
[----:B------:R-:W2:Y:S01]  /*10a90*/  @P5 LDG.E.U16 R0, desc[UR24][R4.64] ;  /* 0x0000001804005981 */ /* 0x000ea2000c1e1500 */
[----:B------:R-:W-:Y:S01]  /*10aa0*/  BAR.SYNC.DEFER_BLOCKING 0x0 ;  /* 0x0000000000007b1d */ /* 0x000fe20000010000 */
[----:B------:R-:W-:Y:S01]  /*10ab0*/  PRMT R143, RZ, 0x7610, R143 ;  /* 0x00007610ff8f7816 */ /* 0x000fe2000000008f */
[----:B----4-:R-:W-:Y:S01]  /*10ac0*/  @!P2 IMAD.MOV.U32 R115, RZ, RZ, R43 ;  /* 0x000000ffff73a224 */ /* 0x010fe200078e002b */
[----:B------:R-:W-:Y:S01]  /*10ad0*/  PRMT R103, RZ, 0x7610, R103 ;  /* 0x00007610ff677816 */ /* 0x000fe20000000067 */
[----:B---3--:R-:W-:-:S02]  /*10ae0*/  @!P2 IMAD.MOV.U32 R113, RZ, RZ, R112 ;  /* 0x000000ffff71a224 */ /* 0x008fc400078e0070 */
[----:B------:R-:W3:Y:S01]  /*10af0*/  LDL R43, [R1+0x320] ;  /* 0x00032000012b7983 */ /* 0x000ee20000100800 */
[----:B------:R-:W-:-:S03]  /*10b00*/  @!P2 IMAD.MOV.U32 R112, RZ, RZ, R63 ;  /* 0x000000ffff70a224 */ /* 0x000fc600078e003f */
[----:B------:R-:W4:Y:S04]  /*10b10*/  LDL.LU R156, [R1+0x194] ;  /* 0x00019400019c7983 */ /* 0x000f280000300800 */
[----:B------:R2:W4:Y:S04]  /*10b20*/  @!P2 LDG.E.U16 R143, desc[UR24][R114.64] ;  /* 0x00000018728fa981 */ /* 0x000528000c1e1500 */
[----:B------:R0:W4:Y:S01]  /*10b30*/  @!P2 LDG.E.U16 R103, desc[UR24][R112.64] ;  /* 0x000000187067a981 */ /* 0x000122000c1e1500 */
[----:B--2---:R-:W-:Y:S02]  /*10b40*/  @!P2 IMAD.MOV.U32 R114, RZ, RZ, R37 ;  /* 0x000000ffff72a224 */ /* 0x004fe400078e0025 */
[----:B------:R-:W-:Y:S01]  /*10b50*/  @!P2 IMAD.MOV.U32 R115, RZ, RZ, R42 ;  /* 0x000000ffff73a224 */ /* 0x000fe200078e002a */
[----:B------:R-:W2:Y:S01]  /*10b60*/  LDL R37, [R1+0x344] ;  /* 0x0003440001257983 */ /* 0x000ea20000100800 */
[----:B0-----:R-:W-:-:S03]  /*10b70*/  @!P2 IMAD.MOV.U32 R112, RZ, RZ, R17 ;  /* 0x000000ffff70a224 */ /* 0x001fc600078e0011 */
[----:B------:R-:W4:Y:S04]  /*10b80*/  LDL R42, [R1+0x340] ;  /* 0x00034000012a7983 */ /* 0x000f280000100800 */
[----:B------:R-:W4:Y:S04]  /*10b90*/  LDL.LU R157, [R1+0x198] ;  /* 0x00019800019d7983 */ /* 0x000f280000300800 */
[----:B------:R-:W4:Y:S04]  /*10ba0*/  LDL R63, [R1+0x360] ;  /* 0x00036000013f7983 */ /* 0x000f280000100800 */
[----:B------:R-:W4:Y:S01]  /*10bb0*/  LDL R17, [R1+0x364] ;  /* 0x0003640001117983 */ /* 0x000f220000100800 */
[----:B------:R-:W-:Y:S01]  /*10bc0*/  PRMT R120, RZ, 0x7610, R120 ;  /* 0x00007610ff787816 */ /* 0x000fe20000000078 */
[----:B------:R-:W-:Y:S01]  /*10bd0*/  @!P2 IMAD.MOV.U32 R113, RZ, RZ, R60 ;  /* 0x000000ffff71a224 */ /* 0x000fe200078e003c */
[----:B------:R-:W-:Y:S01]  /*10be0*/  PRMT R102, RZ, 0x7610, R102 ;  /* 0x00007610ff667816 */ /* 0x000fe20000000066 */
[----:B------:R-:W4:Y:S04]  /*10bf0*/  LDL.LU R133, [R1+0x19c] ;  /* 0x00019c0001857983 */ /* 0x000f280000300800 */
[----:B------:R0:W4:Y:S04]  /*10c00*/  @!P2 LDG.E.U16 R120, desc[UR24][R112.64] ;  /* 0x000000187078a981 */ /* 0x000128000c1e1500 */
[----:B------:R-:W4:Y:S01]  /*10c10*/  @!P2 LDG.E.U16 R102, desc[UR24][R114.64] ;  /* 0x000000187266a981 */ /* 0x000f22000c1e1500 */
[----:B0-----:R-:W-:-:S03]  /*10c20*/  @!P2 IMAD.MOV.U32 R112, RZ, RZ, R36 ;  /* 0x000000ffff70a224 */ /* 0x001fc600078e0024 */
[----:B------:R-:W4:Y:S04]  /*10c30*/  LDL.LU R36, [R1+0x1a0] ;  /* 0x0001a00001247983 */ /* 0x000f280000300800 */
[----:B------:R-:W4:Y:S04]  /*10c40*/  LDL R114, [R1+0x290] ;  /* 0x0002900001727983 */ /* 0x000f280000100800 */
[----:B------:R-:W4:Y:S01]  /*10c50*/  LDL R60, [R1+0x37c] ;  /* 0x00037c00013c7983 */ /* 0x000f220000100800 */
[----:B------:R-:W-:Y:S02]  /*10c60*/  PRMT R148, RZ, 0x7610, R148 ;  /* 0x00007610ff947816 */ /* 0x000fe40000000094 */
[----:B------:R-:W-:Y:S01]  /*10c70*/  PRMT R121, RZ, 0x7610, R121 ;  /* 0x00007610ff797816 */ /* 0x000fe20000000079 */
[----:B------:R0:W-:Y:S01]  /*10c80*/  STS.U16 [R2+UR10+0x8000], R155 ;  /* 0x0080009b02007988 */ /* 0x0001e2000800040a */
[----:B------:R-:W-:Y:S01]  /*10c90*/  PRMT R144, RZ, 0x7610, R144 ;  /* 0x00007610ff907816 */ /* 0x000fe20000000090 */
[----:B---3--:R-:W-:-:S02]  /*10ca0*/  @!P2 IMAD.MOV.U32 R113, RZ, RZ, R43 ;  /* 0x000000ffff71a224 */ /* 0x008fc400078e002b */
[----:B------:R-:W3:Y:S04]  /*10cb0*/  LDL.LU R43, [R1+0x1a4] ;  /* 0x0001a400012b7983 */ /* 0x000ee80000300800 */
[----:B------:R2:W3:Y:S02]  /*10cc0*/  @!P2 LDG.E.U16 R148, desc[UR24][R112.64] ;  /* 0x000000187094a981 */ /* 0x0004e4000c1e1500 */
[----:B--2---:R-:W-:Y:S02]  /*10cd0*/  @!P2 IMAD.MOV.U32 R112, RZ, RZ, R37 ;  /* 0x000000ffff70a224 */ /* 0x004fe400078e0025 */
[----:B------:R-:W2:Y:S01]  /*10ce0*/  LDL R37, [R1+0x2ac] ;  /* 0x0002ac0001257983 */ /* 0x000ea20000100800 */
[----:B----4-:R-:W-:-:S05]  /*10cf0*/  @!P2 IMAD.MOV.U32 R113, RZ, RZ, R42 ;  /* 0x000000ffff71a224 */ /* 0x010fca00078e002a */
[----:B------:R1:W4:Y:S01]  /*10d00*/  @!P2 LDG.E.U16 R121, desc[UR24][R112.64] ;  /* 0x000000187079a981 */ /* 0x000322000c1e1500 */
[----:B0-----:R-:W-:Y:S02]  /*10d10*/  @!P2 IMAD.MOV.U32 R155, RZ, RZ, R63 ;  /* 0x000000ffff9ba224 */ /* 0x001fe400078e003f */
[----:B------:R-:W-:Y:S01]  /*10d20*/  @!P2 IMAD.MOV.U32 R154, RZ, RZ, R17 ;  /* 0x000000ffff9aa224 */ /* 0x000fe200078e0011 */
[----:B------:R-:W4:Y:S04]  /*10d30*/  LDL R113, [R1+0x2a8] ;  /* 0x0002a80001717983 */ /* 0x000f280000100800 */
[----:B------:R-:W4:Y:S04]  /*10d40*/  LDL.LU R42, [R1+0x1a8] ;  /* 0x0001a800012a7983 */ /* 0x000f280000300800 */
[----:B------:R-:W4:Y:S04]  /*10d50*/  @!P2 LDG.E.U16 R144, desc[UR24][R154.64] ;  /* 0x000000189a90a981 */ /* 0x000f28000c1e1500 */
[----:B------:R-:W4:Y:S04]  /*10d60*/  LDL.LU.64 R154, [R1+0x828] ;  /* 0x00082800019a7983 */ /* 0x000f280000300a00 */
[----:B------:R-:W1:Y:S04]  /*10d70*/  LDL R112, [R1+0x2c8] ;  /* 0x0002c80001707983 */ /* 0x000e680000100800 */
[----:B------:R-:W4:Y:S04]  /*10d80*/  LDL R17, [R1+0x2cc] ;  /* 0x0002cc0001117983 */ /* 0x000f280000100800 */
[----:B------:R-:W4:Y:S04]  /*10d90*/  LDL.LU R63, [R1+0x1ac] ;  /* 0x0001ac00013f7983 */ /* 0x000f280000300800 */
[----:B------:R-:W4:Y:S01]  /*10da0*/  LDL.LU R138, [R1+0x1b0] ;  /* 0x0001b000018a7983 */ /* 0x000f220000300800 */
[----:B------:R-:W-:-:S02]  /*10db0*/  @!P2 IMAD.MOV.U32 R115, RZ, RZ, R114 ;  /* 0x000000ffff73a224 */ /* 0x000fc400078e0072 */
[----:B------:R-:W-:Y:S02]  /*10dc0*/  @!P2 IMAD.MOV.U32 R114, RZ, RZ, R60 ;  /* 0x000000ffff72a224 */ /* 0x000fe400078e003c */
[----:B------:R-:W4:Y:S01]  /*10dd0*/  LDL R60, [R1+0x2ec] ;  /* 0x0002ec00013c7983 */ /* 0x000f220000100800 */
[----:B------:R-:W-:Y:S02]  /*10de0*/  PRMT R145, RZ, 0x7610, R145 ;  /* 0x00007610ff917816 */ /* 0x000fe40000000091 */
[----:B------:R-:W-:Y:S01]  /*10df0*/  PRMT R122, RZ, 0x7610, R122 ;  /* 0x00007610ff7a7816 */ /* 0x000fe2000000007a */
[----:B------:R2:W-:Y:S04]  /*10e00*/  STS.U16 [R2+UR10+0xc000], R156 ;  /* 0x00c0009c02007988 */ /* 0x0005e8000800040a */
[----:B------:R4:W-:Y:S01]  /*10e10*/  STS.U16 [R2+UR10+0x8400], R157 ;  /* 0x0084009d02007988 */ /* 0x0009e2000800040a */
[----:B------:R-:W-:-:S03]  /*10e20*/  PRMT R123, RZ, 0x7610, R123 ;  /* 0x00007610ff7b7816 */ /* 0x000fc6000000007b */
[----:B------:R-:W4:Y:S04]  /*10e30*/  @!P2 LDG.E.U16 R145, desc[UR24][R114.64] ;  /* 0x000000187291a981 */ /* 0x000f28000c1e1500 */
[----:B------:R-:W4:Y:S04]  /*10e40*/  LDL R115, [R1+0x2e8] ;  /* 0x0002e80001737983 */ /* 0x000f280000100800 */
[----:B------:R0:W-:Y:S04]  /*10e50*/  STS.U16 [R2+UR10+0x8800], R36 ;  /* 0x0088002402007988 */ /* 0x0001e8000800040a */
[----:B---3--:R3:W-:Y:S01]  /*10e60*/  STS.U16 [R2+UR10+0xc800], R43 ;  /* 0x00c8002b02007988 */ /* 0x0087e2000800040a */
[----:B--2---:R-:W-:-:S02]  /*10e70*/  @!P2 IMAD.MOV.U32 R156, RZ, RZ, R37 ;  /* 0x000000ffff9ca224 */ /* 0x004fc400078e0025 */
[----:B----4-:R-:W-:-:S05]  /*10e80*/  @!P2 IMAD.MOV.U32 R157, RZ, RZ, R113 ;  /* 0x000000ffff9da224 */ /* 0x010fca00078e0071 */
[----:B------:R2:W4:Y:S04]  /*10e90*/  @!P2 LDG.E.U16 R122, desc[UR24][R156.64] ;  /* 0x000000189c7aa981 */ /* 0x000528000c1e1500 */
[----:B------:R-:W2:Y:S04]  /*10ea0*/  LDL.LU.64 R156, [R1+0x820] ;  /* 0x00082000019c7983 */ /* 0x000ea80000300a00 */
[----:B------:R-:W4:Y:S01]  /*10eb0*/  LDL R114, [R1+0x308] ;  /* 0x0003080001727983 */ /* 0x000f220000100800 */
[----:B-1----:R-:W-:-:S03]  /*10ec0*/  @!P2 IMAD.MOV.U32 R113, RZ, RZ, R112 ;  /* 0x000000ffff71a224 */ /* 0x002fc600078e0070 */
[----:B------:R-:W4:Y:S01]  /*10ed0*/  LDL R37, [R1+0x30c] ;  /* 0x00030c0001257983 */ /* 0x000f220000100800 */
[----:B------:R-:W-:-:S03]  /*10ee0*/  @!P2 IMAD.MOV.U32 R112, RZ, RZ, R17 ;  /* 0x000000ffff70a224 */ /* 0x000fc600078e0011 */
[----:B0-----:R-:W4:Y:S04]  /*10ef0*/  LDL R36, [R1+0x348] ;  /* 0x0003480001247983 */ /* 0x001f280000100800 */
[----:B------:R-:W4:Y:S04]  /*10f00*/  @!P2 LDG.E.U16 R123, desc[UR24][R112.64] ;  /* 0x00000018707ba981 */ /* 0x000f28000c1e1500 */
[----:B------:R-:W4:Y:S04]  /*10f10*/  LDL R17, [R1+0x34c] ;  /* 0x00034c0001117983 */ /* 0x000f280000100800 */
[----:B---3--:R-:W3:Y:S04]  /*10f20*/  LDL R43, [R1+0x36c] ;  /* 0x00036c00012b7983 */ /* 0x008ee80000100800 */
[----:B------:R-:W3:Y:S04]  /*10f30*/  LDL R113, [R1+0x328] ;  /* 0x0003280001717983 */ /* 0x000ee80000100800 */
[----:B------:R-:W3:Y:S04]  /*10f40*/  LDL R112, [R1+0x32c] ;  /* 0x00032c0001707983 */ /* 0x000ee80000100800 */
[----:B------:R0:W-:Y:S04]  /*10f50*/  STS.U16 [R2+UR10+0x8c00], R42 ;  /* 0x008c002a02007988 */ /* 0x0001e8000800040a */
[----:B0-----:R-:W3:Y:S01]  /*10f60*/  LDL R42, [R1+0x294] ;  /* 0x00029400012a7983 */ /* 0x001ee20000100800 */
[----:B------:R-:W-:-:S03]  /*10f70*/  @!P2 IMAD.MOV.U32 R132, RZ, RZ, R60 ;  /* 0x000000ffff84a224 */ /* 0x000fc600078e003c */
[----:B------:R-:W3:Y:S01]  /*10f80*/  LDL R60, [R1+0x368] ;  /* 0x00036800013c7983 */ /* 0x000ee20000100800 */
[----:B------:R-:W-:-:S03]  /*10f90*/  PRMT R146, RZ, 0x7610, R146 ;  /* 0x00007610ff927816 */ /* 0x000fc60000000092 */
[----:B------:R0:W-:Y:S01]  /*10fa0*/  STS.U16 [R2+UR10+0xc400], R133 ;  /* 0x00c4008502007988 */ /* 0x0001e2000800040a */
[----:B------:R-:W-:Y:S02]  /*10fb0*/  PRMT R147, RZ, 0x7610, R147 ;  /* 0x00007610ff937816 */ /* 0x000fe40000000093 */
[----:B------:R-:W-:Y:S01]  /*10fc0*/  PRMT R141, RZ, 0x7610, R141 ;  /* 0x00007610ff8d7816 */ /* 0x000fe2000000008d */
[----:B0-----:R-:W-:Y:S01]  /*10fd0*/  @!P2 IMAD.MOV.U32 R133, RZ, RZ, R115 ;  /* 0x000000ffff85a224 */ /* 0x001fe200078e0073 */
[----:B------:R0:W-:Y:S04]  /*10fe0*/  STS.U16 [R2+UR10+0xd000], R163 ;  /* 0x00d000a302007988 */ /* 0x0001e8000800040a */
[----:B------:R1:W-:Y:S04]  /*10ff0*/  STS.U16 [R2+UR10+0xcc00], R63 ;  /* 0x00cc003f02007988 */ /* 0x0003e8000800040a */
[----:B------:R0:W-:Y:S01]  /*11000*/  STS.U16 [R2+UR10+0x9400], R164 ;  /* 0x009400a402007988 */ /* 0x0001e2000800040a */
[----:B--2---:R-:W-:Y:S01]  /*11010*/  PRMT R156, RZ, 0x7610, R156 ;  /* 0x00007610ff9c7816 */ /* 0x004fe2000000009c */
[----:B----4-:R-:W-:-:S02]  /*11020*/  @!P2 IMAD.MOV.U32 R115, RZ, RZ, R114 ;  /* 0x000000ffff73a224 */ /* 0x010fc400078e0072 */
[----:B------:R-:W-:Y:S02]  /*11030*/  @!P2 IMAD.MOV.U32 R114, RZ, RZ, R37 ;  /* 0x000000ffff72a224 */ /* 0x000fe400078e0025 */
[----:B------:R-:W2:Y:S04]  /*11040*/  LDL R37, [R1+0x380] ;  /* 0x0003800001257983 */ /* 0x000ea80000100800 */
[----:B------:R-:W4:Y:S04]  /*11050*/  @!P2 LDG.E.U16 R141, desc[UR24][R114.64] ;  /* 0x00000018728da981 */ /* 0x000f28000c1e1500 */
[----:B---3--:R3:W4:Y:S02]  /*11060*/  @!P2 LDG.E.U16 R156, desc[UR24][R112.64] ;  /* 0x00000018709ca981 */ /* 0x008724000c1e1500 */
[----:B---3--:R-:W-:-:S02]  /*11070*/  @!P2 IMAD.MOV.U32 R112, RZ, RZ, R17 ;  /* 0x000000ffff70a224 */ /* 0x008fc400078e0011 */
[----:B------:R-:W-:Y:S01]  /*11080*/  @!P2 IMAD.MOV.U32 R113, RZ, RZ, R36 ;  /* 0x000000ffff71a224 */ /* 0x000fe200078e0024 */
[----:B------:R-:W3:Y:S04]  /*11090*/  LDL R17, [R1+0x2b4] ;  /* 0x0002b40001117983 */ /* 0x000ee80000100800 */
[----:B------:R1:W4:Y:S04]  /*110a0*/  @!P2 LDG.E.U16 R146, desc[UR24][R112.64] ;  /* 0x000000187092a981 */ /* 0x000328000c1e1500 */
[----:B------:R-:W4:Y:S04]  /*110b0*/  LDL R36, [R1+0x2b0] ;  /* 0x0002b00001247983 */ /* 0x000f280000100800 */
[----:B0-----:R-:W4:Y:S01]  /*110c0*/  LDL.LU R163, [R1+0x818] ;  /* 0x0008180001a37983 */ /* 0x001f220000300800 */
[----:B-1----:R-:W-:-:S03]  /*110d0*/  @!P2 IMAD.MOV.U32 R112, RZ, RZ, R43 ;  /* 0x000000ffff70a224 */ /* 0x002fc600078e002b */
[----:B------:R-:W4:Y:S04]  /*110e0*/  LDL R63, [R1+0x2f0] ;  /* 0x0002f000013f7983 */ /* 0x000f280000100800 */
[----:B------:R-:W4:Y:S01]  /*110f0*/  LDL R43, [R1+0x2f4] ;  /* 0x0002f400012b7983 */ /* 0x000f220000100800 */
[----:B------:R-:W-:Y:S02]  /*11100*/  @!P2 IMAD.MOV.U32 R115, RZ, RZ, R42 ;  /* 0x000000ffff73a224 */ /* 0x000fe400078e002a */
[----:B------:R-:W-:-:S05]  /*11110*/  @!P2 IMAD.MOV.U32 R113, RZ, RZ, R60 ;  /* 0x000000ffff71a224 */ /* 0x000fca00078e003c */
[----:B------:R-:W4:Y:S04]  /*11120*/  @!P2 LDG.E.U16 R147, desc[UR24][R112.64] ;  /* 0x000000187093a981 */ /* 0x000f28000c1e1500 */
[----:B------:R-:W4:Y:S04]  /*11130*/  LDL R113, [R1+0x2d0] ;  /* 0x0002d00001717983 */ /* 0x000f280000100800 */
[----:B------:R-:W4:Y:S04]  /*11140*/  LDL R112, [R1+0x2d4] ;  /* 0x0002d40001707983 */ /* 0x000f280000100800 */
[----:B------:R-:W4:Y:S04]  /*11150*/  LDL.LU R60, [R1+0x284] ;  /* 0x00028400013c7983 */ /* 0x000f280000300800 */
[----:B------:R-:W4:Y:S04]  /*11160*/  LDL.LU R164, [R1+0x814] ;  /* 0x0008140001a47983 */ /* 0x000f280000300800 */
[----:B------:R-:W4:Y:S01]  /*11170*/  LDL R42, [R1+0x310] ;  /* 0x00031000012a7983 */ /* 0x000f220000100800 */
[----:B------:R-:W-:-:S02]  /*11180*/  PRMT R149, RZ, 0x7610, R149 ;  /* 0x00007610ff957816 */ /* 0x000fc40000000095 */
[----:B------:R-:W-:Y:S02]  /*11190*/  PRMT R150, RZ, 0x7610, R150 ;  /* 0x00007610ff967816 */ /* 0x000fe40000000096 */
[----:B------:R-:W-:Y:S01]  /*111a0*/  PRMT R151, RZ, 0x7610, R151 ;  /* 0x00007610ff977816 */ /* 0x000fe20000000097 */
[----:B------:R0:W-:Y:S01]  /*111b0*/  STS.U16 [R2+UR10+0xd400], R161 ;  /* 0x00d400a102007988 */ /* 0x0001e2000800040a */
[----:B------:R-:W-:-:S03]  /*111c0*/  PRMT R152, RZ, 0x7610, R152 ;  /* 0x00007610ff987816 */ /* 0x000fc60000000098 */
[----:B------:R1:W-:Y:S04]  /*111d0*/  STS.U16 [R2+UR10+0x9800], R162 ;  /* 0x009800a202007988 */ /* 0x0003e8000800040a */
[----:B------:R0:W-:Y:S04]  /*111e0*/  STS.U16 [R2+UR10+0xd800], R160 ;  /* 0x00d800a002007988 */ /* 0x0001e8000800040a */
[----:B------:R0:W-:Y:S01]  /*111f0*/  STS.U16 [R2+UR10+0x9c00], R158 ;  /* 0x009c009e02007988 */ /* 0x0001e2000800040a */
[----:B--2---:R-:W-:-:S03]  /*11200*/  @!P2 IMAD.MOV.U32 R114, RZ, RZ, R37 ;  /* 0x000000ffff72a224 */ /* 0x004fc600078e0025 */
[----:B------:R-:W2:Y:S04]  /*11210*/  LDL R37, [R1+0x314] ;  /* 0x0003140001257983 */ /* 0x000ea80000100800 */
[----:B------:R3:W2:Y:S04]  /*11220*/  @!P2 LDG.E.U16 R149, desc[UR24][R114.64] ;  /* 0x000000187295a981 */ /* 0x0006a8000c1e1500 */
[----:B0-----:R-:W2:Y:S01]  /*11230*/  LDL.LU R161, [R1+0x810] ;  /* 0x0008100001a17983 */ /* 0x001ea20000300800 */
[----:B---3--:R-:W-:-:S03]  /*11240*/  @!P2 IMAD.MOV.U32 R114, RZ, RZ, R17 ;  /* 0x000000ffff72a224 */ /* 0x008fc600078e0011 */
[----:B------:R-:W3:Y:S01]  /*11250*/  LDL R17, [R1+0x334] ;  /* 0x0003340001117983 */ /* 0x000ee20000100800 */
[----:B----4-:R-:W-:-:S03]  /*11260*/  @!P2 IMAD.MOV.U32 R115, RZ, RZ, R36 ;  /* 0x000000ffff73a224 */ /* 0x010fc600078e0024 */
[----:B------:R-:W4:Y:S04]  /*11270*/  LDL R36, [R1+0x330] ;  /* 0x0003300001247983 */ /* 0x000f280000100800 */
[----:B------:R0:W3:Y:S04]  /*11280*/  @!P2 LDG.E.U16 R150, desc[UR24][R114.64] ;  /* 0x000000187296a981 */ /* 0x0000e8000c1e1500 */
[----:B-1----:R-:W3:Y:S01]  /*11290*/  LDL.LU R162, [R1+0x80c] ;  /* 0x00080c0001a27983 */ /* 0x002ee20000300800 */
[----:B0-----:R-:W-:Y:S02]  /*112a0*/  @!P2 IMAD.MOV.U32 R114, RZ, RZ, R43 ;  /* 0x000000ffff72a224 */ /* 0x001fe400078e002b */
[----:B------:R-:W-:-:S02]  /*112b0*/  @!P2 IMAD.MOV.U32 R115, RZ, RZ, R63 ;  /* 0x000000ffff73a224 */ /* 0x000fc400078e003f */
[----:B------:R-:W3:Y:S04]  /*112c0*/  LDL R63, [R1+0x354] ;  /* 0x00035400013f7983 */ /* 0x000ee80000100800 */
[----:B------:R0:W3:Y:S04]  /*112d0*/  @!P2 LDG.E.U16 R152, desc[UR24][R114.64] ;  /* 0x000000187298a981 */ /* 0x0000e8000c1e1500 */
[----:B------:R1:W3:Y:S04]  /*112e0*/  @!P2 LDG.E.U16 R151, desc[UR24][R112.64] ;  /* 0x000000187097a981 */ /* 0x0002e8000c1e1500 */
[----:B------:R-:W1:Y:S01]  /*112f0*/  LDL R112, [R1+0x350] ;  /* 0x0003500001707983 */ /* 0x000e620000100800 */
[----:B0-----:R-:W-:-:S03]  /*11300*/  @!P2 IMAD.MOV.U32 R115, RZ, RZ, R42 ;  /* 0x000000ffff73a224 */ /* 0x001fc600078e002a */
[----:B------:R-:W3:Y:S04]  /*11310*/  LDL.LU R160, [R1+0x808] ;  /* 0x0008080001a07983 */ /* 0x000ee80000300800 */
[----:B------:R-:W3:Y:S04]  /*11320*/  LDL R43, [R1+0x370] ;  /* 0x00037000012b7983 */ /* 0x000ee80000100800 */
[----:B------:R-:W3:Y:S04]  /*11330*/  LDL R42, [R1+0x374] ;  /* 0x00037400012a7983 */ /* 0x000ee80000100800 */
[----:B------:R-:W3:Y:S01]  /*11340*/  LDL.LU R158, [R1+0x804] ;  /* 0x00080400019e7983 */ /* 0x000ee20000300800 */
[----:B------:R-:W-:-:S02]  /*11350*/  PRMT R153, RZ, 0x7610, R153 ;  /* 0x00007610ff997816 */ /* 0x000fc40000000099 */
[----:B------:R-:W-:Y:S02]  /*11360*/  PRMT R154, RZ, 0x7610, R154 ;  /* 0x00007610ff9a7816 */ /* 0x000fe4000000009a */
[----:B------:R-:W-:Y:S01]  /*11370*/  PRMT R155, RZ, 0x7610, R155 ;  /* 0x00007610ff9b7816 */ /* 0x000fe2000000009b */
[----:B------:R-:W-:Y:S04]  /*11380*/  STS.U16 [R2+UR10+0x9000], R138 ;  /* 0x0090008a02007988 */ /* 0x000fe8000800040a */
[----:B------:R0:W-:Y:S04]  /*11390*/  STS.U16 [R2+UR10+0xdc00], R159 ;  /* 0x00dc009f02007988 */ /* 0x0001e8000800040a */
[----:B0-----:R-:W3:Y:S01]  /*113a0*/  LDL.LU R159, [R1+0x800] ;  /* 0x00080000019f7983 */ /* 0x001ee20000300800 */
[----:B--2---:R-:W-:-:S05]  /*113b0*/  @!P2 IMAD.MOV.U32 R114, RZ, RZ, R37 ;  /* 0x000000ffff72a224 */ /* 0x004fca00078e0025 */
[----:B------:R0:W2:Y:S04]  /*113c0*/  @!P2 LDG.E.U16 R153, desc[UR24][R114.64] ;  /* 0x000000187299a981 */ /* 0x0000a8000c1e1500 */
[----:B------:R-:W0:Y:S01]  /*113d0*/  LDL R114, [R1+0x2b8] ;  /* 0x0002b80001727983 */ /* 0x000e220000100800 */
[----:B----4-:R-:W-:Y:S02]  /*113e0*/  @!P2 IMAD.MOV.U32 R37, RZ, RZ, R36 ;  /* 0x000000ffff25a224 */ /* 0x010fe400078e0024 */
[----:B---3--:R-:W-:Y:S01]  /*113f0*/  @!P2 IMAD.MOV.U32 R36, RZ, RZ, R17 ;  /* 0x000000ffff24a224 */ /* 0x008fe200078e0011 */
[----:B------:R-:W-:Y:S02]  /*11400*/  LOP3.LUT R17, R2, 0x10, RZ, 0x3c, !PT ;  /* 0x0000001002117812 */ /* 0x000fe400078e3cff */
[----:B------:R-:W-:-:S03]  /*11410*/  PRMT R162, RZ, 0x7610, R162 ;  /* 0x00007610ffa27816 */ /* 0x000fc600000000a2 */
[----:B------:R-:W-:Y:S04]  /*11420*/  STS.U16 [R17+UR10+0x8080], R60 ;  /* 0x0080803c11007988 */ /* 0x000fe8000800040a */
[----:B------:R-:W3:Y:S04]  /*11430*/  @!P2 LDG.E.U16 R162, desc[UR24][R36.64] ;  /* 0x0000001824a2a981 */ /* 0x000ee8000c1e1500 */
[----:B------:R-:W4:Y:S04]  /*11440*/  LDL R37, [R1+0x298] ;  /* 0x0002980001257983 */ /* 0x000f280000100800 */
[----:B------:R-:W4:Y:S01]  /*11450*/  LDL R36, [R1+0x384] ;  /* 0x0003840001247983 */ /* 0x000f220000100800 */
[----:B-1----:R-:W-:-:S02]  /*11460*/  @!P2 IMAD.MOV.U32 R113, RZ, RZ, R112 ;  /* 0x000000ffff71a224 */ /* 0x002fc400078e0070 */
[----:B------:R-:W-:Y:S02]  /*11470*/  @!P2 IMAD.MOV.U32 R112, RZ, RZ, R63 ;  /* 0x000000ffff70a224 */ /* 0x000fe400078e003f */
[----:B------:R-:W2:Y:S04]  /*11480*/  LDL R63, [R1+0x2dc] ;  /* 0x0002dc00013f7983 */ /* 0x000ea80000100800 */
[----:B------:R1:W2:Y:S04]  /*11490*/  @!P2 LDG.E.U16 R154, desc[UR24][R112.64] ;  /* 0x00000018709aa981 */ /* 0x0002a8000c1e1500 */
[----:B------:R-:W2:Y:S04]  /*114a0*/  @!P2 LDG.E.U16 R155, desc[UR24][R42.64] ;  /* 0x000000182a9ba981 */ /* 0x000ea8000c1e1500 */
[----:B------:R1:W-:Y:S04]  /*114b0*/  STS.U16 [R17+UR10+0xc080], R158 ;  /* 0x00c0809e11007988 */ /* 0x0003e8000800040a */
[----:B------:R-:W2:Y:S04]  /*114c0*/  LDL R113, [R1+0x2bc] ;  /* 0x0002bc0001717983 */ /* 0x000ea80000100800 */
[----:B------:R-:W2:Y:S04]  /*114d0*/  LDL R112, [R1+0x2d8] ;  /* 0x0002d80001707983 */ /* 0x000ea80000100800 */
[----:B-1----:R-:W2:Y:S04]  /*114e0*/  LDL.LU R158, [R1+0x7fc] ;  /* 0x0007fc00019e7983 */ /* 0x002ea80000300800 */
[----:B------:R-:W2:Y:S04]  /*114f0*/  LDL R43, [R1+0x2f8] ;  /* 0x0002f800012b7983 */ /* 0x000ea80000100800 */
[----:B------:R-:W2:Y:S04]  /*11500*/  LDL R42, [R1+0x2fc] ;  /* 0x0002fc00012a7983 */ /* 0x000ea80000100800 */
[----:B------:R-:W2:Y:S04]  /*11510*/  LDL.LU R60, [R1+0x398] ;  /* 0x00039800013c7983 */ /* 0x000ea80000300800 */
[----:B------:R1:W-:Y:S04]  /*11520*/  STS.U16 [R17+UR10+0x8480], R160 ;  /* 0x008480a011007988 */ /* 0x0003e8000800040a */
[----:B-1----:R-:W2:Y:S01]  /*11530*/  LDL.LU R160, [R1+0x7f8] ;  /* 0x0007f80001a07983 */ /* 0x002ea20000300800 */
[----:B------:R-:W-:-:S02]  /*11540*/  PRMT R157, RZ, 0x7610, R157 ;  /* 0x00007610ff9d7816 */ /* 0x000fc4000000009d */
[----:B------:R-:W-:Y:S01]  /*11550*/  PRMT R140, RZ, 0x7610, R140 ;  /* 0x00007610ff8c7816 */ /* 0x000fe2000000008c */
[----:B------:R1:W-:Y:S04]  /*11560*/  STS.U16 [R17+UR10+0xc480], R161 ;  /* 0x00c480a111007988 */ /* 0x0003e8000800040a */
[----:B------:R0:W-:Y:S04]  /*11570*/  STS.U16 [R17+UR10+0x8880], R164 ;  /* 0x008880a411007988 */ /* 0x0001e8000800040a */
[----:B------:R-:W3:Y:S04]  /*11580*/  @!P2 LDG.E.U16 R140, desc[UR24][R132.64] ;  /* 0x00000018848ca981 */ /* 0x000ee8000c1e1500 */
[----:B------:R0:W-:Y:S04]  /*11590*/  STS.U16 [R17+UR10+0xc880], R163 ;  /* 0x00c880a311007988 */ /* 0x0001e8000800040a */
[----:B------:R0:W-:Y:S04]  /*115a0*/  STS.U16 [R17+UR10+0x8c80], R165 ;  /* 0x008c80a511007988 */ /* 0x0001e8000800040a */
[----:B----4-:R-:W4:Y:S04]  /*115b0*/  @!P2 LDG.E.U16 R157, desc[UR24][R36.64] ;  /* 0x00000018249da981 */ /* 0x010f28000c1e1500 */
[----:B------:R-:W3:Y:S04]  /*115c0*/  LDL R37, [R1+0x318] ;  /* 0x0003180001257983 */ /* 0x000ee80000100800 */
[----:B------:R-:W3:Y:S04]  /*115d0*/  LDL R36, [R1+0x31c] ;  /* 0x00031c0001247983 */ /* 0x000ee80000100800 */
[----:B-1----:R-:W3:Y:S04]  /*115e0*/  LDL.LU R161, [R1+0x7f4] ;  /* 0x0007f40001a17983 */ /* 0x002ee80000300800 */
[----:B0-----:R-:W4:Y:S04]  /*115f0*/  LDL.LU R164, [R1+0x7f0] ;  /* 0x0007f00001a47983 */ /* 0x001f280000300800 */
[----:B------:R-:W4:Y:S04]  /*11600*/  LDL R133, [R1+0x338] ;  /* 0x0003380001857983 */ /* 0x000f280000100800 */
[----:B------:R-:W4:Y:S04]  /*11610*/  LDL R132, [R1+0x33c] ;  /* 0x00033c0001847983 */ /* 0x000f280000100800 */
[----:B------:R-:W4:Y:S01]  /*11620*/  LDL.LU R163, [R1+0x7ec] ;  /* 0x0007ec0001a37983 */ /* 0x000f220000300800 */
[----:B--2---:R-:W-:-:S06]  /*11630*/  PRMT R160, RZ, 0x7610, R160 ;  /* 0x00007610ffa07816 */ /* 0x004fcc00000000a0 */
[----:B------:R-:W2:Y:S04]  /*11640*/  @!P2 LDG.E.U16 R160, desc[UR24][R42.64] ;  /* 0x000000182aa0a981 */ /* 0x000ea8000c1e1500 */
[----:B------:R-:W2:Y:S04]  /*11650*/  LDL R43, [R1+0x358] ;  /* 0x00035800012b7983 */ /* 0x000ea80000100800 */
[----:B------:R-:W2:Y:S04]  /*11660*/  LDL R42, [R1+0x35c] ;  /* 0x00035c00012a7983 */ /* 0x000ea80000100800 */
[----:B------:R-:W2:Y:S01]  /*11670*/  LDL.LU R165, [R1+0x7e8] ;  /* 0x0007e80001a57983 */ /* 0x000ea20000300800 */
[----:B------:R-:W-:Y:S01]  /*11680*/  @!P2 IMAD.MOV.U32 R115, RZ, RZ, R114 ;  /* 0x000000ffff73a224 */ /* 0x000fe200078e0072 */
[----:B------:R-:W-:Y:S01]  /*11690*/  PRMT R158, RZ, 0x7610, R158 ;  /* 0x00007610ff9e7816 */ /* 0x000fe2000000009e */
[----:B------:R-:W-:Y:S01]  /*116a0*/  @!P2 IMAD.MOV.U32 R114, RZ, RZ, R113 ;  /* 0x000000ffff72a224 */ /* 0x000fe200078e0071 */
[----:B------:R-:W-:Y:S01]  /*116b0*/  PRMT R159, RZ, 0x7610, R159 ;  /* 0x00007610ff9f7816 */ /* 0x000fe2000000009f */
[----:B------:R-:W-:-:S02]  /*116c0*/  @!P2 IMAD.MOV.U32 R113, RZ, RZ, R112 ;  /* 0x000000ffff71a224 */ /* 0x000fc400078e0070 */
[----:B------:R-:W-:Y:S01]  /*116d0*/  @!P2 IMAD.MOV.U32 R112, RZ, RZ, R63 ;  /* 0x000000ffff70a224 */ /* 0x000fe200078e003f */
[----:B------:R-:W2:Y:S04]  /*116e0*/  @!P2 LDG.E.U16 R158, desc[UR24][R114.64] ;  /* 0x00000018729ea981 */ /* 0x000ea8000c1e1500 */
[----:B------:R-:W2:Y:S04]  /*116f0*/  @!P2 LDG.E.U16 R159, desc[UR24][R112.64] ;  /* 0x00000018709fa981 */ /* 0x000ea8000c1e1500 */
[----:B------:R-:W2:Y:S04]  /*11700*/  LDL R115, [R1+0x288] ;  /* 0x0002880001737983 */ /* 0x000ea80000100800 */
[----:B------:R-:W2:Y:S04]  /*11710*/  LDL R113, [R1+0x28c] ;  /* 0x00028c0001717983 */ /* 0x000ea80000100800 */
[----:B------:R-:W2:Y:S04]  /*11720*/  LDL R112, [R1+0x378] ;  /* 0x0003780001707983 */ /* 0x000ea80000100800 */
[----:B------:R-:W2:Y:S04]  /*11730*/  LDL R114, [R1+0x29c] ;  /* 0x00029c0001727983 */ /* 0x000ea80000100800 */
[----:B------:R-:W2:Y:S01]  /*11740*/  LDL.LU R63, [R1+0x4d4] ;  /* 0x0004d400013f7983 */ /* 0x000ea20000300800 */
[----:B---3--:R-:W-:-:S02]  /*11750*/  PRMT R161, RZ, 0x7610, R161 ;  /* 0x00007610ffa17816 */ /* 0x008fc400000000a1 */
[----:B----4-:R-:W-:-:S04]  /*11760*/  PRMT R164, RZ, 0x7610, R164 ;  /* 0x00007610ffa47816 */ /* 0x010fc800000000a4 */
[----:B------:R-:W3:Y:S04]  /*11770*/  @!P2 LDG.E.U16 R161, desc[UR24][R36.64] ;  /* 0x0000001824a1a981 */ /* 0x000ee8000c1e1500 */
[----:B------:R-:W4:Y:S04]  /*11780*/  @!P2 LDG.E.U16 R164, desc[UR24][R132.64] ;  /* 0x0000001884a4a981 */ /* 0x000f28000c1e1500 */
[----:B------:R-:W3:Y:S04]  /*11790*/  LDL.LU R37, [R1+0x4d0] ;  /* 0x0004d00001257983 */ /* 0x000ee80000300800 */
[----:B------:R-:W3:Y:S04]  /*117a0*/  LDL.LU R36, [R1+0x4a4] ;  /* 0x0004a40001247983 */ /* 0x000ee80000300800 */
[----:B------:R-:W3:Y:S04]  /*117b0*/  LDL.LU R138, [R1+0x4a0] ;  /* 0x0004a000018a7983 */ /* 0x000ee80000300800 */
[----:B------:R0:W5:Y:S01]  /*117c0*/  LDL.LU R132, [R1+0x7e4] ;  /* 0x0007e40001847983 */ /* 0x0001620000300800 */
[----:B--2---:R-:W-:-:S06]  /*117d0*/  PRMT R165, RZ, 0x7610, R165 ;  /* 0x00007610ffa57816 */ /* 0x004fcc00000000a5 */
[----:B------:R-:W2:Y:S04]  /*117e0*/  @!P2 LDG.E.U16 R165, desc[UR24][R42.64] ;  /* 0x000000182aa5a981 */ /* 0x000ea8000c1e1500 */
[----:B------:R-:W2:Y:S01]  /*117f0*/  LDL.LU R43, [R1+0x7e0] ;  /* 0x0007e000012b7983 */ /* 0x000ea20000300800 */
[----:B------:R-:W-:-:S03]  /*11800*/  PRMT R163, RZ, 0x7610, R163 ;  /* 0x00007610ffa37816 */ /* 0x000fc600000000a3 */
[----:B------:R1:W-:Y:S04]  /*11810*/  STS.U16 [R17+UR10+0xcc80], R60 ;  /* 0x00cc803c11007988 */ /* 0x0003e8000800040a */
[----:B------:R-:W3:Y:S04]  /*11820*/  LDL.LU R133, [R1+0x474] ;  /* 0x0004740001857983 */ /* 0x000ee80000300800 */
[----:B------:R-:W3:Y:S04]  /*11830*/  @!P2 LDG.E.U16 R163, desc[UR24][R112.64] ;  /* 0x0000001870a3a981 */ /* 0x000ee8000c1e1500 */
[----:B-1----:R-:W3:Y:S04]  /*11840*/  LDL.LU R60, [R1+0x470] ;  /* 0x00047000013c7983 */ /* 0x002ee80000300800 */
[----:B------:R-:W3:Y:S04]  /*11850*/  LDL.LU R42, [R1+0x444] ;  /* 0x00044400012a7983 */ /* 0x000ee80000300800 */
[----:B--2---:R1:W-:Y:S04]  /*11860*/  STS.U16 [R17+UR10+0x9080], R43 ;  /* 0x0090802b11007988 */ /* 0x0043e8000800040a */
[----:B------:R2:W-:Y:S04]  /*11870*/  STS.U16 [R17+UR10+0xd080], R3 ;  /* 0x00d0800311007988 */ /* 0x0005e8000800040a */
[----:B-1----:R-:W4:Y:S04]  /*11880*/  LDL.LU R43, [R1+0x440] ;  /* 0x00044000012b7983 */ /* 0x002f280000300800 */
[----:B------:R0:W5:Y:S04]  /*11890*/  LDL.LU.64 R112, [R1+0x7d8] ;  /* 0x0007d80001707983 */ /* 0x0001680000300a00 */
[----:B--2---:R-:W2:Y:S04]  /*118a0*/  LDL.LU R3, [R1+0x7d0] ;  /* 0x0007d00001037983 */ /* 0x004ea80000300800 */
[----:B------:R-:W-:Y:S04]  /*118b0*/  STS.U16 [R17+UR10+0x9480], R21 ;  /* 0x0094801511007988 */ /* 0x000fe8000800040a */
[----:B------:R1:W-:Y:S04]  /*118c0*/  STS.U16 [R17+UR10+0xd480], R39 ;  /* 0x00d4802711007988 */ /* 0x0003e8000800040a */
[----:B------:R0:W-:Y:S04]  /*118d0*/  STS.U16 [R17+UR10+0x9880], R119 ;  /* 0x0098807711007988 */ /* 0x0001e8000800040a */
[----:B------:R0:W-:Y:S01]  /*118e0*/  STS.U16 [R17+UR10+0xd880], R117 ;  /* 0x00d8807511007988 */ /* 0x0001e2000800040a */
[----:B-1----:R-:W-:-:S03]  /*118f0*/  LOP3.LUT R39, R2, 0x20, RZ, 0x3c, !PT ;  /* 0x0000002002277812 */ /* 0x002fc600078e3cff */
[----:B------:R-:W-:Y:S04]  /*11900*/  STS.U16 [R17+UR10+0x9c80], R20 ;  /* 0x009c801411007988 */ /* 0x000fe8000800040a */
[----:B------:R1:W-:Y:S04]  /*11910*/  STS.U16 [R17+UR10+0xdc80], R16 ;  /* 0x00dc801011007988 */ /* 0x0003e8000800040a */
[----:B------:R0:W-:Y:S04]  /*11920*/  STS.U16 [R39+UR10+0x8100], R63 ;  /* 0x0081003f27007988 */ /* 0x0001e8000800040a */
[----:B---3--:R-:W-:Y:S04]  /*11930*/  STS.U16 [R39+UR10+0xc100], R37 ;  /* 0x00c1002527007988 */ /* 0x008fe8000800040a */
[----:B------:R-:W-:Y:S04]  /*11940*/  STS.U16 [R39+UR10+0x8500], R36 ;  /* 0x0085002427007988 */ /* 0x000fe8000800040a */
[----:B------:R3:W-:Y:S04]  /*11950*/  STS.U16 [R39+UR10+0xc500], R138 ;  /* 0x00c5008a27007988 */ /* 0x0007e8000800040a */
[----:B------:R0:W-:Y:S04]  /*11960*/  STS.U16 [R39+UR10+0x8900], R133 ;  /* 0x0089008527007988 */ /* 0x0001e8000800040a */
[----:B------:R0:W-:Y:S04]  /*11970*/  STS.U16 [R39+UR10+0xc900], R60 ;  /* 0x00c9003c27007988 */ /* 0x0001e8000800040a */
[----:B------:R0:W-:Y:S01]  /*11980*/  STS.U16 [R39+UR10+0x8d00], R42 ;  /* 0x008d002a27007988 */ /* 0x0001e2000800040a */
[----:B--2---:R-:W-:-:S06]  /*11990*/  PRMT R3, RZ, 0x7610, R3 ;  /* 0x00007610ff037816 */ /* 0x004fcc0000000003 */
[----:B------:R-:W2:Y:S04]  /*119a0*/  @!P2 LDG.E.U16 R3, desc[UR24][R114.64] ;  /* 0x000000187203a981 */ /* 0x000ea8000c1e1500 */
[----:B------:R1:W5:Y:S04]  /*119b0*/  LDL.LU.64 R114, [R1+0x7c8] ;  /* 0x0007c80001727983 */ /* 0x0003680000300a00 */
[----:B0-----:R-:W2:Y:S04]  /*119c0*/  LDL.LU R119, [R1+0x4cc] ;  /* 0x0004cc0001777983 */ /* 0x001ea80000300800 */
[----:B------:R-:W2:Y:S04]  /*119d0*/  LDL.LU R117, [R1+0x4c8] ;  /* 0x0004c80001757983 */ /* 0x000ea80000300800 */
[----:B-1----:R-:W2:Y:S04]  /*119e0*/  LDL.LU R16, [R1+0x49c] ;  /* 0x00049c0001107983 */ /* 0x002ea80000300800 */
[----:B------:R-:W2:Y:S04]  /*119f0*/  LDL.LU R17, [R1+0x498] ;  /* 0x0004980001117983 */ /* 0x000ea80000300800 */
[----:B------:R-:W2:Y:S04]  /*11a00*/  LDL.LU R63, [R1+0x46c] ;  /* 0x00046c00013f7983 */ /* 0x000ea80000300800 */
[----:B------:R-:W2:Y:S04]  /*11a10*/  LDL.LU R20, [R1+0x468] ;  /* 0x0004680001147983 */ /* 0x000ea80000300800 */
[----:B------:R-:W2:Y:S04]  /*11a20*/  LDL.LU R21, [R1+0x43c] ;  /* 0x00043c0001157983 */ /* 0x000ea80000300800 */
[----:B---3--:R-:W3:Y:S04]  /*11a30*/  LDL.LU R138, [R1+0x438] ;  /* 0x00043800018a7983 */ /* 0x008ee80000300800 */
[----:B------:R-:W2:Y:S04]  /*11a40*/  LDL.LU R36, [R1+0x40c] ;  /* 0x00040c0001247983 */ /* 0x000ea80000300800 */
[----:B------:R-:W2:Y:S04]  /*11a50*/  LDL.LU R37, [R1+0x408] ;  /* 0x0004080001257983 */ /* 0x000ea80000300800 */
[----:B------:R0:W5:Y:S04]  /*11a60*/  LDL.LU R133, [R1+0x7c4] ;  /* 0x0007c40001857983 */ /* 0x0001680000300800 */
[----:B------:R-:W2:Y:S04]  /*11a70*/  LDL.LU R60, [R1+0x7c0] ;  /* 0x0007c000013c7983 */ /* 0x000ea80000300800 */
[----:B------:R-:W2:Y:S04]  /*11a80*/  LDL.LU R42, [R1+0x7bc] ;  /* 0x0007bc00012a7983 */ /* 0x000ea80000300800 */
[----:B----4-:R1:W-:Y:S04]  /*11a90*/  STS.U16 [R39+UR10+0xcd00], R43 ;  /* 0x00cd002b27007988 */ /* 0x0103e8000800040a */
[----:B-1----:R-:W4:Y:S04]  /*11aa0*/  LDL.LU R43, [R1+0x4c4] ;  /* 0x0004c400012b7983 */ /* 0x002f280000300800 */
[----:B--2---:R1:W-:Y:S04]  /*11ab0*/  STS.U16 [R39+UR10+0x9100], R42 ;  /* 0x0091002a27007988 */ /* 0x0043e8000800040a */
[----:B------:R2:W-:Y:S04]  /*11ac0*/  STS.U16 [R39+UR10+0xd100], R60 ;  /* 0x00d1003c27007988 */ /* 0x0005e8000800040a */
[----:B------:R0:W-:Y:S04]  /*11ad0*/  STS.U16 [R39+UR10+0x9500], R134 ;  /* 0x0095008627007988 */ /* 0x0001e8000800040a */
[----:B------:R-:W-:Y:S04]  /*11ae0*/  STS.U16 [R39+UR10+0xd500], R135 ;  /* 0x00d5008727007988 */ /* 0x000fe8000800040a */
[----:B-1----:R-:W4:Y:S04]  /*11af0*/  LDL.LU R42, [R1+0x4c0] ;  /* 0x0004c000012a7983 */ /* 0x002f280000300800 */
[----:B------:R1:W-:Y:S04]  /*11b00*/  STS.U16 [R39+UR10+0x9900], R40 ;  /* 0x0099002827007988 */ /* 0x0003e8000800040a */
[----:B--2---:R-:W2:Y:S04]  /*11b10*/  LDL.LU R60, [R1+0x494] ;  /* 0x00049400013c7983 */ /* 0x004ea80000300800 */
[----:B0-----:R0:W5:Y:S01]  /*11b20*/  LDL.LU R134, [R1+0x7b8] ;  /* 0x0007b80001867983 */ /* 0x0011620000300800 */
[----:B-1----:R-:W-:-:S03]  /*11b30*/  LOP3.LUT R40, R2, 0x30, RZ, 0x3c, !PT ;  /* 0x0000003002287812 */ /* 0x002fc600078e3cff */
[----:B------:R1:W-:Y:S04]  /*11b40*/  STS.U16 [R39+UR10+0xd900], R80 ;  /* 0x00d9005027007988 */ /* 0x0003e8000800040a */
[----:B------:R0:W5:Y:S04]  /*11b50*/  LDL.LU R135, [R1+0x7b4] ;  /* 0x0007b40001877983 */ /* 0x0001680000300800 */
[----:B------:R-:W-:Y:S04]  /*11b60*/  STS.U16 [R39+UR10+0x9d00], R57 ;  /* 0x009d003927007988 */ /* 0x000fe8000800040a */
[----:B-1----:R-:W2:Y:S04]  /*11b70*/  LDL.LU R80, [R1+0x7b0] ;  /* 0x0007b00001507983 */ /* 0x002ea80000300800 */
[----:B------:R1:W-:Y:S04]  /*11b80*/  STS.U16 [R39+UR10+0xdd00], R38 ;  /* 0x00dd002627007988 */ /* 0x0003e8000800040a */
[----:B------:R0:W-:Y:S04]  /*11b90*/  STS.U16 [R40+UR10+0x8180], R119 ;  /* 0x0081807728007988 */ /* 0x0001e8000800040a */
[----:B------:R0:W-:Y:S04]  /*11ba0*/  STS.U16 [R40+UR10+0xc180], R117 ;  /* 0x00c1807528007988 */ /* 0x0001e8000800040a */
[----:B-1----:R-:W2:Y:S04]  /*11bb0*/  LDL.LU R38, [R1+0x490] ;  /* 0x0004900001267983 */ /* 0x002ea80000300800 */
[----:B------:R-:W2:Y:S04]  /*11bc0*/  LDL.LU R39, [R1+0x464] ;  /* 0x0004640001277983 */ /* 0x000ea80000300800 */
[----:B0-----:R-:W2:Y:S04]  /*11bd0*/  LDL.LU R119, [R1+0x460] ;  /* 0x0004600001777983 */ /* 0x001ea80000300800 */
[----:B------:R-:W2:Y:S04]  /*11be0*/  LDL.LU R117, [R1+0x434] ;  /* 0x0004340001757983 */ /* 0x000ea80000300800 */
[----:B------:R0:W-:Y:S04]  /*11bf0*/  STS.U16 [R40+UR10+0x8580], R16 ;  /* 0x0085801028007988 */ /* 0x0001e8000800040a */
[----:B------:R1:W-:Y:S04]  /*11c00*/  STS.U16 [R40+UR10+0xc580], R17 ;  /* 0x00c5801128007988 */ /* 0x0003e8000800040a */
[----:B------:R-:W2:Y:S04]  /*11c10*/  LDL.LU R57, [R1+0x430] ;  /* 0x0004300001397983 */ /* 0x000ea80000300800 */
[----:B------:R1:W-:Y:S04]  /*11c20*/  STS.U16 [R40+UR10+0x8980], R63 ;  /* 0x0089803f28007988 */ /* 0x0003e8000800040a */
[----:B0-----:R0:W5:Y:S04]  /*11c30*/  LDL.LU R16, [R1+0x7ac] ;  /* 0x0007ac0001107983 */ /* 0x0011680000300800 */
[----:B------:R0:W-:Y:S04]  /*11c40*/  STS.U16 [R40+UR10+0xc980], R20 ;  /* 0x00c9801428007988 */ /* 0x0001e8000800040a */
[----:B-1----:R1:W5:Y:S04]  /*11c50*/  LDL.LU R17, [R1+0x7a8] ;  /* 0x0007a80001117983 */ /* 0x0023680000300800 */
[----:B------:R0:W-:Y:S04]  /*11c60*/  STS.U16 [R40+UR10+0x8d80], R21 ;  /* 0x008d801528007988 */ /* 0x0001e8000800040a */
[----:B------:R-:W2:Y:S04]  /*11c70*/  LDL.LU R63, [R1+0x7a4] ;  /* 0x0007a400013f7983 */ /* 0x000ea80000300800 */
[----:B---3--:R3:W-:Y:S04]  /*11c80*/  STS.U16 [R40+UR10+0xcd80], R138 ;  /* 0x00cd808a28007988 */ /* 0x0087e8000800040a */
[----:B0-----:R1:W5:Y:S04]  /*11c90*/  LDL.LU R20, [R1+0x7a0] ;  /* 0x0007a00001147983 */ /* 0x0013680000300800 */
[----:B------:R0:W-:Y:S04]  /*11ca0*/  STS.U16 [R40+UR10+0x9180], R36 ;  /* 0x0091802428007988 */ /* 0x0001e8000800040a */
[----:B------:R1:W5:Y:S04]  /*11cb0*/  LDL.LU R21, [R1+0x79c] ;  /* 0x00079c0001157983 */ /* 0x0003680000300800 */
[----:B------:R0:W-:Y:S04]  /*11cc0*/  STS.U16 [R40+UR10+0xd180], R37 ;  /* 0x00d1802528007988 */ /* 0x0001e8000800040a */
[----:B---3--:R-:W3:Y:S04]  /*11cd0*/  LDL.LU R138, [R1+0x798] ;  /* 0x00079800018a7983 */ /* 0x008ee80000300800 */
[----:B------:R-:W-:Y:S04]  /*11ce0*/  STS.U16 [R40+UR10+0x9580], R137 ;  /* 0x0095808928007988 */ /* 0x000fe8000800040a */
[----:B0-----:R1:W5:Y:S04]  /*11cf0*/  LDL.LU R36, [R1+0x794] ;  /* 0x0007940001247983 */ /* 0x0013680000300800 */
[----:B------:R0:W-:Y:S04]  /*11d00*/  STS.U16 [R40+UR10+0xd580], R97 ;  /* 0x00d5806128007988 */ /* 0x0001e8000800040a */
[----:B------:R1:W5:Y:S04]  /*11d10*/  LDL.LU R37, [R1+0x790] ;  /* 0x0007900001257983 */ /* 0x0003680000300800 */
[----:B------:R1:W-:Y:S01]  /*11d20*/  STS.U16 [R40+UR10+0x9980], R58 ;  /* 0x0099803a28007988 */ /* 0x0003e2000800040a */
[----:B0-----:R-:W-:-:S03]  /*11d30*/  LOP3.LUT R97, R2, 0x40, RZ, 0x3c, !PT ;  /* 0x0000004002617812 */ /* 0x001fc600078e3cff */
[----:B------:R-:W3:Y:S04]  /*11d40*/  LDL.LU R137, [R1+0x78c] ;  /* 0x00078c0001897983 */ /* 0x000ee80000300800 */
[----:B------:R0:W-:Y:S04]  /*11d50*/  STS.U16 [R40+UR10+0xd980], R56 ;  /* 0x00d9803828007988 */ /* 0x0001e8000800040a */
[----:B------:R-:W-:Y:S04]  /*11d60*/  STS.U16 [R40+UR10+0x9d80], R41 ;  /* 0x009d802928007988 */ /* 0x000fe8000800040a */
[----:B-1----:R-:W3:Y:S04]  /*11d70*/  LDL.LU R58, [R1+0x4bc] ;  /* 0x0004bc00013a7983 */ /* 0x002ee80000300800 */
[----:B------:R1:W-:Y:S04]  /*11d80*/  STS.U16 [R40+UR10+0xdd80], R23 ;  /* 0x00dd801728007988 */ /* 0x0003e8000800040a */
[----:B0-----:R-:W3:Y:S04]  /*11d90*/  LDL.LU R56, [R1+0x4b8] ;  /* 0x0004b80001387983 */ /* 0x001ee80000300800 */
[----:B----4-:R0:W-:Y:S04]  /*11da0*/  STS.U16 [R97+UR10+0x8200], R43 ;  /* 0x0082002b61007988 */ /* 0x0101e8000800040a */
[----:B-1----:R-:W4:Y:S04]  /*11db0*/  LDL.LU R23, [R1+0x48c] ;  /* 0x00048c0001177983 */ /* 0x002f280000300800 */
[----:B------:R-:W3:Y:S04]  /*11dc0*/  LDL.LU R41, [R1+0x488] ;  /* 0x0004880001297983 */ /* 0x000ee80000300800 */
[----:B------:R-:W3:Y:S04]  /*11dd0*/  LDL.LU R40, [R1+0x45c] ;  /* 0x00045c0001287983 */ /* 0x000ee80000300800 */
[----:B0-----:R-:W3:Y:S04]  /*11de0*/  LDL.LU R43, [R1+0x458] ;  /* 0x00045800012b7983 */ /* 0x001ee80000300800 */
[----:B------:R0:W-:Y:S04]  /*11df0*/  STS.U16 [R97+UR10+0xc200], R42 ;  /* 0x00c2002a61007988 */ /* 0x0001e8000800040a */
[----:B--2---:R1:W-:Y:S04]  /*11e00*/  STS.U16 [R97+UR10+0x8600], R60 ;  /* 0x0086003c61007988 */ /* 0x0043e8000800040a */
[----:B0-----:R-:W2:Y:S04]  /*11e10*/  LDL.LU R42, [R1+0x42c] ;  /* 0x00042c00012a7983 */ /* 0x001ea80000300800 */
[----:B-1----:R-:W2:Y:S04]  /*11e20*/  LDL.LU R60, [R1+0x428] ;  /* 0x00042800013c7983 */ /* 0x002ea80000300800 */
[----:B------:R0:W-:Y:S04]  /*11e30*/  STS.U16 [R97+UR10+0xc600], R38 ;  /* 0x00c6002661007988 */ /* 0x0001e8000800040a */
[----:B------:R1:W-:Y:S04]  /*11e40*/  STS.U16 [R97+UR10+0x8a00], R39 ;  /* 0x008a002761007988 */ /* 0x0003e8000800040a */
[----:B------:R1:W-:Y:S04]  /*11e50*/  STS.U16 [R97+UR10+0xca00], R119 ;  /* 0x00ca007761007988 */ /* 0x0003e8000800040a */
[----:B0-----:R0:W5:Y:S04]  /*11e60*/  LDL.LU R38, [R1+0x788] ;  /* 0x0007880001267983 */ /* 0x0011680000300800 */
[----:B-1----:R0:W5:Y:S04]  /*11e70*/  LDL.LU R39, [R1+0x784] ;  /* 0x0007840001277983 */ /* 0x0021680000300800 */
[----:B------:R-:W2:Y:S04]  /*11e80*/  LDL.LU R119, [R1+0x780] ;  /* 0x0007800001777983 */ /* 0x000ea80000300800 */
[----:B------:R1:W-:Y:S04]  /*11e90*/  STS.U16 [R97+UR10+0x8e00], R117 ;  /* 0x008e007561007988 */ /* 0x0003e8000800040a */
[----:B-1----:R-:W2:Y:S04]  /*11ea0*/  LDL.LU R117, [R1+0x77c] ;  /* 0x00077c0001757983 */ /* 0x002ea80000300800 */
[----:B------:R1:W-:Y:S04]  /*11eb0*/  STS.U16 [R97+UR10+0xce00], R57 ;  /* 0x00ce003961007988 */ /* 0x0003e8000800040a */
[----:B-1----:R-:W3:Y:S04]  /*11ec0*/  LDL.LU R57, [R1+0x3fc] ;  /* 0x0003fc0001397983 */ /* 0x002ee80000300800 */
[----:B--2---:R-:W-:Y:S04]  /*11ed0*/  STS.U16 [R97+UR10+0x9200], R117 ;  /* 0x0092007561007988 */ /* 0x004fe8000800040a */
[----:B------:R-:W-:Y:S04]  /*11ee0*/  STS.U16 [R97+UR10+0xd200], R119 ;  /* 0x00d2007761007988 */ /* 0x000fe8000800040a */
[----:B------:R-:W-:Y:S04]  /*11ef0*/  STS.U16 [R97+UR10+0x9600], R118 ;  /* 0x0096007661007988 */ /* 0x000fe8000800040a */
[----:B------:R-:W-:Y:S04]  /*11f00*/  STS.U16 [R97+UR10+0xd600], R136 ;  /* 0x00d6008861007988 */ /* 0x000fe8000800040a */
[----:B------:R-:W-:Y:S04]  /*11f10*/  STS.U16 [R97+UR10+0x9a00], R116 ;  /* 0x009a007461007988 */ /* 0x000fe8000800040a */
[----:B------:R-:W-:Y:S04]  /*11f20*/  STS.U16 [R97+UR10+0xda00], R99 ;  /* 0x00da006361007988 */ /* 0x000fe8000800040a */
[----:B------:R-:W-:Y:S04]  /*11f30*/  STS.U16 [R97+UR10+0x9e00], R98 ;  /* 0x009e006261007988 */ /* 0x000fe8000800040a */
[----:B------:R1:W-:Y:S04]  /*11f40*/  STS.U16 [R97+UR10+0xde00], R79 ;  /* 0x00de004f61007988 */ /* 0x0003e8000800040a */
[----:B-1----:R-:W2:Y:S01]  /*11f50*/  LDL.LU R97, [R1+0x4b4] ;  /* 0x0004b40001617983 */ /* 0x002ea20000300800 */
[----:B------:R-:W-:-:S03]  /*11f60*/  LOP3.LUT R79, R2, 0x50, RZ, 0x3c, !PT ;  /* 0x00000050024f7812 */ /* 0x000fc600078e3cff */
[----:B------:R-:W2:Y:S04]  /*11f70*/  LDL.LU R98, [R1+0x4b0] ;  /* 0x0004b00001627983 */ /* 0x000ea80000300800 */
[----:B------:R-:W2:Y:S04]  /*11f80*/  LDL.LU R99, [R1+0x484] ;  /* 0x0004840001637983 */ /* 0x000ea80000300800 */
[----:B------:R-:W2:Y:S04]  /*11f90*/  LDL.LU R116, [R1+0x480] ;  /* 0x0004800001747983 */ /* 0x000ea80000300800 */
[----:B------:R-:W2:Y:S04]  /*11fa0*/  LDL.LU R117, [R1+0x454] ;  /* 0x0004540001757983 */ /* 0x000ea80000300800 */
[----:B------:R-:W2:Y:S04]  /*11fb0*/  LDL.LU R118, [R1+0x450] ;  /* 0x0004500001767983 */ /* 0x000ea80000300800 */
[----:B------:R-:W2:Y:S04]  /*11fc0*/  LDL.LU R119, [R1+0x424] ;  /* 0x0004240001777983 */ /* 0x000ea80000300800 */
[----:B------:R-:W2:Y:S04]  /*11fd0*/  LDL.LU R136, [R1+0x420] ;  /* 0x0004200001887983 */ /* 0x000ea80000300800 */
[----:B---3--:R1:W-:Y:S04]  /*11fe0*/  STS.U16 [R79+UR10+0x8280], R58 ;  /* 0x0082803a4f007988 */ /* 0x0083e8000800040a */
[----:B-1----:R-:W3:Y:S04]  /*11ff0*/  LDL.LU R58, [R1+0x778] ;  /* 0x00077800013a7983 */ /* 0x002ee80000300800 */
[----:B------:R1:W-:Y:S04]  /*12000*/  STS.U16 [R79+UR10+0xc280], R56 ;  /* 0x00c280384f007988 */ /* 0x0003e8000800040a */
[----:B----4-:R4:W-:Y:S04]  /*12010*/  STS.U16 [R79+UR10+0x8680], R23 ;  /* 0x008680174f007988 */ /* 0x0109e8000800040a */
[----:B------:R-:W-:Y:S04]  /*12020*/  STS.U16 [R79+UR10+0xc680], R41 ;  /* 0x00c680294f007988 */ /* 0x000fe8000800040a */
[----:B------:R0:W-:Y:S04]  /*12030*/  STS.U16 [R79+UR10+0x8a80], R40 ;  /* 0x008a80284f007988 */ /* 0x0001e8000800040a */
[----:B-1----:R1:W5:Y:S04]  /*12040*/  LDL.LU R56, [R1+0x774] ;  /* 0x0007740001387983 */ /* 0x0023680000300800 */
[----:B------:R-:W-:Y:S04]  /*12050*/  STS.U16 [R79+UR10+0xca80], R43 ;  /* 0x00ca802b4f007988 */ /* 0x000fe8000800040a */
[----:B------:R0:W-:Y:S04]  /*12060*/  STS.U16 [R79+UR10+0x8e80], R42 ;  /* 0x008e802a4f007988 */ /* 0x0001e8000800040a */
[----:B----4-:R-:W4:Y:S04]  /*12070*/  LDL.LU R23, [R1+0x4ac] ;  /* 0x0004ac0001177983 */ /* 0x010f280000300800 */
[----:B------:R1:W-:Y:S04]  /*12080*/  STS.U16 [R79+UR10+0xce80], R60 ;  /* 0x00ce803c4f007988 */ /* 0x0003e8000800040a */
[----:B0-----:R-:W2:Y:S04]  /*12090*/  LDL.LU R40, [R1+0x4a8] ;  /* 0x0004a80001287983 */ /* 0x001ea80000300800 */
[----:B------:R-:W2:Y:S04]  /*120a0*/  LDL.LU R41, [R1+0x47c] ;  /* 0x00047c0001297983 */ /* 0x000ea80000300800 */
[----:B------:R0:W-:Y:S04]  /*120b0*/  STS.U16 [R79+UR10+0x9280], R57 ;  /* 0x009280394f007988 */ /* 0x0001e8000800040a */
[----:B------:R-:W2:Y:S04]  /*120c0*/  LDL.LU R42, [R1+0x478] ;  /* 0x00047800012a7983 */ /* 0x000ea80000300800 */
[----:B------:R-:W4:Y:S04]  /*120d0*/  LDL.LU R43, [R1+0x44c] ;  /* 0x00044c00012b7983 */ /* 0x000f280000300800 */
[----:B-1----:R-:W4:Y:S04]  /*120e0*/  LDL.LU R60, [R1+0x448] ;  /* 0x00044800013c7983 */ /* 0x002f280000300800 */
[----:B0-----:R0:W5:Y:S04]  /*120f0*/  LDL.LU R57, [R1+0x770] ;  /* 0x0007700001397983 */ /* 0x0011680000300800 */
[----:B---3--:R1:W-:Y:S04]  /*12100*/  STS.U16 [R79+UR10+0xd280], R58 ;  /* 0x00d2803a4f007988 */ /* 0x0083e8000800040a */
[----:B------:R3:W-:Y:S04]  /*12110*/  STS.U16 [R79+UR10+0x9680], R59 ;  /* 0x0096803b4f007988 */ /* 0x0007e8000800040a */
[----:B------:R-:W-:Y:S04]  /*12120*/  STS.U16 [R79+UR10+0xd680], R76 ;  /* 0x00d6804c4f007988 */ /* 0x000fe8000800040a */
[----:B------:R0:W-:Y:S04]  /*12130*/  STS.U16 [R79+UR10+0x9a80], R61 ;  /* 0x009a803d4f007988 */ /* 0x0001e8000800040a */
[----:B-1----:R1:W5:Y:S04]  /*12140*/  LDL.LU R58, [R1+0x76c] ;  /* 0x00076c00013a7983 */ /* 0x0023680000300800 */
[----:B---3--:R1:W5:Y:S01]  /*12150*/  LDL.LU R59, [R1+0x768] ;  /* 0x00076800013b7983 */ /* 0x0083620000300800 */
[----:B0-----:R-:W-:-:S03]  /*12160*/  LOP3.LUT R61, R2, 0x60, RZ, 0x3c, !PT ;  /* 0x00000060023d7812 */ /* 0x001fc600078e3cff */
[----:B------:R1:W5:Y:S04]  /*12170*/  LDL.LU R76, [R1+0x764] ;  /* 0x00076400014c7983 */ /* 0x0003680000300800 */
[----:B------:R0:W-:Y:S04]  /*12180*/  STS.U16 [R79+UR10+0xda80], R77 ;  /* 0x00da804d4f007988 */ /* 0x0001e8000800040a */
[----:B------:R3:W-:Y:S04]  /*12190*/  STS.U16 [R79+UR10+0x9e80], R78 ;  /* 0x009e804e4f007988 */ /* 0x0007e8000800040a */
[----:B------:R1:W-:Y:S04]  /*121a0*/  STS.U16 [R79+UR10+0xde80], R96 ;  /* 0x00de80604f007988 */ /* 0x0003e8000800040a */
[----:B0-----:R0:W5:Y:S04]  /*121b0*/  LDL.LU R77, [R1+0x760] ;  /* 0x00076000014d7983 */ /* 0x0011680000300800 */
[----:B---3--:R0:W5:Y:S04]  /*121c0*/  LDL.LU R78, [R1+0x75c] ;  /* 0x00075c00014e7983 */ /* 0x0081680000300800 */
[----:B-1----:R0:W5:Y:S04]  /*121d0*/  LDL.LU R79, [R1+0x758] ;  /* 0x00075800014f7983 */ /* 0x0021680000300800 */
[----:B--2---:R1:W-:Y:S04]  /*121e0*/  STS.U16 [R61+UR10+0x8300], R97 ;  /* 0x008300613d007988 */ /* 0x0043e8000800040a */
[----:B------:R0:W5:Y:S04]  /*121f0*/  LDL.LU R96, [R1+0x754] ;  /* 0x0007540001607983 */ /* 0x0001680000300800 */
[----:B------:R2:W-:Y:S04]  /*12200*/  STS.U16 [R61+UR10+0xc300], R98 ;  /* 0x00c300623d007988 */ /* 0x0005e8000800040a */
[----:B-1----:R0:W5:Y:S04]  /*12210*/  LDL.LU R97, [R1+0x750] ;  /* 0x0007500001617983 */ /* 0x0021680000300800 */
[----:B------:R1:W-:Y:S04]  /*12220*/  STS.U16 [R61+UR10+0x8700], R99 ;  /* 0x008700633d007988 */ /* 0x0003e8000800040a */
[----:B--2---:R0:W5:Y:S04]  /*12230*/  LDL.LU R98, [R1+0x74c] ;  /* 0x00074c0001627983 */ /* 0x0041680000300800 */
        /* <DEDUP_REMOVED lines=18> */
[----:B------:R-:W-:Y:S04]  /*12360*/  STS.U16 [R61+UR10+0x9b00], R142 ;  /* 0x009b008e3d007988 */ /* 0x000fe8000800040a */
[----:B--2---:R-:W2:Y:S04]  /*12370*/  LDL.LU R62, [R1+0x724] ;  /* 0x00072400013e7983 */ /* 0x004ea80000300800 */
[----:B------:R1:W-:Y:S04]  /*12380*/  STS.U16 [R61+UR10+0xdb00], R18 ;  /* 0x00db00123d007988 */ /* 0x0003e8000800040a */
[----:B------:R3:W-:Y:S04]  /*12390*/  STS.U16 [R61+UR10+0x9f00], R19 ;  /* 0x009f00133d007988 */ /* 0x0007e8000800040a */
[----:B------:R0:W-:Y:S04]  /*123a0*/  STS.U16 [R61+UR10+0xdf00], R22 ;  /* 0x00df00163d007988 */ /* 0x0001e8000800040a */
[----:B-1----:R1:W5:Y:S04]  /*123b0*/  LDL.LU R18, [R1+0x720] ;  /* 0x0007200001127983 */ /* 0x0023680000300800 */
[----:B---3--:R1:W5:Y:S04]  /*123c0*/  LDL.LU R19, [R1+0x71c] ;  /* 0x00071c0001137983 */ /* 0x0083680000300800 */
[----:B0-----:R-:W3:Y:S01]  /*123d0*/  LDL.LU R61, [R1+0x718] ;  /* 0x00071800013d7983 */ /* 0x001ee20000300800 */
[----:B------:R-:W-:-:S03]  /*123e0*/  LOP3.LUT R142, R2, 0x70, RZ, 0x3c, !PT ;  /* 0x00000070028e7812 */ /* 0x000fc600078e3cff */
[----:B------:R1:W5:Y:S04]  /*123f0*/  LDL.LU R22, [R1+0x714] ;  /* 0x0007140001167983 */ /* 0x0003680000300800 */
[----:B----4-:R0:W-:Y:S04]  /*12400*/  STS.U16 [R142+UR10+0x8380], R23 ;  /* 0x008380178e007988 */ /* 0x0101e8000800040a */
[----:B------:R4:W-:Y:S04]  /*12410*/  STS.U16 [R142+UR10+0xc380], R40 ;  /* 0x00c380288e007988 */ /* 0x0009e8000800040a */
[----:B------:R1:W-:Y:S04]  /*12420*/  STS.U16 [R142+UR10+0x8780], R41 ;  /* 0x008780298e007988 */ /* 0x0003e8000800040a */
[----:B0-----:R0:W5:Y:S04]  /*12430*/  LDL.LU R23, [R1+0x710] ;  /* 0x0007100001177983 */ /* 0x0011680000300800 */
[----:B----4-:R0:W5:Y:S04]  /*12440*/  LDL.LU R40, [R1+0x70c] ;  /* 0x00070c0001287983 */ /* 0x0101680000300800 */
[----:B-1----:R0:W5:Y:S04]  /*12450*/  LDL.LU R41, [R1+0x708] ;  /* 0x0007080001297983 */ /* 0x0021680000300800 */
[----:B------:R1:W-:Y:S04]  /*12460*/  STS.U16 [R142+UR10+0xc780], R42 ;  /* 0x00c7802a8e007988 */ /* 0x0003e8000800040a */
[----:B------:R4:W-:Y:S04]  /*12470*/  STS.U16 [R142+UR10+0x8b80], R43 ;  /* 0x008b802b8e007988 */ /* 0x0009e8000800040a */
[----:B------:R0:W-:Y:S04]  /*12480*/  STS.U16 [R142+UR10+0xcb80], R60 ;  /* 0x00cb803c8e007988 */ /* 0x0001e8000800040a */
[----:B-1----:R1:W5:Y:S04]  /*12490*/  LDL.LU R42, [R1+0x704] ;  /* 0x00070400012a7983 */ /* 0x0023680000300800 */
[----:B----4-:R1:W5:Y:S04]  /*124a0*/  LDL.LU R43, [R1+0x700] ;  /* 0x00070000012b7983 */ /* 0x0103680000300800 */
[----:B0-----:R1:W5:Y:S04]  /*124b0*/  LDL.LU R60, [R1+0x6fc] ;  /* 0x0006fc00013c7983 */ /* 0x0013680000300800 */
[----:B---3--:R0:W-:Y:S04]  /*124c0*/  STS.U16 [R142+UR10+0x8f80], R61 ;  /* 0x008f803d8e007988 */ /* 0x0081e8000800040a */
[----:B--2---:R2:W-:Y:S04]  /*124d0*/  STS.U16 [R142+UR10+0xcf80], R62 ;  /* 0x00cf803e8e007988 */ /* 0x0045e8000800040a */
[----:B------:R3:W-:Y:S04]  /*124e0*/  STS.U16 [R142+UR10+0x9380], R63 ;  /* 0x0093803f8e007988 */ /* 0x0007e8000800040a */
[----:B0-----:R1:W5:Y:S04]  /*124f0*/  LDL.LU R61, [R1+0x6f8] ;  /* 0x0006f800013d7983 */ /* 0x0013680000300800 */
[----:B--2---:R1:W5:Y:S04]  /*12500*/  LDL.LU R62, [R1+0x6f4] ;  /* 0x0006f400013e7983 */ /* 0x0043680000300800 */
[----:B---3--:R1:W5:Y:S04]  /*12510*/  LDL.LU R63, [R1+0x6f0] ;  /* 0x0006f000013f7983 */ /* 0x0083680000300800 */
[----:B------:R0:W-:Y:S04]  /*12520*/  STS.U16 [R142+UR10+0xd380], R80 ;  /* 0x00d380508e007988 */ /* 0x0001e8000800040a */
[----:B------:R2:W-:Y:S04]  /*12530*/  STS.U16 [R142+UR10+0x9780], R81 ;  /* 0x009780518e007988 */ /* 0x0005e8000800040a */
        /* <DEDUP_REMOVED lines=11> */
[----:B0-----:R1:W5:Y:S04]  /*125f0*/  LDL.LU R142, [R1+0x6d4] ;  /* 0x0006d400018e7983 */ /* 0x0013680000300800 */
[----:B------:R-:W2:Y:S04]  /*12600*/  LDL.LU R0, [R1+0x6d0] ;  /* 0x0006d00001007983 */ /* 0x000ea80000300800 */
[----:B--2---:R0:W-:Y:S04]  /*12610*/  STS.U16 [R0+UR10+0x13000], R148 ;  /* 0x0130009400007988 */ /* 0x0041e8000800040a */
[----:B------:R2:W-:Y:S01]  /*12620*/  STS.U16 [R0+UR10+0x12000], R143 ;  /* 0x0120008f00007988 */ /* 0x0005e2000800040a */
[----:B0-----:R-:W-:-:S03]  /*12630*/  LOP3.LUT R148, R0, 0x20, RZ, 0x3c, !PT ;  /* 0x0000002000947812 */ /* 0x001fc600078e3cff */
[----:B------:R0:W-:Y:S04]  /*12640*/  STS.U16 [R0+UR10+0x12400], R102 ;  /* 0x0124006600007988 */ /* 0x0001e8000800040a */
[----:B--2---:R1:W5:Y:S04]  /*12650*/  LDL.LU R143, [R1+0x6cc] ;  /* 0x0006cc00018f7983 */ /* 0x0043680000300800 */
[----:B------:R2:W-:Y:S04]  /*12660*/  STS.U16 [R0+UR10+0x12800], R103 ;  /* 0x0128006700007988 */ /* 0x0005e8000800040a */
[----:B0-----:R1:W5:Y:S04]  /*12670*/  LDL.LU R102, [R1+0x6c8] ;  /* 0x0006c80001667983 */ /* 0x0013680000300800 */
[----:B------:R0:W-:Y:S04]  /*12680*/  STS.U16 [R0+UR10+0x12c00], R120 ;  /* 0x012c007800007988 */ /* 0x0001e8000800040a */
[----:B------:R3:W-:Y:S04]  /*12690*/  STS.U16 [R0+UR10+0x13400], R121 ;  /* 0x0134007900007988 */ /* 0x0007e8000800040a */
[----:B------:R4:W-:Y:S04]  /*126a0*/  STS.U16 [R0+UR10+0x13800], R144 ;  /* 0x0138009000007988 */ /* 0x0009e8000800040a */
[----:B------:R0:W-:Y:S04]  /*126b0*/  STS.U16 [R0+UR10+0x13c00], R145 ;  /* 0x013c009100007988 */ /* 0x0001e8000800040a */
[----:B--2---:R1:W5:Y:S04]  /*126c0*/  LDL.LU R103, [R1+0x6c4] ;  /* 0x0006c40001677983 */ /* 0x0043680000300800 */
[----:B------:R2:W-:Y:S04]  /*126d0*/  STS.U16 [R148+UR10+0x12100], R122 ;  /* 0x0121007a94007988 */ /* 0x0005e8000800040a */
[----:B0-----:R1:W5:Y:S04]  /*126e0*/  LDL.LU R120, [R1+0x6c0] ;  /* 0x0006c00001787983 */ /* 0x0013680000300800 */
[----:B------:R0:W-:Y:S04]  /*126f0*/  STS.U16 [R148+UR10+0x12500], R123 ;  /* 0x0125007b94007988 */ /* 0x0001e8000800040a */
[----:B---3--:R1:W5:Y:S04]  /*12700*/  LDL.LU R121, [R1+0x6bc] ;  /* 0x0006bc0001797983 */ /* 0x0083680000300800 */
[----:B------:R-:W-:Y:S04]  /*12710*/  STS.U16 [R148+UR10+0x12900], R140 ;  /* 0x0129008c94007988 */ /* 0x000fe8000800040a */
[----:B----4-:R1:W5:Y:S04]  /*12720*/  LDL.LU R144, [R1+0x6b8] ;  /* 0x0006b80001907983 */ /* 0x0103680000300800 */
[----:B------:R-:W-:Y:S04]  /*12730*/  STS.U16 [R148+UR10+0x12d00], R141 ;  /* 0x012d008d94007988 */ /* 0x000fe8000800040a */
[----:B------:R1:W5:Y:S04]  /*12740*/  LDL.LU R145, [R1+0x6b4] ;  /* 0x0006b40001917983 */ /* 0x0003680000300800 */
[----:B------:R3:W-:Y:S04]  /*12750*/  STS.U16 [R148+UR10+0x13100], R156 ;  /* 0x0131009c94007988 */ /* 0x0007e8000800040a */
[----:B--2---:R1:W5:Y:S04]  /*12760*/  LDL.LU R122, [R1+0x6b0] ;  /* 0x0006b000017a7983 */ /* 0x0043680000300800 */
[----:B0-----:R1:W5:Y:S01]  /*12770*/  LDL.LU R123, [R1+0x6ac] ;  /* 0x0006ac00017b7983 */ /* 0x0013620000300800 */
[----:B---3--:R-:W-:-:S03]  /*12780*/  LOP3.LUT R156, R0, 0x40, RZ, 0x3c, !PT ;  /* 0x00000040009c7812 */ /* 0x008fc600078e3cff */
[----:B------:R1:W5:Y:S04]  /*12790*/  LDL.LU R140, [R1+0x6a8] ;  /* 0x0006a800018c7983 */ /* 0x0003680000300800 */
[----:B------:R0:W-:Y:S04]  /*127a0*/  STS.U16 [R148+UR10+0x13500], R146 ;  /* 0x0135009294007988 */ /* 0x0001e8000800040a */
[----:B------:R1:W5:Y:S04]  /*127b0*/  LDL.LU R141, [R1+0x6a4] ;  /* 0x0006a400018d7983 */ /* 0x0003680000300800 */
[----:B------:R2:W-:Y:S04]  /*127c0*/  STS.U16 [R148+UR10+0x13900], R147 ;  /* 0x0139009394007988 */ /* 0x0005e8000800040a */
[----:B0-----:R1:W5:Y:S04]  /*127d0*/  LDL.LU R146, [R1+0x6a0] ;  /* 0x0006a00001927983 */ /* 0x0013680000300800 */
[----:B------:R0:W-:Y:S04]  /*127e0*/  STS.U16 [R148+UR10+0x13d00], R149 ;  /* 0x013d009594007988 */ /* 0x0001e8000800040a */
[----:B--2---:R1:W5:Y:S04]  /*127f0*/  LDL.LU R147, [R1+0x69c] ;  /* 0x00069c0001937983 */ /* 0x0043680000300800 */
[----:B------:R2:W-:Y:S04]  /*12800*/  STS.U16 [R156+UR10+0x12200], R150 ;  /* 0x012200969c007988 */ /* 0x0005e8000800040a */
[----:B0-----:R1:W5:Y:S04]  /*12810*/  LDL.LU R148, [R1+0x698] ;  /* 0x0006980001947983 */ /* 0x0013680000300800 */
[----:B------:R0:W-:Y:S04]  /*12820*/  STS.U16 [R156+UR10+0x12600], R151 ;  /* 0x012600979c007988 */ /* 0x0001e8000800040a */
[----:B------:R1:W5:Y:S04]  /*12830*/  LDL.LU R149, [R1+0x694] ;  /* 0x0006940001957983 */ /* 0x0003680000300800 */
[----:B------:R3:W-:Y:S04]  /*12840*/  STS.U16 [R156+UR10+0x12a00], R152 ;  /* 0x012a00989c007988 */ /* 0x0007e8000800040a */
[----:B--2---:R1:W5:Y:S04]  /*12850*/  LDL.LU R150, [R1+0x690] ;  /* 0x0006900001967983 */ /* 0x0043680000300800 */
[----:B------:R2:W-:Y:S04]  /*12860*/  STS.U16 [R156+UR10+0x12e00], R153 ;  /* 0x012e00999c007988 */ /* 0x0005e8000800040a */
[----:B0-----:R1:W5:Y:S04]  /*12870*/  LDL.LU R151, [R1+0x68c] ;  /* 0x00068c0001977983 */ /* 0x0013680000300800 */
[----:B------:R0:W-:Y:S04]  /*12880*/  STS.U16 [R156+UR10+0x13200], R162 ;  /* 0x013200a29c007988 */ /* 0x0001e8000800040a */
[----:B---3--:R1:W5:Y:S04]  /*12890*/  LDL.LU R152, [R1+0x688] ;  /* 0x0006880001987983 */ /* 0x0083680000300800 */
[----:B--2---:R1:W5:Y:S01]  /*128a0*/  LDL.LU R153, [R1+0x684] ;  /* 0x0006840001997983 */ /* 0x0043620000300800 */
[----:B0-----:R-:W-:-:S03]  /*128b0*/  LOP3.LUT R162, R0, 0x60, RZ, 0x3c, !PT ;  /* 0x0000006000a27812 */ /* 0x001fc600078e3cff */
[----:B------:R0:W-:Y:S04]  /*128c0*/  STS.U16 [R156+UR10+0x13600], R154 ;  /* 0x0136009a9c007988 */ /* 0x0001e8000800040a */
[----:B------:R2:W-:Y:S04]  /*128d0*/  STS.U16 [R156+UR10+0x13a00], R155 ;  /* 0x013a009b9c007988 */ /* 0x0005e8000800040a */
[----:B------:R3:W-:Y:S04]  /*128e0*/  STS.U16 [R156+UR10+0x13e00], R157 ;  /* 0x013e009d9c007988 */ /* 0x0007e8000800040a */
[----:B0-----:R1:W5:Y:S04]  /*128f0*/  LDL.LU R154, [R1+0x680] ;  /* 0x00068000019a7983 */ /* 0x0013680000300800 */
[----:B--2---:R1:W5:Y:S04]  /*12900*/  LDL.LU R155, [R1+0x67c] ;  /* 0x00067c00019b7983 */ /* 0x0043680000300800 */
[----:B---3--:R1:W5:Y:S04]  /*12910*/  LDL.LU R156, [R1+0x678] ;  /* 0x00067800019c7983 */ /* 0x0083680000300800 */
[----:B------:R1:W5:Y:S04]  /*12920*/  LDL.LU R157, [R1+0x674] ;  /* 0x00067400019d7983 */ /* 0x0003680000300800 */
        /* <DEDUP_REMOVED lines=13> */
[----:B------:R2:W-:Y:S01]  /*12a00*/  STS.U16 [R162+UR10+0x13f00], R3 ;  /* 0x013f0003a2007988 */ /* 0x0005e2000800040a */
[----:B------:R3:W-:Y:S06]  /*12a10*/  MEMBAR.ALL.CTA ;  /* 0x0000000000007992 */ /* 0x0007ec0000008000 */
[----:B---3--:R-:W3:Y:S04]  /*12a20*/  FENCE.VIEW.ASYNC.S ;  /* 0x00000000000073c6 */ /* 0x008ee80000000000 */
[----:B0-----:R1:W5:Y:S04]  /*12a30*/  LDL.LU R163, [R1+0x658] ;  /* 0x0006580001a37983 */ /* 0x0013680000300800 */
[----:B--2---:R1:W5:Y:S04]  /*12a40*/  LDL.LU R162, [R1+0x654] ;  /* 0x0006540001a27983 */ /* 0x0043680000300800 */
[----:B------:R1:W5:Y:S01]  /*12a50*/  LDL.LU R3, [R1+0x650] ;  /* 0x0006500001037983 */ /* 0x0003620000300800 */
[----:B------:R-:W-:-:S04]  /*12a60*/  ULEA UR12, UR8, UR10, 0x3 ;  /* 0x0000000a080c7291 */ /* 0x000fc8000f8e18ff */
[----:B------:R-:W-:Y:S01]  /*12a70*/  UIADD3 UR12, UPT, UPT, UR12, 0x14000, URZ ;  /* 0x000140000c0c7890 */ /* 0x000fe2000fffe0ff */
[----:B---3--:R-:W-:Y:S06]  /*12a80*/  BAR.SYNC.DEFER_BLOCKING 0x0 ;  /* 0x0000000000007b1d */ /* 0x008fec0000010000 */
[----:B------:R-:W-:Y:S05]  /*12a90*/  @P1 BRA `(.L_x_9) ;  /* 0x0000000000881947 */ /* 0x000fea0003800000 */
[----:B------:R-:W-:Y:S02]  /*12aa0*/  UIADD3 UR13, UPT, UPT, UR9, 0x40, URZ ;  /* 0x00000040090d7890 */ /* 0x000fe4000fffe0ff */
[----:B------:R-:W-:Y:S02]  /*12ab0*/  UIADD3 UR50, UPT, UPT, UR9, 0x40, URZ ;  /* 0x0000004009327890 */ /* 0x000fe4000fffe0ff */
[----:B------:R-:W-:Y:S01]  /*12ac0*/  UIADD3 UR51, UPT, UPT, UR9, 0x40, URZ ;  /* 0x0000004009337890 */ /* 0x000fe2000fffe0ff */
[----:B------:R-:W-:Y:S01]  /*12ad0*/  UMOV UR22, 0x0 ;  /* 0x0000000000167882 */ /* 0x000fe20000000000 */
[----:B------:R-:W-:Y:S01]  /*12ae0*/  UMOV UR23, 0x8108490 ;  /* 0x0810849000177882 */ /* 0x000fe20000000000 */
[----:B------:R-:W-:Y:S01]  /*12af0*/  UMOV UR21, 0x40004040 ;  /* 0x4000404000157882 */ /* 0x000fe20000000000 */
[----:B------:R-:W-:Y:S02]  /*12b00*/  UIADD3 UR56, UPT, UPT, UR9, 0x40, URZ ;  /* 0x0000004009387890 */ /* 0x000fe4000fffe0ff */
[----:B------:R0:W-:Y:S01]  /*12b10*/  UTCHMMA gdesc[UR20], gdesc[UR14], tmem[UR9], tmem[UR22], idesc[UR23], UPT ;  /* 0x00ff160e140075ea */ /* 0x0001e2000b800009 */
[----:B------:R-:W-:Y:S01]  /*12b20*/  UMOV UR42, 0x0 ;  /* 0x00000000002a7882 */ /* 0x000fe20000000000 */
[----:B------:R-:W-:Y:S01]  /*12b30*/  UMOV UR43, 0x8108490 ;  /* 0x08108490002b7882 */ /* 0x000fe20000000000 */
[----:B------:R-:W-:Y:S01]  /*12b40*/  UMOV UR44, 0x0 ;  /* 0x00000000002c7882 */ /* 0x000fe20000000000 */
[----:B------:R-:W-:Y:S01]  /*12b50*/  UMOV UR45, 0x8108490 ;  /* 0x08108490002d7882 */ /* 0x000fe20000000000 */
        /* <DEDUP_REMOVED lines=11> */
[----:B------:R-:W-:Y:S01]  /*12c10*/  UMOV UR6, UR12 ;  /* 0x0000000c00067c82 */ /* 0x000fe20008000000 */
[----:B------:R-:W-:Y:S01]  /*12c20*/  UMOV UR7, URZ ;  /* 0x000000ff00077c82 */ /* 0x000fe20008000000 */
[----:B------:R0:W-:Y:S01]  /*12c30*/  UTCHMMA gdesc[UR34], gdesc[UR14], tmem[UR13], tmem[UR48], idesc[UR49], UPT ;  /* 0x00ff300e220075ea */ /* 0x0001e2000b80000d */
[----:B------:R-:W-:Y:S01]  /*12c40*/  UMOV UR58, 0x0 ;  /* 0x00000000003a7882 */ /* 0x000fe20000000000 */
[----:B------:R-:W-:Y:S01]  /*12c50*/  UMOV UR59, 0x8108490 ;  /* 0x08108490003b7882 */ /* 0x000fe20000000000 */
[----:B------:R0:W-:Y:S01]  /*12c60*/  UTCHMMA gdesc[UR36], gdesc[UR18], tmem[UR50], tmem[UR52], idesc[UR53], UPT ;  /* 0x00ff3412240075ea */ /* 0x0001e2000b800032 */
[----:B------:R-:W-:Y:S01]  /*12c70*/  UMOV UR4, UR6 ;  /* 0x0000000600047c82 */ /* 0x000fe20008000000 */
[----:B------:R0:W-:Y:S01]  /*12c80*/  UTCHMMA gdesc[UR38], gdesc[UR28], tmem[UR51], tmem[UR54], idesc[UR55], UPT ;  /* 0x00ff361c260075ea */ /* 0x0001e2000b800033 */
[----:B------:R0:W-:Y:S01]  /*12c90*/  UTCHMMA gdesc[UR40], gdesc[UR32], tmem[UR56], tmem[UR58], idesc[UR59], UPT ;  /* 0x00ff3a20280075ea */ /* 0x0001e2000b800038 */
[----:B------:R0:W-:Y:S01]  /*12ca0*/  UTCBAR [UR4], URZ ;  /* 0x000000ff040073e9 */ /* 0x0001e200080000ff */
[----:B------:R-:W-:Y:S01]  /*12cb0*/  NOP ;  /* 0x0000000000007918 */ /* 0x000fe20000000000 */
.L_x_9:
[----:B------:R2:W-:Y:S04]  /*12cc0*/  STL [R1+0x650], R0 ;  /* 0x0006500001007387 */ /* 0x0005e80000100800 */
[----:B--2---:R-:W2:Y:S01]  /*12cd0*/  LDL R0, [R1+0x620] ;  /* 0x0006200001007983 */ /* 0x004ea20000100800 */
[----:B------:R-:W-:-:S04]  /*12ce0*/  UIADD3 UR8, UPT, UPT, UR8, 0x1, URZ ;  /* 0x0000000108087890 */ /* 0x000fc8000fffe0ff */
[----:B------:R-:W-:-:S04]  /*12cf0*/  UISETP.GT.AND UP1, UPT, UR8, 0x1, UPT ;  /* 0x000000010800788c */ /* 0x000fc8000bf24270 */
[----:B0-----:R-:W-:Y:S02]  /*12d00*/  USEL UR4, URZ, 0x1, !UP1 ;  /* 0x00000001ff047887 */ /* 0x001fe4000c800000 */
[----:B------:R-:W-:Y:S02]  /*12d10*/  USEL UR8, UR8, URZ, !UP1 ;  /* 0x000000ff08087287 */ /* 0x000fe4000c800000 */
[----:B------:R-:W-:Y:S01]  /*12d20*/  ULOP3.LUT UR6, UR5, UR4, URZ, 0x3c, !UPT ;  /* 0x0000000405067292 */ /* 0x000fe2000f8e3cff */
[----:B--2--5:R-:W-:Y:S02]  /*12d30*/  ISETP.NE.U32.AND P2, PT, R164, R0, PT ;  /* 0x00000000a400720c */ /* 0x024fe40003f45070 */
[----:B------:R0:W5:Y:S01]  /*12d40*/  LDL.LU R0, [R1+0x650] ;  /* 0x0006500001007983 */ /* 0x0001620000300800 */
[----:B------:R-:W-:-:S03]  /*12d50*/  UMOV UR4, UR5 ;  /* 0x0000000500047c82 */ /* 0x000fc60008000000 */
[----:B------:R-:W-:-:S07]  /*12d60*/  UMOV UR5, UR6 ;  /* 0x0000000600057c82 */ /* 0x000fce0008000000 */
[----:B0-----:R-:W-:Y:S05]  /*12d70*/  @P2 BRA `(.L_x_10) ;  /* 0xffffff64005c2947 */ /* 0x001fea000383ffff */
.L_x_7:
[----:B------:R-:W2:Y:S01]  /*12d80*/  LDL.LU R165, [R1+0x64c] ;  /* 0x00064c0001a57983 */ /* 0x000ea20000300800 */
[----:B-1----:R-:W0:Y:S01]  /*12d90*/  LDC R3, c[0x0][0x3b4] ;  /* 0x0000ed00ff037b82 */ /* 0x002e220000000800 */
[----:B--2---:R-:W-:-:S13]  /*12da0*/  ISETP.GE.AND P1, PT, R165, 0x40, PT ;  /* 0x00000040a500780c */ /* 0x004fda0003f26270 */
[----:B0-----:R-:W-:Y:S05]  /*12db0*/  @!P1 BRA `(.L_x_11) ;  /* 0x0000000000109947 */ /* 0x001fea0003800000 */
[----:B------:R-:W-:-:S06]  /*12dc0*/  USHF.L.U32 UR4, UR4, 0x1f, URZ ;  /* 0x0000001f04047899 */ /* 0x000fcc00080006ff */
[----:B-----5:R-:W-:-:S04]  /*12dd0*/  IMAD.U32 R0, RZ, RZ, UR4 ;  /* 0x00000004ff007e24 */ /* 0x020fc8000f8e00ff */
[----:B------:R-:W0:Y:S02]  /*12de0*/  SYNCS.PHASECHK.TRANS64.TRYWAIT P1, [UR12], R0 ;  /* 0x00000000ff0075a7 */ /* 0x000e24000802110c */
[----:B0-----:R-:W-:Y:S05]  /*12df0*/  @!P1 BRA `(.L_x_12) ;  /* 0x0000003000089947 */ /* 0x001fea0003800000 */
.L_x_11:
[----:B-----5:R-:W2:Y:S01]  /*12e00*/  LDL.LU R146, [R1+0x26c] ;  /* 0x00026c0001927983 */ /* 0x020ea20000300800 */
[----:B------:R-:W0:Y:S03]  /*12e10*/  LDCU.128 UR4, c[0x0][0x390] ;  /* 0x00007200ff0477ac */ /* 0x000e260008000c00 */
[----:B------:R-:W3:Y:S01]  /*12e20*/  LDL.LU R145, [R1+0x270] ;  /* 0x0002700001917983 */ /* 0x000ee20000300800 */
[----:B------:R-:W1:Y:S03]  /*12e30*/  LDCU UR8, c[0x0][0x3b8] ;  /* 0x00007700ff0877ac */ /* 0x000e660008000800 */
[----:B------:R-:W4:Y:S01]  /*12e40*/  LDL.LU R144, [R1+0x27c] ;  /* 0x00027c0001907983 */ /* 0x000f220000300800 */
[----:B------:R-:W-:Y:S06]  /*12e50*/  BAR.SYNC.DEFER_BLOCKING 0x0 ;  /* 0x0000000000007b1d */ /* 0x000fec0000010000 */
[----:B------:R-:W0:Y:S02]  /*12e60*/  @!P0 SYNCS.CCTL.IV [UR10+0x14000] ;  /* 0x01400000ff0089b1 */ /* 0x000e24000800000a */
[----:B0-----:R-:W-:Y:S06]  /*12e70*/  BAR.SYNC.DEFER_BLOCKING 0x0 ;  /* 0x0000000000007b1d */ /* 0x001fec0000010000 */
[----:B------:R-:W0:Y:S01]  /*12e80*/  LDTM.x128 R4, tmem[UR11] ;  /* 0x0000000b000479ee */ /* 0x000e2200083c0000 */
[----:B------:R-:W1:Y:S01]  /*12e90*/  @!P0 SYNCS.CCTL.IV [UR10+0x14008] ;  /* 0x01400800ff0089b1 */ /* 0x000e62000800000a */
[----:B------:R-:W-:Y:S01]  /*12ea0*/  NOP ;  /* 0x0000000000007918 */ /* 0x000fe20000000000 */
[----:B0-----:R-:W-:-:S02]  /*12eb0*/  F2FP.BF16.F32.PACK_AB R138, R5, R4 ;  /* 0x00000004058a723e */ /* 0x001fc400000010ff */
[----:B------:R-:W-:Y:S02]  /*12ec0*/  F2FP.BF16.F32.PACK_AB R140, R69, R68 ;  /* 0x00000044458c723e */ /* 0x000fe400000010ff */
[----:B------:R-:W-:Y:S02]  /*12ed0*/  PRMT R142, R138, 0x7632, R142 ;  /* 0x000076328a8e7816 */ /* 0x000fe4000000008e */
[----:B------:R-:W-:Y:S02]  /*12ee0*/  PRMT R143, R140, 0x7632, R143 ;  /* 0x000076328c8f7816 */ /* 0x000fe4000000008f */
[----:B------:R-:W-:Y:S02]  /*12ef0*/  F2FP.BF16.F32.PACK_AB R72, R73, R72 ;  /* 0x000000484948723e */ /* 0x000fe400000010ff */
[----:B------:R-:W-:Y:S02]  /*12f00*/  F2FP.BF16.F32.PACK_AB R74, R75, R74 ;  /* 0x0000004a4b4a723e */ /* 0x000fe400000010ff */
[----:B------:R-:W-:-:S02]  /*12f10*/  F2FP.BF16.F32.PACK_AB R12, R13, R12 ;  /* 0x0000000c0d0c723e */ /* 0x000fc400000010ff */
[----:B------:R-:W-:Y:S02]  /*12f20*/  F2FP.BF16.F32.PACK_AB R76, R77, R76 ;  /* 0x0000004c4d4c723e */ /* 0x000fe400000010ff */
[----:B------:R-:W-:Y:S02]  /*12f30*/  F2FP.BF16.F32.PACK_AB R14, R15, R14 ;  /* 0x0000000e0f0e723e */ /* 0x000fe400000010ff */
[----:B------:R-:W-:Y:S02]  /*12f40*/  F2FP.BF16.F32.PACK_AB R78, R79, R78 ;  /* 0x0000004e4f4e723e */ /* 0x000fe400000010ff */
        /* <DEDUP_REMOVED lines=51> */
[----:B------:R-:W-:Y:S01]  /*13280*/  F2FP.BF16.F32.PACK_AB R67, R131, R67 ;  /* 0x000000438343723e */ /* 0x000fe200000010ff */
[C---:B--2---:R-:W-:Y:S01]  /*13290*/  VIADD R0, R146.reuse, 0x4 ;  /* 0x0000000492007836 */ /* 0x044fe20000000000 */
[C---:B------:R-:W-:Y:S01]  /*132a0*/  ISETP.GE.AND P0, PT, R146.reuse, UR7, PT ;  /* 0x0000000792007c0c */ /* 0x040fe2000bf06270 */
[C---:B------:R-:W-:Y:S02]  /*132b0*/  VIADD R2, R146.reuse, 0x3 ;  /* 0x0000000392027836 */ /* 0x040fe40000000000 */
[----:B------:R-:W-:Y:S01]  /*132c0*/  VIADD R133, R146, 0x1 ;  /* 0x0000000192857836 */ /* 0x000fe20000000000 */
[----:B------:R-:W-:Y:S01]  /*132d0*/  ISETP.GE.AND P3, PT, R0, UR7, PT ;  /* 0x0000000700007c0c */ /* 0x000fe2000bf66270 */
[C---:B---3--:R-:W-:Y:S01]  /*132e0*/  IMAD R0, R145.reuse, R3, RZ ;  /* 0x0000000391007224 */ /* 0x048fe200078e02ff */
[----:B------:R-:W-:Y:S01]  /*132f0*/  ISETP.GE.AND P2, PT, R2, UR7, PT ;  /* 0x0000000702007c0c */ /* 0x000fe2000bf46270 */
[----:B------:R-:W-:Y:S01]  /*13300*/  VIADD R132, R146, 0x2 ;  /* 0x0000000292847836 */ /* 0x000fe20000000000 */
[----:B------:R-:W-:Y:S01]  /*13310*/  ISETP.GE.AND P1, PT, R145, UR6, PT ;  /* 0x0000000691007c0c */ /* 0x000fe2000bf26270 */
[----:B------:R-:W-:Y:S01]  /*13320*/  IMAD R3, R3, 0x80, R0 ;  /* 0x0000008003037824 */ /* 0x000fe200078e0200 */
[----:B------:R-:W-:Y:S01]  /*13330*/  LEA R4, P6, R0, UR4, 0x1 ;  /* 0x0000000400047c11 */ /* 0x000fe2000f8c08ff */
[C---:B------:R-:W-:Y:S01]  /*13340*/  VIADD R141, R146.reuse, 0x5 ;  /* 0x00000005928d7836 */ /* 0x040fe20000000000 */
[----:B------:R-:W-:Y:S01]  /*13350*/  ISETP.GE.AND P5, PT, R133, UR7, PT ;  /* 0x0000000785007c0c */ /* 0x000fe2000bfa6270 */
[----:B-1----:R-:W-:Y:S01]  /*13360*/  IMAD R133, R146, UR8, RZ ;  /* 0x0000000892857c24 */ /* 0x002fe2000f8e02ff */
[----:B------:R-:W-:Y:S01]  /*13370*/  LEA.HI.X.SX32 R5, R0, UR5, 0x1, P6 ;  /* 0x0000000500057c11 */ /* 0x000fe2000b0f0eff */
[C---:B------:R-:W-:Y:S01]  /*13380*/  VIADD R75, R146.reuse, 0xa ;  /* 0x0000000a924b7836 */ /* 0x040fe20000000000 */
[----:B------:R-:W-:Y:S01]  /*13390*/  LEA R2, P6, R3, UR4, 0x1 ;  /* 0x0000000403027c11 */ /* 0x000fe2000f8c08ff */
[C---:B------:R-:W-:Y:S01]  /*133a0*/  VIADD R139, R133.reuse, UR8 ;  /* 0x00000008858b7c36 */ /* 0x040fe20008000000 */
[----:B------:R-:W-:Y:S01]  /*133b0*/  ISETP.LT.AND P1, PT, R146, UR7, !P1 ;  /* 0x0000000792007c0c */ /* 0x000fe2000cf21270 */
[----:B------:R-:W-:Y:S01]  /*133c0*/  IMAD.WIDE R68, R133, 0x2, R4 ;  /* 0x0000000285447825 */ /* 0x000fe200078e0204 */
[----:B----4-:R-:W-:-:S02]  /*133d0*/  ISETP.LT.AND P0, PT, R144, UR6, !P0 ;  /* 0x0000000690007c0c */ /* 0x010fc4000c701270 */
[----:B------:R-:W-:Y:S01]  /*133e0*/  LEA.HI.X.SX32 R3, R3, UR5, 0x1, P6 ;  /* 0x0000000503037c11 */ /* 0x000fe2000b0f0eff */
[----:B------:R-:W-:Y:S01]  /*133f0*/  IMAD.WIDE R134, R139, 0x2, R4 ;  /* 0x000000028b867825 */ /* 0x000fe200078e0204 */
[----:B------:R-:W-:Y:S02]  /*13400*/  ISETP.LT.AND P6, PT, R145, UR6, !P5 ;  /* 0x0000000691007c0c */ /* 0x000fe4000efc1270 */
[----:B------:R-:W-:Y:S01]  /*13410*/  ISETP.LT.AND P5, PT, R144, UR6, !P5 ;  /* 0x0000000690007c0c */ /* 0x000fe2000efa1270 */
[--C-:B------:R-:W-:Y:S01]  /*13420*/  IMAD.WIDE R136, R139, 0x2, R2.reuse ;  /* 0x000000028b887825 */ /* 0x100fe200078e0202 */
[----:B------:R-:W-:Y:S02]  /*13430*/  ISETP.GE.AND P4, PT, R132, UR7, PT ;  /* 0x0000000784007c0c */ /* 0x000fe4000bf86270 */
[----:B------:R-:W-:Y:S01]  /*13440*/  F2FP.BF16.F32.PACK_AB R0, R7, R6 ;  /* 0x000000060700723e */ /* 0x000fe200000010ff */
[----:B------:R-:W-:Y:S01]  /*13450*/  IMAD.WIDE R132, R133, 0x2, R2 ;  /* 0x0000000285847825 */ /* 0x000fe200078e0202 */
[----:B------:R0:W-:Y:S01]  /*13460*/  @P1 STG.E.U16 desc[UR24][R68.64], R138 ;  /* 0x0000008a44001986 */ /* 0x0001e2000c101518 */
[----:B------:R-:W-:-:S02]  /*13470*/  ISETP.GE.AND P1, PT, R141, UR7, PT ;  /* 0x000000078d007c0c */ /* 0x000fc4000bf26270 */
[----:B------:R-:W-:Y:S01]  /*13480*/  VIADD R139, R139, UR8 ;  /* 0x000000088b8b7c36 */ /* 0x000fe20008000000 */
[----:B------:R1:W-:Y:S03]  /*13490*/  @P0 STG.E.U16 desc[UR24][R132.64], R140 ;  /* 0x0000008c84000986 */ /* 0x0003e6000c101518 */
[----:B------:R-:W-:Y:S01]  /*134a0*/  IMAD.WIDE R6, R139, 0x2, R4 ;  /* 0x000000028b067825 */ /* 0x000fe200078e0204 */
[----:B------:R2:W-:Y:S01]  /*134b0*/  @P6 STG.E.U16 desc[UR24][R134.64], R142 ;  /* 0x0000008e86006986 */ /* 0x0005e2000c101518 */
[----:B------:R-:W-:Y:S02]  /*134c0*/  ISETP.LT.AND P6, PT, R145, UR6, !P2 ;  /* 0x0000000691007c0c */ /* 0x000fe4000d7c1270 */
[----:B------:R-:W-:Y:S01]  /*134d0*/  VIADD R141, R139, UR8 ;  /* 0x000000088b8d7c36 */ /* 0x000fe20008000000 */
[----:B------:R3:W-:Y:S01]  /*134e0*/  @P5 STG.E.U16 desc[UR24][R136.64], R143 ;  /* 0x0000008f88005986 */ /* 0x0007e2000c101518 */
[----:B------:R-:W-:Y:S01]  /*134f0*/  ISETP.LT.AND P5, PT, R145, UR6, !P4 ;  /* 0x0000000691007c0c */ /* 0x000fe2000e7a1270 */
[----:B0-----:R-:W-:Y:S01]  /*13500*/  IMAD.WIDE R68, R139, 0x2, R2 ;  /* 0x000000028b447825 */ /* 0x001fe200078e0202 */
[----:B------:R-:W-:-:S02]  /*13510*/  ISETP.LT.AND P4, PT, R144, UR6, !P4 ;  /* 0x0000000690007c0c */ /* 0x000fc4000e781270 */
[----:B-1----:R-:W-:Y:S01]  /*13520*/  F2FP.BF16.F32.PACK_AB R133, R71, R70 ;  /* 0x000000464785723e */ /* 0x002fe200000010ff */
[C---:B------:R-:W-:Y:S01]  /*13530*/  IMAD.WIDE R70, R141.reuse, 0x2, R4 ;  /* 0x000000028d467825 */ /* 0x040fe200078e0204 */
[----:B------:R-:W-:Y:S02]  /*13540*/  ISETP.LT.AND P2, PT, R144, UR6, !P2 ;  /* 0x0000000690007c0c */ /* 0x000fe4000d741270 */
[C---:B--2---:R-:W-:Y:S01]  /*13550*/  PRMT R135, R0.reuse, 0x7610, R135 ;  /* 0x0000761000877816 */ /* 0x044fe20000000087 */
[----:B------:R-:W-:Y:S01]  /*13560*/  VIADD R73, R141, UR8 ;  /* 0x000000088d497c36 */ /* 0x000fe20008000000 */
[----:B---3--:R-:W-:Y:S01]  /*13570*/  PRMT R136, R0, 0x7632, R136 ;  /* 0x0000763200887816 */ /* 0x008fe20000000088 */
[----:B------:R-:W-:Y:S02]  /*13580*/  VIADD R138, R146, 0x6 ;  /* 0x00000006928a7836 */ /* 0x000fe40000000000 */
[----:B------:R0:W-:Y:S01]  /*13590*/  @P5 STG.E.U16 desc[UR24][R6.64], R135 ;  /* 0x0000008706005986 */ /* 0x0001e2000c101518 */
[----:B------:R-:W-:Y:S01]  /*135a0*/  F2FP.BF16.F32.PACK_AB R0, R9, R8 ;  /* 0x000000080900723e */ /* 0x000fe200000010ff */
[----:B------:R-:W-:-:S02]  /*135b0*/  IMAD.WIDE R8, R73, 0x2, R4 ;  /* 0x0000000249087825 */ /* 0x000fc400078e0204 */
[----:B------:R1:W-:Y:S01]  /*135c0*/  @P4 STG.E.U16 desc[UR24][R68.64], R133 ;  /* 0x0000008544004986 */ /* 0x0003e2000c101518 */
[----:B------:R-:W-:Y:S01]  /*135d0*/  ISETP.LT.AND P4, PT, R145, UR6, !P3 ;  /* 0x0000000691007c0c */ /* 0x000fe2000df81270 */
[----:B------:R-:W-:Y:S01]  /*135e0*/  VIADD R132, R146, 0x7 ;  /* 0x0000000792847836 */ /* 0x000fe20000000000 */
[----:B------:R-:W-:Y:S01]  /*135f0*/  ISETP.GE.AND P0, PT, R138, UR7, PT ;  /* 0x000000078a007c0c */ /* 0x000fe2000bf06270 */
[----:B------:R2:W-:Y:S01]  /*13600*/  @P6 STG.E.U16 desc[UR24][R70.64], R136 ;  /* 0x0000008846006986 */ /* 0x0005e2000c101518 */
[----:B------:R-:W-:Y:S01]  /*13610*/  ISETP.LT.AND P6, PT, R144, UR6, !P3 ;  /* 0x0000000690007c0c */ /* 0x000fe2000dfc1270 */
[----:B------:R-:W-:Y:S01]  /*13620*/  VIADD R134, R146, 0x8 ;  /* 0x0000000892867836 */ /* 0x000fe20000000000 */
[----:B------:R-:W-:Y:S01]  /*13630*/  ISETP.GE.AND P5, PT, R132, UR7, PT ;  /* 0x0000000784007c0c */ /* 0x000fe2000bfa6270 */
[----:B0-----:R-:W-:-:S03]  /*13640*/  IMAD.WIDE R6, R141, 0x2, R2 ;  /* 0x000000028d067825 */ /* 0x001fc600078e0202 */
[----:B------:R-:W-:Y:S01]  /*13650*/  ISETP.GE.AND P3, PT, R134, UR7, PT ;  /* 0x0000000786007c0c */ /* 0x000fe2000bf66270 */
[----:B-1----:R-:W-:Y:S01]  /*13660*/  IMAD.WIDE R68, R73, 0x2, R2 ;  /* 0x0000000249447825 */ /* 0x002fe200078e0202 */
[----:B------:R-:W-:-:S03]  /*13670*/  PRMT R133, R133, 0x7632, R133 ;  /* 0x0000763285857816 */ /* 0x000fc60000000085 */
[----:B------:R-:W-:Y:S01]  /*13680*/  VIADD R73, R73, UR8 ;  /* 0x0000000849497c36 */ /* 0x000fe20008000000 */
[----:B--2---:R-:W-:Y:S01]  /*13690*/  F2FP.BF16.F32.PACK_AB R70, R11, R10 ;  /* 0x0000000a0b46723e */ /* 0x004fe200000010ff */
[----:B------:R0:W-:Y:S01]  /*136a0*/  @P2 STG.E.U16 desc[UR24][R6.64], R133 ;  /* 0x0000008506002986 */ /* 0x0001e2000c101518 */
[----:B------:R-:W-:Y:S02]  /*136b0*/  VIADD R132, R146, 0x9 ;  /* 0x0000000992847836 */ /* 0x000fe40000000000 */
[----:B------:R-:W-:Y:S01]  /*136c0*/  VIADD R71, R73, UR8 ;  /* 0x0000000849477c36 */ /* 0x000fe20008000000 */
[----:B------:R1:W-:Y:S01]  /*136d0*/  @P4 STG.E.U16 desc[UR24][R8.64], R0 ;  /* 0x0000000008004986 */ /* 0x0003e2000c101518 */
[C---:B------:R-:W-:Y:S02]  /*136e0*/  ISETP.LT.AND P4, PT, R145.reuse, UR6, !P1 ;  /* 0x0000000691007c0c */ /* 0x040fe4000cf81270 */
[C---:B------:R-:W-:Y:S01]  /*136f0*/  ISETP.LT.AND P1, PT, R144.reuse, UR6, !P1 ;  /* 0x0000000690007c0c */ /* 0x040fe2000cf21270 */
[----:B------:R2:W-:Y:S01]  /*13700*/  @P6 STG.E.U16 desc[UR24][R68.64], R72 ;  /* 0x0000004844006986 */ /* 0x0005e2000c101518 */
[----:B------:R-:W-:Y:S01]  /*13710*/  ISETP.LT.AND P6, PT, R145, UR6, !P0 ;  /* 0x0000000691007c0c */ /* 0x000fe2000c7c1270 */
[----:B------:R-:W-:Y:S01]  /*13720*/  IMAD.WIDE R10, R71, 0x2, R4 ;  /* 0x00000002470a7825 */ /* 0x000fe200078e0204 */
[----:B------:R-:W-:-:S02]  /*13730*/  ISETP.LT.AND P0, PT, R144, UR6, !P0 ;  /* 0x0000000690007c0c */ /* 0x000fc4000c701270 */
[----:B------:R-:W-:Y:S01]  /*13740*/  ISETP.GE.AND P2, PT, R132, UR7, PT ;  /* 0x0000000784007c0c */ /* 0x000fe2000bf46270 */
[----:B0-----:R-:W-:Y:S01]  /*13750*/  IMAD.WIDE R6, R73, 0x2, R4 ;  /* 0x0000000249067825 */ /* 0x001fe200078e0204 */
[----:B-1----:R-:W-:-:S03]  /*13760*/  PRMT R0, R0, 0x7632, R0 ;  /* 0x0000763200007816 */ /* 0x002fc60000000000 */
[----:B------:R-:W-:Y:S01]  /*13770*/  IMAD.WIDE R8, R73, 0x2, R2 ;  /* 0x0000000249087825 */ /* 0x000fe200078e0202 */
[----:B------:R-:W-:Y:S01]  /*13780*/  PRMT R73, R72, 0x7632, R73 ;  /* 0x0000763248497816 */ /* 0x000fe20000000049 */
[----:B------:R0:W-:Y:S02]  /*13790*/  @P4 STG.E.U16 desc[UR24][R6.64], R0 ;  /* 0x0000000006004986 */ /* 0x0001e4000c101518 */
[----:B--2---:R-:W-:Y:S01]  /*137a0*/  IMAD.WIDE R68, R71, 0x2, R2 ;  /* 0x0000000247447825 */ /* 0x004fe200078e0202 */
[----:B------:R-:W-:Y:S01]  /*137b0*/  ISETP.GE.AND P4, PT, R75, UR7, PT ;  /* 0x000000074b007c0c */ /* 0x000fe2000bf86270 */
[----:B------:R1:W-:Y:S01]  /*137c0*/  @P1 STG.E.U16 desc[UR24][R8.64], R73 ;  /* 0x0000004908001986 */ /* 0x0003e2000c101518 */
[----:B------:R-:W-:Y:S01]  /*137d0*/  ISETP.LT.AND P1, PT, R145, UR6, !P5 ;  /* 0x0000000691007c0c */ /* 0x000fe2000ef21270 */
[----:B------:R-:W-:Y:S01]  /*137e0*/  VIADD R71, R71, UR8 ;  /* 0x0000000847477c36 */ /* 0x000fe20008000000 */
[----:B------:R-:W-:Y:S01]  /*137f0*/  ISETP.LT.AND P5, PT, R144, UR6, !P5 ;  /* 0x0000000690007c0c */ /* 0x000fe2000efa1270 */
[----:B------:R2:W-:Y:S01]  /*13800*/  @P6 STG.E.U16 desc[UR24][R10.64], R70 ;  /* 0x000000460a006986 */ /* 0x0005e2000c101518 */
[----:B------:R-:W-:Y:S01]  /*13810*/  ISETP.LT.AND P6, PT, R145, UR6, !P3 ;  /* 0x0000000691007c0c */ /* 0x000fe2000dfc1270 */
[C---:B------:R-:W-:Y:S01]  /*13820*/  VIADD R13, R71.reuse, UR8 ;  /* 0x00000008470d7c36 */ /* 0x040fe20008000000 */
[----:B------:R-:W-:Y:S01]  /*13830*/  PRMT R75, R70, 0x7632, R75 ;  /* 0x00007632464b7816 */ /* 0x000fe2000000004b */
[----:B0-----:R-:W-:Y:S01]  /*13840*/  IMAD.WIDE R6, R71, 0x2, R4 ;  /* 0x0000000247067825 */ /* 0x001fe200078e0204 */
[----:B------:R0:W-:Y:S01]  /*13850*/  @P0 STG.E.U16 desc[UR24][R68.64], R74 ;  /* 0x0000004a44000986 */ /* 0x0001e2000c101518 */
[----:B------:R-:W-:-:S02]  /*13860*/  ISETP.LT.AND P3, PT, R144, UR6, !P3 ;  /* 0x0000000690007c0c */ /* 0x000fc4000df61270 */
[----:B-1----:R-:W-:Y:S01]  /*13870*/  IMAD.WIDE R8, R71, 0x2, R2 ;  /* 0x0000000247087825 */ /* 0x002fe200078e0202 */
[----:B------:R-:W-:Y:S01]  /*13880*/  PRMT R71, R12, 0x7632, R71 ;  /* 0x000076320c477816 */ /* 0x000fe20000000047 */
[----:B------:R1:W-:Y:S01]  /*13890*/  @P1 STG.E.U16 desc[UR24][R6.64], R75 ;  /* 0x0000004b06001986 */ /* 0x0003e2000c101518 */
[----:B--2---:R-:W-:Y:S01]  /*138a0*/  PRMT R70, R74, 0x7632, R70 ;  /* 0x000076324a467816 */ /* 0x004fe20000000046 */
[----:B------:R-:W-:-:S04]  /*138b0*/  IMAD.WIDE R10, R13, 0x2, R4 ;  /* 0x000000020d0a7825 */ /* 0x000fc800078e0204 */
[----:B------:R2:W-:Y:S01]  /*138c0*/  @P5 STG.E.U16 desc[UR24][R8.64], R70 ;  /* 0x0000004608005986 */ /* 0x0005e2000c101518 */
[----:B------:R-:W-:Y:S01]  /*138d0*/  ISETP.LT.AND P5, PT, R145, UR6, !P2 ;  /* 0x0000000691007c0c */ /* 0x000fe2000d7a1270 */
[C---:B0-----:R-:W-:Y:S02]  /*138e0*/  VIADD R69, R13.reuse, UR8 ;  /* 0x000000080d457c36 */ /* 0x041fe40008000000 */
[----:B------:R0:W-:Y:S01]  /*138f0*/  @P6 STG.E.U16 desc[UR24][R10.64], R12 ;  /* 0x0000000c0a006986 */ /* 0x0001e2000c101518 */
[----:B------:R-:W-:Y:S01]  /*13900*/  ISETP.LT.AND P6, PT, R144, UR6, !P2 ;  /* 0x0000000690007c0c */ /* 0x000fe2000d7c1270 */
[----:B-1----:R-:W-:-:S04]  /*13910*/  IMAD.WIDE R6, R13, 0x2, R2 ;  /* 0x000000020d067825 */ /* 0x002fc800078e0202 */
[----:B------:R-:W-:Y:S01]  /*13920*/  VIADD R72, R146, 0xb ;  /* 0x0000000b92487836 */ /* 0x000fe20000000000 */
[----:B------:R1:W-:Y:S01]  /*13930*/  @P3 STG.E.U16 desc[UR24][R6.64], R76 ;  /* 0x0000004c06003986 */ /* 0x0003e2000c101518 */
[C---:B--2---:R-:W-:Y:S01]  /*13940*/  IMAD.WIDE R8, R69.reuse, 0x2, R4 ;  /* 0x0000000245087825 */ /* 0x044fe200078e0204 */
[----:B------:R-:W-:Y:S02]  /*13950*/  PRMT R70, R14, 0x7632, R70 ;  /* 0x000076320e467816 */ /* 0x000fe40000000046 */
[----:B------:R-:W-:Y:S01]  /*13960*/  ISETP.GE.AND P0, PT, R72, UR7, PT ;  /* 0x0000000748007c0c */ /* 0x000fe2000bf06270 */
[----:B0-----:R-:W-:Y:S01]  /*13970*/  IMAD.WIDE R10, R69, 0x2, R2 ;  /* 0x00000002450a7825 */ /* 0x001fe200078e0202 */
[----:B------:R-:W-:Y:S01]  /*13980*/  PRMT R12, R76, 0x7632, R12 ;  /* 0x000076324c0c7816 */ /* 0x000fe2000000000c */
[----:B------:R0:W-:Y:S01]  /*13990*/  @P5 STG.E.U16 desc[UR24][R8.64], R71 ;  /* 0x0000004708005986 */ /* 0x0001e2000c101518 */
[C---:B------:R-:W-:Y:S01]  /*139a0*/  ISETP.LT.AND P5, PT, R145.reuse, UR6, !P4 ;  /* 0x0000000691007c0c */ /* 0x040fe2000e7a1270 */
[----:B------:R-:W-:Y:S01]  /*139b0*/  VIADD R68, R146, 0xd ;  /* 0x0000000d92447836 */ /* 0x000fe20000000000 */
[----:B------:R-:W-:Y:S01]  /*139c0*/  ISETP.LT.AND P4, PT, R144, UR6, !P4 ;  /* 0x0000000690007c0c */ /* 0x000fe2000e781270 */
[----:B------:R2:W-:Y:S01]  /*139d0*/  @P6 STG.E.U16 desc[UR24][R10.64], R12 ;  /* 0x0000000c0a006986 */ /* 0x0005e2000c101518 */
[----:B------:R-:W-:Y:S01]  /*139e0*/  ISETP.LT.AND P6, PT, R145, UR6, !P0 ;  /* 0x0000000691007c0c */ /* 0x000fe2000c7c1270 */
[----:B------:R-:W-:Y:S01]  /*139f0*/  VIADD R69, R69, UR8 ;  /* 0x0000000845457c36 */ /* 0x000fe20008000000 */
[----:B------:R-:W-:Y:S01]  /*13a00*/  ISETP.GE.AND P2, PT, R68, UR7, PT ;  /* 0x0000000744007c0c */ /* 0x000fe2000bf46270 */
[----:B------:R-:W-:Y:S01]  /*13a10*/  VIADD R0, R146, 0xc ;  /* 0x0000000c92007836 */ /* 0x000fe20000000000 */
[----:B------:R-:W-:Y:S01]  /*13a20*/  PRMT R68, R14, 0x7610, R68 ;  /* 0x000076100e447816 */ /* 0x000fe20000000044 */
[C---:B------:R-:W-:Y:S01]  /*13a30*/  VIADD R15, R69.reuse, UR8 ;  /* 0x00000008450f7c36 */ /* 0x040fe20008000000 */
[----:B------:R-:W-:Y:S01]  /*13a40*/  ISETP.LT.AND P0, PT, R144, UR6, !P0 ;  /* 0x0000000690007c0c */ /* 0x000fe2000c701270 */
[----:B-1----:R-:W-:Y:S01]  /*13a50*/  IMAD.WIDE R6, R69, 0x2, R4 ;  /* 0x0000000245067825 */ /* 0x002fe200078e0204 */
[----:B------:R-:W-:-:S02]  /*13a60*/  ISETP.GE.AND P1, PT, R0, UR7, PT ;  /* 0x0000000700007c0c */ /* 0x000fc4000bf26270 */
[----:B0-----:R-:W-:Y:S01]  /*13a70*/  PRMT R71, R78, 0x7632, R71 ;  /* 0x000076324e477816 */ /* 0x001fe20000000047 */
[----:B------:R-:W-:Y:S01]  /*13a80*/  IMAD.WIDE R8, R69, 0x2, R2 ;  /* 0x0000000245087825 */ /* 0x000fe200078e0202 */
[----:B------:R0:W-:Y:S03]  /*13a90*/  @P5 STG.E.U16 desc[UR24][R6.64], R68 ;  /* 0x0000004406005986 */ /* 0x0001e6000c101518 */
[----:B--2---:R-:W-:Y:S01]  /*13aa0*/  IMAD.WIDE R10, R15, 0x2, R4 ;  /* 0x000000020f0a7825 */ /* 0x004fe200078e0204 */
[----:B------:R1:W-:Y:S01]  /*13ab0*/  @P4 STG.E.U16 desc[UR24][R8.64], R78 ;  /* 0x0000004e08004986 */ /* 0x0003e2000c101518 */
[----:B------:R-:W-:Y:S02]  /*13ac0*/  ISETP.LT.AND P4, PT, R145, UR6, !P1 ;  /* 0x0000000691007c0c */ /* 0x000fe4000cf81270 */
[----:B------:R-:W-:Y:S01]  /*13ad0*/  IMAD.WIDE R12, R15, 0x2, R2 ;  /* 0x000000020f0c7825 */ /* 0x000fe200078e0202 */
[----:B------:R2:W-:Y:S01]  /*13ae0*/  @P6 STG.E.U16 desc[UR24][R10.64], R70 ;  /* 0x000000460a006986 */ /* 0x0005e2000c101518 */
[----:B------:R-:W-:-:S02]  /*13af0*/  ISETP.LT.AND P1, PT, R144, UR6, !P1 ;  /* 0x0000000690007c0c */ /* 0x000fc4000cf21270 */
[----:B------:R-:W-:Y:S01]  /*13b00*/  VIADD R15, R15, UR8 ;  /* 0x000000080f0f7c36 */ /* 0x000fe20008000000 */
[----:B------:R-:W-:Y:S01]  /*13b10*/  ISETP.LT.AND P6, PT, R145, UR6, !P2 ;  /* 0x0000000691007c0c */ /* 0x000fe2000d7c1270 */
[----:B------:R-:W-:Y:S01]  /*13b20*/  VIADD R0, R146, 0xe ;  /* 0x0000000e92007836 */ /* 0x000fe20000000000 */
[----:B0-----:R-:W-:Y:S01]  /*13b30*/  PRMT R68, R16, 0x7632, R68 ;  /* 0x0000763210447816 */ /* 0x001fe20000000044 */
[C---:B------:R-:W-:Y:S01]  /*13b40*/  VIADD R17, R15.reuse, UR8 ;  /* 0x000000080f117c36 */ /* 0x040fe20008000000 */
[----:B------:R0:W-:Y:S01]  /*13b50*/  @P0 STG.E.U16 desc[UR24][R12.64], R71 ;  /* 0x000000470c000986 */ /* 0x0001e2000c101518 */
[C---:B------:R-:W-:Y:S01]  /*13b60*/  IMAD.WIDE R6, R15.reuse, 0x2, R4 ;  /* 0x000000020f067825 */ /* 0x040fe200078e0204 */
[----:B------:R-:W-:Y:S02]  /*13b70*/  ISETP.GE.AND P3, PT, R0, UR7, PT ;  /* 0x0000000700007c0c */ /* 0x000fe4000bf66270 */
[----:B------:R-:W-:Y:S01]  /*13b80*/  ISETP.LT.AND P2, PT, R144, UR6, !P2 ;  /* 0x0000000690007c0c */ /* 0x000fe2000d741270 */
[----:B-1----:R-:W-:Y:S01]  /*13b90*/  IMAD.WIDE R8, R15, 0x2, R2 ;  /* 0x000000020f087825 */ /* 0x002fe200078e0202 */
[----:B------:R1:W-:Y:S03]  /*13ba0*/  @P4 STG.E.U16 desc[UR24][R6.64], R16 ;  /* 0x0000001006004986 */ /* 0x0003e6000c101518 */
[----:B--2---:R-:W-:Y:S01]  /*13bb0*/  IMAD.WIDE R10, R17, 0x2, R4 ;  /* 0x00000002110a7825 */ /* 0x004fe200078e0204 */
[----:B------:R2:W-:Y:S03]  /*13bc0*/  @P1 STG.E.U16 desc[UR24][R8.64], R80 ;  /* 0x0000005008001986 */ /* 0x0005e6000c101518 */
[----:B------:R-:W-:Y:S01]  /*13bd0*/  VIADD R14, R146, 0x10 ;  /* 0x00000010920e7836 */ /* 0x000fe20000000000 */
[----:B------:R3:W-:Y:S01]  /*13be0*/  @P6 STG.E.U16 desc[UR24][R10.64], R68 ;  /* 0x000000440a006986 */ /* 0x0007e2000c101518 */
[----:B------:R-:W-:Y:S01]  /*13bf0*/  ISETP.LT.AND P6, PT, R145, UR6, !P3 ;  /* 0x0000000691007c0c */ /* 0x000fe2000dfc1270 */
[C---:B0-----:R-:W-:Y:S01]  /*13c00*/  VIADD R13, R17.reuse, UR8 ;  /* 0x00000008110d7c36 */ /* 0x041fe20008000000 */
[----:B------:R-:W-:Y:S01]  /*13c10*/  ISETP.LT.AND P3, PT, R144, UR6, !P3 ;  /* 0x0000000690007c0c */ /* 0x000fe2000df61270 */
[----:B------:R-:W-:Y:S01]  /*13c20*/  VIADD R0, R146, 0xf ;  /* 0x0000000f92007836 */ /* 0x000fe20000000000 */
[----:B------:R-:W-:Y:S01]  /*13c30*/  ISETP.GE.AND P0, PT, R14, UR7, PT ;  /* 0x000000070e007c0c */ /* 0x000fe2000bf06270 */
[----:B-1----:R-:W-:Y:S01]  /*13c40*/  IMAD.WIDE R6, R17, 0x2, R2 ;  /* 0x0000000211067825 */ /* 0x002fe200078e0202 */
[----:B------:R-:W-:-:S02]  /*13c50*/  PRMT R14, R80, 0x7632, R14 ;  /* 0x00007632500e7816 */ /* 0x000fc4000000000e */
[----:B------:R-:W-:Y:S01]  /*13c60*/  ISETP.GE.AND P5, PT, R0, UR7, PT ;  /* 0x0000000700007c0c */ /* 0x000fe2000bfa6270 */
[C---:B--2---:R-:W-:Y:S01]  /*13c70*/  IMAD.WIDE R8, R13.reuse, 0x2, R4 ;  /* 0x000000020d087825 */ /* 0x044fe200078e0204 */
[----:B------:R-:W-:Y:S01]  /*13c80*/  PRMT R16, R18, 0x7632, R16 ;  /* 0x0000763212107816 */ /* 0x000fe20000000010 */
[----:B------:R0:W-:Y:S01]  /*13c90*/  @P2 STG.E.U16 desc[UR24][R6.64], R14 ;  /* 0x0000000e06002986 */ /* 0x0001e2000c101518 */
[----:B------:R-:W-:Y:S01]  /*13ca0*/  PRMT R17, R82, 0x7632, R17 ;  /* 0x0000763252117816 */ /* 0x000fe20000000011 */
[----:B---3--:R-:W-:Y:S02]  /*13cb0*/  IMAD.WIDE R10, R13, 0x2, R2 ;  /* 0x000000020d0a7825 */ /* 0x008fe400078e0202 */
[----:B------:R1:W-:Y:S01]  /*13cc0*/  @P6 STG.E.U16 desc[UR24][R8.64], R18 ;  /* 0x0000001208006986 */ /* 0x0003e2000c101518 */
[----:B------:R-:W-:Y:S01]  /*13cd0*/  ISETP.LT.AND P6, PT, R145, UR6, !P0 ;  /* 0x0000000691007c0c */ /* 0x000fe2000c7c1270 */
[----:B------:R-:W-:Y:S01]  /*13ce0*/  VIADD R13, R13, UR8 ;  /* 0x000000080d0d7c36 */ /* 0x000fe20008000000 */
[----:B------:R-:W-:Y:S01]  /*13cf0*/  ISETP.LT.AND P0, PT, R144, UR6, !P0 ;  /* 0x0000000690007c0c */ /* 0x000fe2000c701270 */
[----:B------:R2:W-:Y:S01]  /*13d00*/  @P3 STG.E.U16 desc[UR24][R10.64], R82 ;  /* 0x000000520a003986 */ /* 0x0005e2000c101518 */
[----:B------:R-:W-:Y:S01]  /*13d10*/  ISETP.LT.AND P3, PT, R145, UR6, !P5 ;  /* 0x0000000691007c0c */ /* 0x000fe2000ef61270 */
[----:B------:R-:W-:Y:S01]  /*13d20*/  VIADD R0, R146, 0x11 ;  /* 0x0000001192007836 */ /* 0x000fe20000000000 */
[----:B------:R-:W-:Y:S01]  /*13d30*/  ISETP.LT.AND P5, PT, R144, UR6, !P5 ;  /* 0x0000000690007c0c */ /* 0x000fe2000efa1270 */
[----:B0-----:R-:W-:-:S03]  /*13d40*/  IMAD.WIDE R6, R13, 0x2, R4 ;  /* 0x000000020d067825 */ /* 0x001fc600078e0204 */
[----:B------:R-:W-:Y:S01]  /*13d50*/  ISETP.GE.AND P4, PT, R0, UR7, PT ;  /* 0x0000000700007c0c */ /* 0x000fe2000bf86270 */
[----:B-1----:R-:W-:Y:S01]  /*13d60*/  IMAD.WIDE R8, R13, 0x2, R2 ;  /* 0x000000020d087825 */ /* 0x002fe200078e0202 */
[----:B------:R-:W-:-:S03]  /*13d70*/  PRMT R18, R84, 0x7632, R18 ;  /* 0x0000763254127816 */ /* 0x000fc60000000012 */
[----:B------:R-:W-:Y:S02]  /*13d80*/  VIADD R12, R146, 0x12 ;  /* 0x00000012920c7836 */ /* 0x000fe40000000000 */
[----:B------:R0:W-:Y:S01]  /*13d90*/  @P3 STG.E.U16 desc[UR24][R6.64], R16 ;  /* 0x0000001006003986 */ /* 0x0001e2000c101518 */
[----:B------:R-:W-:Y:S02]  /*13da0*/  VIADD R15, R13, UR8 ;  /* 0x000000080d0f7c36 */ /* 0x000fe40008000000 */
[----:B------:R-:W-:Y:S01]  /*13db0*/  ISETP.GE.AND P1, PT, R12, UR7, PT ;  /* 0x000000070c007c0c */ /* 0x000fe2000bf26270 */
[----:B------:R1:W-:Y:S01]  /*13dc0*/  @P5 STG.E.U16 desc[UR24][R8.64], R17 ;  /* 0x0000001108005986 */ /* 0x0003e2000c101518 */
[----:B------:R-:W-:Y:S01]  /*13dd0*/  ISETP.LT.AND P5, PT, R145, UR6, !P4 ;  /* 0x0000000691007c0c */ /* 0x000fe2000e7a1270 */
[----:B--2---:R-:W-:Y:S01]  /*13de0*/  IMAD.WIDE R10, R15, 0x2, R4 ;  /* 0x000000020f0a7825 */ /* 0x004fe200078e0204 */
[----:B------:R-:W-:-:S03]  /*13df0*/  ISETP.LT.AND P4, PT, R144, UR6, !P4 ;  /* 0x0000000690007c0c */ /* 0x000fc6000e781270 */
[C---:B------:R-:W-:Y:S01]  /*13e00*/  IMAD.WIDE R12, R15.reuse, 0x2, R2 ;  /* 0x000000020f0c7825 */ /* 0x040fe200078e0202 */
[----:B------:R-:W-:Y:S01]  /*13e10*/  @P6 STG.E.U16 desc[UR24][R10.64], R20 ;  /* 0x000000140a006986 */ /* 0x000fe2000c101518 */
[----:B0-----:R-:W-:Y:S02]  /*13e20*/  PRMT R16, R20, 0x7632, R16 ;  /* 0x0000763214107816 */ /* 0x001fe40000000010 */
[----:B------:R-:W-:Y:S01]  /*13e30*/  VIADD R15, R15, UR8 ;  /* 0x000000080f0f7c36 */ /* 0x000fe20008000000 */
[----:B------:R0:W-:Y:S01]  /*13e40*/  @P0 STG.E.U16 desc[UR24][R12.64], R84 ;  /* 0x000000540c000986 */ /* 0x0001e2000c101518 */
[----:B------:R-:W-:Y:S01]  /*13e50*/  VIADD R0, R146, 0x13 ;  /* 0x0000001392007836 */ /* 0x000fe20000000000 */
[----:B------:R-:W-:Y:S01]  /*13e60*/  ISETP.LT.AND P6, PT, R145, UR6, !P1 ;  /* 0x0000000691007c0c */ /* 0x000fe2000cfc1270 */
[C---:B------:R-:W-:Y:S01]  /*13e70*/  IMAD.WIDE R6, R15.reuse, 0x2, R4 ;  /* 0x000000020f067825 */ /* 0x040fe200078e0204 */
[----:B------:R-:W-:Y:S02]  /*13e80*/  ISETP.LT.AND P1, PT, R144, UR6, !P1 ;  /* 0x0000000690007c0c */ /* 0x000fe4000cf21270 */
[----:B------:R-:W-:Y:S01]  /*13e90*/  ISETP.GE.AND P2, PT, R0, UR7, PT ;  /* 0x0000000700007c0c */ /* 0x000fe2000bf46270 */
[C---:B-1----:R-:W-:Y:S01]  /*13ea0*/  IMAD.WIDE R8, R15.reuse, 0x2, R2 ;  /* 0x000000020f087825 */ /* 0x042fe200078e0202 */
[----:B------:R1:W-:Y:S03]  /*13eb0*/  @P5 STG.E.U16 desc[UR24][R6.64], R16 ;  /* 0x0000001006005986 */ /* 0x0003e6000c101518 */
[----:B------:R-:W-:Y:S01]  /*13ec0*/  VIADD R17, R15, UR8 ;  /* 0x000000080f117c36 */ /* 0x000fe20008000000 */
[----:B------:R2:W-:Y:S01]  /*13ed0*/  @P4 STG.E.U16 desc[UR24][R8.64], R18 ;  /* 0x0000001208004986 */ /* 0x0005e2000c101518 */
[----:B------:R-:W-:Y:S01]  /*13ee0*/  ISETP.LT.AND P4, PT, R145, UR6, !P2 ;  /* 0x0000000691007c0c */ /* 0x000fe2000d781270 */
[----:B------:R-:W-:Y:S01]  /*13ef0*/  VIADD R14, R146, 0x15 ;  /* 0x00000015920e7836 */ /* 0x000fe20000000000 */
[----:B------:R-:W-:Y:S01]  /*13f00*/  PRMT R15, R23, 0x7632, R15 ;  /* 0x00007632170f7816 */ /* 0x000fe2000000000f */
[----:B0-----:R-:W-:-:S02]  /*13f10*/  VIADD R13, R17, UR8 ;  /* 0x00000008110d7c36 */ /* 0x001fc40008000000 */
[----:B------:R-:W-:Y:S01]  /*13f20*/  VIADD R0, R146, 0x14 ;  /* 0x0000001492007836 */ /* 0x000fe20000000000 */
[----:B------:R-:W-:Y:S01]  /*13f30*/  ISETP.GE.AND P0, PT, R14, UR7, PT ;  /* 0x000000070e007c0c */ /* 0x000fe2000bf06270 */
[C---:B------:R-:W-:Y:S01]  /*13f40*/  IMAD.WIDE R10, R17.reuse, 0x2, R4 ;  /* 0x00000002110a7825 */ /* 0x040fe200078e0204 */
[----:B------:R-:W-:Y:S02]  /*13f50*/  PRMT R14, R22, 0x7632, R14 ;  /* 0x00007632160e7816 */ /* 0x000fe4000000000e */
[----:B------:R-:W-:Y:S01]  /*13f60*/  ISETP.GE.AND P3, PT, R0, UR7, PT ;  /* 0x0000000700007c0c */ /* 0x000fe2000bf66270 */
[----:B-1----:R-:W-:Y:S01]  /*13f70*/  IMAD.WIDE R6, R17, 0x2, R2 ;  /* 0x0000000211067825 */ /* 0x002fe200078e0202 */
[----:B------:R0:W-:Y:S01]  /*13f80*/  @P6 STG.E.U16 desc[UR24][R10.64], R22 ;  /* 0x000000160a006986 */ /* 0x0001e2000c101518 */
[----:B------:R-:W-:Y:S02]  /*13f90*/  ISETP.LT.AND P6, PT, R144, UR6, !P2 ;  /* 0x0000000690007c0c */ /* 0x000fe4000d7c1270 */
[----:B--2---:R-:W-:Y:S01]  /*13fa0*/  IMAD.WIDE R8, R13, 0x2, R4 ;  /* 0x000000020d087825 */ /* 0x004fe200078e0204 */
[----:B------:R1:W-:Y:S01]  /*13fb0*/  @P1 STG.E.U16 desc[UR24][R6.64], R14 ;  /* 0x0000000e06001986 */ /* 0x0003e2000c101518 */
[----:B------:R-:W-:-:S02]  /*13fc0*/  PRMT R16, R24, 0x7632, R16 ;  /* 0x0000763218107816 */ /* 0x000fc40000000010 */
[C---:B------:R-:W-:Y:S01]  /*13fd0*/  VIADD R0, R146.reuse, 0x16 ;  /* 0x0000001692007836 */ /* 0x040fe20000000000 */
[----:B------:R2:W-:Y:S01]  /*13fe0*/  @P4 STG.E.U16 desc[UR24][R8.64], R23 ;  /* 0x0000001708004986 */ /* 0x0005e2000c101518 */
[----:B------:R-:W-:Y:S01]  /*13ff0*/  ISETP.LT.AND P4, PT, R145, UR6, !P3 ;  /* 0x0000000691007c0c */ /* 0x000fe2000df81270 */
[----:B------:R-:W-:Y:S01]  /*14000*/  VIADD R12, R146, 0x17 ;  /* 0x00000017920c7836 */ /* 0x000fe20000000000 */
[----:B------:R-:W-:Y:S01]  /*14010*/  ISETP.LT.AND P3, PT, R144, UR6, !P3 ;  /* 0x0000000690007c0c */ /* 0x000fe2000df61270 */
[C---:B0-----:R-:W-:Y:S01]  /*14020*/  IMAD.WIDE R10, R13.reuse, 0x2, R2 ;  /* 0x000000020d0a7825 */ /* 0x041fe200078e0202 */
[----:B------:R-:W-:Y:S02]  /*14030*/  ISETP.GE.AND P5, PT, R0, UR7, PT ;  /* 0x0000000700007c0c */ /* 0x000fe4000bfa6270 */
[----:B------:R-:W-:Y:S01]  /*14040*/  ISETP.GE.AND P2, PT, R12, UR7, PT ;  /* 0x000000070c007c0c */ /* 0x000fe2000bf46270 */
[----:B------:R-:W-:Y:S01]  /*14050*/  VIADD R13, R13, UR8 ;  /* 0x000000080d0d7c36 */ /* 0x000fe20008000000 */
[----:B------:R0:W-:Y:S01]  /*14060*/  @P6 STG.E.U16 desc[UR24][R10.64], R15 ;  /* 0x0000000f0a006986 */ /* 0x0001e2000c101518 */
[----:B------:R-:W-:Y:S01]  /*14070*/  ISETP.LT.AND P6, PT, R145, UR6, !P0 ;  /* 0x0000000691007c0c */ /* 0x000fe2000c7c1270 */
[----:B------:R-:W-:Y:S01]  /*14080*/  VIADD R0, R146, 0x18 ;  /* 0x0000001892007836 */ /* 0x000fe20000000000 */
[----:B------:R-:W-:Y:S01]  /*14090*/  ISETP.LT.AND P0, PT, R144, UR6, !P0 ;  /* 0x0000000690007c0c */ /* 0x000fe2000c701270 */
[----:B-1----:R-:W-:Y:S01]  /*140a0*/  IMAD.WIDE R6, R13, 0x2, R4 ;  /* 0x000000020d067825 */ /* 0x002fe200078e0204 */
[----:B------:R-:W-:-:S02]  /*140b0*/  PRMT R18, R25, 0x7632, R18 ;  /* 0x0000763219127816 */ /* 0x000fc40000000012 */
[----:B------:R-:W-:Y:S01]  /*140c0*/  ISETP.GE.AND P1, PT, R0, UR7, PT ;  /* 0x0000000700007c0c */ /* 0x000fe2000bf26270 */
[C---:B--2---:R-:W-:Y:S01]  /*140d0*/  IMAD.WIDE R8, R13.reuse, 0x2, R2 ;  /* 0x000000020d087825 */ /* 0x044fe200078e0202 */
[----:B------:R-:W-:Y:S03]  /*140e0*/  @P4 STG.E.U16 desc[UR24][R6.64], R24 ;  /* 0x0000001806004986 */ /* 0x000fe6000c101518 */
[----:B0-----:R-:W-:Y:S01]  /*140f0*/  VIADD R15, R13, UR8 ;  /* 0x000000080d0f7c36 */ /* 0x001fe20008000000 */
[----:B------:R0:W-:Y:S01]  /*14100*/  @P3 STG.E.U16 desc[UR24][R8.64], R16 ;  /* 0x0000001008003986 */ /* 0x0001e2000c101518 */
[----:B------:R-:W-:Y:S01]  /*14110*/  ISETP.LT.AND P3, PT, R145, UR6, !P5 ;  /* 0x0000000691007c0c */ /* 0x000fe2000ef61270 */
[----:B------:R-:W-:Y:S01]  /*14120*/  VIADD R14, R146, 0x1a ;  /* 0x0000001a920e7836 */ /* 0x000fe20000000000 */
[----:B------:R-:W-:Y:S01]  /*14130*/  ISETP.LT.AND P5, PT, R144, UR6, !P5 ;  /* 0x0000000690007c0c */ /* 0x000fe2000efa1270 */
[----:B------:R-:W-:-:S04]  /*14140*/  IMAD.WIDE R10, R15, 0x2, R4 ;  /* 0x000000020f0a7825 */ /* 0x000fc800078e0204 */
[----:B------:R-:W-:Y:S01]  /*14150*/  IMAD.WIDE R12, R15, 0x2, R2 ;  /* 0x000000020f0c7825 */ /* 0x000fe200078e0202 */
[----:B------:R-:W-:Y:S01]  /*14160*/  @P6 STG.E.U16 desc[UR24][R10.64], R25 ;  /* 0x000000190a006986 */ /* 0x000fe2000c101518 */
[----:B------:R-:W-:Y:S02]  /*14170*/  ISETP.LT.AND P6, PT, R145, UR6, !P2 ;  /* 0x0000000691007c0c */ /* 0x000fe4000d7c1270 */
[----:B------:R-:W-:Y:S01]  /*14180*/  VIADD R15, R15, UR8 ;  /* 0x000000080f0f7c36 */ /* 0x000fe20008000000 */
[----:B0-----:R-:W-:Y:S01]  /*14190*/  PRMT R16, R26, 0x7632, R16 ;  /* 0x000076321a107816 */ /* 0x001fe20000000010 */
[----:B------:R0:W-:Y:S01]  /*141a0*/  @P0 STG.E.U16 desc[UR24][R12.64], R18 ;  /* 0x000000120c000986 */ /* 0x0001e2000c101518 */
[----:B------:R-:W-:Y:S01]  /*141b0*/  ISETP.LT.AND P2, PT, R144, UR6, !P2 ;  /* 0x0000000690007c0c */ /* 0x000fe2000d741270 */
[----:B------:R-:W-:Y:S01]  /*141c0*/  IMAD.WIDE R6, R15, 0x2, R4 ;  /* 0x000000020f067825 */ /* 0x000fe200078e0204 */
[----:B------:R-:W-:Y:S02]  /*141d0*/  ISETP.GE.AND P0, PT, R14, UR7, PT ;  /* 0x000000070e007c0c */ /* 0x000fe4000bf06270 */
[----:B------:R-:W-:Y:S01]  /*141e0*/  PRMT R14, R27, 0x7632, R14 ;  /* 0x000076321b0e7816 */ /* 0x000fe2000000000e */
[C---:B------:R-:W-:Y:S01]  /*141f0*/  IMAD.WIDE R8, R15.reuse, 0x2, R2 ;  /* 0x000000020f087825 */ /* 0x040fe200078e0202 */
[----:B------:R1:W-:Y:S03]  /*14200*/  @P3 STG.E.U16 desc[UR24][R6.64], R26 ;  /* 0x0000001a06003986 */ /* 0x0003e6000c101518 */
[----:B------:R-:W-:Y:S01]  /*14210*/  VIADD R17, R15, UR8 ;  /* 0x000000080f117c36 */ /* 0x000fe20008000000 */
[----:B------:R2:W-:Y:S01]  /*14220*/  @P5 STG.E.U16 desc[UR24][R8.64], R16 ;  /* 0x0000001008005986 */ /* 0x0005e2000c101518 */
[----:B------:R-:W-:Y:S01]  /*14230*/  ISETP.LT.AND P5, PT, R145, UR6, !P1 ;  /* 0x0000000691007c0c */ /* 0x000fe2000cfa1270 */
[----:B------:R-:W-:Y:S01]  /*14240*/  VIADD R0, R146, 0x19 ;  /* 0x0000001992007836 */ /* 0x000fe20000000000 */
[----:B------:R-:W-:Y:S01]  /*14250*/  PRMT R15, R28, 0x7632, R15 ;  /* 0x000076321c0f7816 */ /* 0x000fe2000000000f */
[C---:B0-----:R-:W-:Y:S01]  /*14260*/  VIADD R13, R17.reuse, UR8 ;  /* 0x00000008110d7c36 */ /* 0x041fe20008000000 */
[----:B------:R-:W-:Y:S01]  /*14270*/  PRMT R18, R30, 0x7632, R18 ;  /* 0x000076321e127816 */ /* 0x000fe20000000012 */
[----:B------:R-:W-:Y:S01]  /*14280*/  IMAD.WIDE R10, R17, 0x2, R4 ;  /* 0x00000002110a7825 */ /* 0x000fe200078e0204 */
[----:B------:R-:W-:-:S03]  /*14290*/  ISETP.GE.AND P4, PT, R0, UR7, PT ;  /* 0x0000000700007c0c */ /* 0x000fc6000bf86270 */
[----:B-1----:R-:W-:Y:S01]  /*142a0*/  IMAD.WIDE R6, R17, 0x2, R2 ;  /* 0x0000000211067825 */ /* 0x002fe200078e0202 */
[----:B------:R0:W-:Y:S01]  /*142b0*/  @P6 STG.E.U16 desc[UR24][R10.64], R27 ;  /* 0x0000001b0a006986 */ /* 0x0001e2000c101518 */
[----:B------:R-:W-:Y:S02]  /*142c0*/  ISETP.LT.AND P6, PT, R144, UR6, !P1 ;  /* 0x0000000690007c0c */ /* 0x000fe4000cfc1270 */
[----:B--2---:R-:W-:Y:S01]  /*142d0*/  IMAD.WIDE R8, R13, 0x2, R4 ;  /* 0x000000020d087825 */ /* 0x004fe200078e0204 */
[----:B------:R1:W-:Y:S01]  /*142e0*/  @P2 STG.E.U16 desc[UR24][R6.64], R14 ;  /* 0x0000000e06002986 */ /* 0x0003e2000c101518 */
[----:B------:R-:W-:Y:S02]  /*142f0*/  PRMT R16, R29, 0x7632, R16 ;  /* 0x000076321d107816 */ /* 0x000fe40000000010 */
[C---:B------:R-:W-:Y:S01]  /*14300*/  VIADD R0, R146.reuse, 0x1b ;  /* 0x0000001b92007836 */ /* 0x040fe20000000000 */
[----:B------:R2:W-:Y:S01]  /*14310*/  @P5 STG.E.U16 desc[UR24][R8.64], R28 ;  /* 0x0000001c08005986 */ /* 0x0005e2000c101518 */
[----:B------:R-:W-:Y:S01]  /*14320*/  ISETP.LT.AND P5, PT, R145, UR6, !P4 ;  /* 0x0000000691007c0c */ /* 0x000fe2000e7a1270 */
[----:B------:R-:W-:Y:S01]  /*14330*/  VIADD R12, R146, 0x1c ;  /* 0x0000001c920c7836 */ /* 0x000fe20000000000 */
[----:B------:R-:W-:Y:S01]  /*14340*/  ISETP.LT.AND P4, PT, R144, UR6, !P4 ;  /* 0x0000000690007c0c */ /* 0x000fe2000e781270 */
[----:B0-----:R-:W-:Y:S01]  /*14350*/  IMAD.WIDE R10, R13, 0x2, R2 ;  /* 0x000000020d0a7825 */ /* 0x001fe200078e0202 */
[----:B------:R-:W-:-:S02]  /*14360*/  ISETP.GE.AND P3, PT, R0, UR7, PT ;  /* 0x0000000700007c0c */ /* 0x000fc4000bf66270 */
[----:B------:R-:W-:Y:S01]  /*14370*/  ISETP.GE.AND P1, PT, R12, UR7, PT ;  /* 0x000000070c007c0c */ /* 0x000fe2000bf26270 */
[----:B------:R-:W-:Y:S01]  /*14380*/  VIADD R13, R13, UR8 ;  /* 0x000000080d0d7c36 */ /* 0x000fe20008000000 */
[----:B------:R0:W-:Y:S01]  /*14390*/  @P6 STG.E.U16 desc[UR24][R10.64], R15 ;  /* 0x0000000f0a006986 */ /* 0x0001e2000c101518 */
[----:B------:R-:W-:Y:S01]  /*143a0*/  ISETP.LT.AND P6, PT, R145, UR6, !P0 ;  /* 0x0000000691007c0c */ /* 0x000fe2000c7c1270 */
[----:B------:R-:W-:Y:S01]  /*143b0*/  VIADD R0, R146, 0x1d ;  /* 0x0000001d92007836 */ /* 0x000fe20000000000 */
[----:B------:R-:W-:Y:S01]  /*143c0*/  ISETP.LT.AND P0, PT, R144, UR6, !P0 ;  /* 0x0000000690007c0c */ /* 0x000fe2000c701270 */
[----:B-1----:R-:W-:-:S03]  /*143d0*/  IMAD.WIDE R6, R13, 0x2, R4 ;  /* 0x000000020d067825 */ /* 0x002fc600078e0204 */
        /* <DEDUP_REMOVED lines=16> */
[C---:B------:R-:W-:Y:S01]  /*144e0*/  IMAD.WIDE R6, R15.reuse, 0x2, R4 ;  /* 0x000000020f067825 */ /* 0x040fe200078e0204 */
        /* <DEDUP_REMOVED lines=9> */
[----:B0-----:R-:W-:Y:S01]  /*14580*/  VIADD R13, R17, UR8 ;  /* 0x00000008110d7c36 */ /* 0x001fe20008000000 */
        /* <DEDUP_REMOVED lines=83> */
[----:B------:R1:W-:Y:S01]  /*14ac0*/  @P6 STG.E.U16 desc[UR24][R10.64], R40 ;  /* 0x000000280a006986 */ /* 0x0003e2000c101518 */
        /* <DEDUP_REMOVED lines=15> */
[----:B-1----:R-:W-:Y:S01]  /*14bc0*/  IMAD.WIDE R10, R17, 0x2, R4 ;  /* 0x00000002110a7825 */ /* 0x002fe200078e0204 */
[----:B0-----:R-:W-:-:S02]  /*14bd0*/  PRMT R18, R45, 0x7632, R18 ;  /* 0x000076322d127816 */ /* 0x001fc40000000012 */
[----:B------:R-:W-:Y:S01]  /*14be0*/  ISETP.GE.AND P4, PT, R0, UR7, PT ;  /* 0x0000000700007c0c */ /* 0x000fe2000bf86270 */
[C---:B------:R-:W-:Y:S01]  /*14bf0*/  VIADD R13, R17.reuse, UR8 ;  /* 0x00000008110d7c36 */ /* 0x040fe20008000000 */
[----:B------:R0:W-:Y:S01]  /*14c00*/  @P6 STG.E.U16 desc[UR24][R10.64], R42 ;  /* 0x0000002a0a006986 */ /* 0x0001e2000c101518 */
[----:B--2---:R-:W-:Y:S01]  /*14c10*/  IMAD.WIDE R6, R17, 0x2, R2 ;  /* 0x0000000211067825 */ /* 0x004fe200078e0202 */
[----:B------:R-:W-:Y:S02]  /*14c20*/  ISETP.LT.AND P6, PT, R144, UR6, !P2 ;  /* 0x0000000690007c0c */ /* 0x000fe4000d7c1270 */
[----:B---3--:R-:W-:Y:S01]  /*14c30*/  PRMT R16, R44, 0x7632, R16 ;  /* 0x000076322c107816 */ /* 0x008fe20000000010 */
[----:B------:R-:W-:Y:S01]  /*14c40*/  IMAD.WIDE R8, R13, 0x2, R4 ;  /* 0x000000020d087825 */ /* 0x000fe200078e0204 */
[----:B------:R1:W-:Y:S03]  /*14c50*/  @P1 STG.E.U16 desc[UR24][R6.64], R14 ;  /* 0x0000000e06001986 */ /* 0x0003e6000c101518 */
[----:B------:R-:W-:Y:S01]  /*14c60*/  VIADD R0, R146, 0x2a ;  /* 0x0000002a92007836 */ /* 0x000fe20000000000 */
[----:B------:R2:W-:Y:S01]  /*14c70*/  @P5 STG.E.U16 desc[UR24][R8.64], R43 ;  /* 0x0000002b08005986 */ /* 0x0005e2000c101518 */
[----:B------:R-:W-:Y:S01]  /*14c80*/  ISETP.LT.AND P5, PT, R145, UR6, !P4 ;  /* 0x0000000691007c0c */ /* 0x000fe2000e7a1270 */
[----:B0-----:R-:W-:Y:S01]  /*14c90*/  IMAD.WIDE R10, R13, 0x2, R2 ;  /* 0x000000020d0a7825 */ /* 0x001fe200078e0202 */
[----:B------:R-:W-:-:S02]  /*14ca0*/  ISETP.LT.AND P4, PT, R144, UR6, !P4 ;  /* 0x0000000690007c0c */ /* 0x000fc4000e781270 */
        /* <DEDUP_REMOVED lines=15> */
[----:B------:R-:W-:-:S03]  /*14da0*/  IMAD.WIDE R10, R15, 0x2, R4 ;  /* 0x000000020f0a7825 */ /* 0x000fc600078e0204 */
[----:B------:R-:W-:Y:S01]  /*14db0*/  ISETP.GE.AND P1, PT, R0, UR7, PT ;  /* 0x0000000700007c0c */ /* 0x000fe2000bf26270 */
[----:B------:R-:W-:Y:S01]  /*14dc0*/  IMAD.WIDE R12, R15, 0x2, R2 ;  /* 0x000000020f0c7825 */ /* 0x000fe200078e0202 */
[----:B------:R1:W-:Y:S01]  /*14dd0*/  @P6 STG.E.U16 desc[UR24][R10.64], R45 ;  /* 0x0000002d0a006986 */ /* 0x0003e2000c101518 */
[----:B------:R-:W-:Y:S02]  /*14de0*/  ISETP.LT.AND P6, PT, R145, UR6, !P2 ;  /* 0x0000000691007c0c */ /* 0x000fe4000d7c1270 */
[----:B------:R-:W-:Y:S01]  /*14df0*/  VIADD R15, R15, UR8 ;  /* 0x000000080f0f7c36 */ /* 0x000fe20008000000 */
[----:B0-----:R-:W-:Y:S01]  /*14e00*/  PRMT R16, R46, 0x7632, R16 ;  /* 0x000076322e107816 */ /* 0x001fe20000000010 */
[----:B------:R0:W-:Y:S01]  /*14e10*/  @P0 STG.E.U16 desc[UR24][R12.64], R18 ;  /* 0x000000120c000986 */ /* 0x0001e2000c101518 */
[----:B------:R-:W-:Y:S01]  /*14e20*/  ISETP.LT.AND P2, PT, R144, UR6, !P2 ;  /* 0x0000000690007c0c */ /* 0x000fe2000d741270 */
[----:B------:R-:W-:-:S04]  /*14e30*/  IMAD.WIDE R6, R15, 0x2, R4 ;  /* 0x000000020f067825 */ /* 0x000fc800078e0204 */
        /* <DEDUP_REMOVED lines=10> */
[----:B------:R-:W-:Y:S01]  /*14ee0*/  VIADD R13, R17, UR8 ;  /* 0x00000008110d7c36 */ /* 0x000fe20008000000 */
[----:B------:R0:W-:Y:S01]  /*14ef0*/  @P6 STG.E.U16 desc[UR24][R10.64], R47 ;  /* 0x0000002f0a006986 */ /* 0x0001e2000c101518 */
[----:B------:R-:W-:Y:S01]  /*14f00*/  VIADD R0, R146, 0x2d ;  /* 0x0000002d92007836 */ /* 0x000fe20000000000 */
[----:B------:R-:W-:Y:S01]  /*14f10*/  PRMT R14, R47, 0x7632, R14 ;  /* 0x000076322f0e7816 */ /* 0x000fe2000000000e */
[----:B--2---:R-:W-:Y:S01]  /*14f20*/  IMAD.WIDE R6, R17, 0x2, R2 ;  /* 0x0000000211067825 */ /* 0x004fe200078e0202 */
[----:B------:R-:W-:Y:S02]  /*14f30*/  ISETP.LT.AND P6, PT, R144, UR6, !P1 ;  /* 0x0000000690007c0c */ /* 0x000fe4000cfc1270 */
[----:B------:R-:W-:Y:S01]  /*14f40*/  ISETP.GE.AND P5, PT, R0, UR7, PT ;  /* 0x0000000700007c0c */ /* 0x000fe2000bfa6270 */
[----:B---3--:R-:W-:Y:S01]  /*14f50*/  IMAD.WIDE R8, R13, 0x2, R4 ;  /* 0x000000020d087825 */ /* 0x008fe200078e0204 */
[----:B------:R1:W-:Y:S01]  /*14f60*/  @P2 STG.E.U16 desc[UR24][R6.64], R14 ;  /* 0x0000000e06002986 */ /* 0x0003e2000c101518 */
[----:B------:R-:W-:-:S02]  /*14f70*/  PRMT R16, R49, 0x7632, R16 ;  /* 0x0000763231107816 */ /* 0x000fc40000000010 */
[----:B------:R-:W-:Y:S01]  /*14f80*/  VIADD R0, R146, 0x2f ;  /* 0x0000002f92007836 */ /* 0x000fe20000000000 */
[----:B------:R2:W-:Y:S01]  /*14f90*/  @P3 STG.E.U16 desc[UR24][R8.64], R48 ;  /* 0x0000003008003986 */ /* 0x0005e2000c101518 */
[----:B------:R-:W-:Y:S01]  /*14fa0*/  ISETP.LT.AND P3, PT, R145, UR6, !P5 ;  /* 0x0000000691007c0c */ /* 0x000fe2000ef61270 */
[C---:B0-----:R-:W-:Y:S01]  /*14fb0*/  IMAD.WIDE R10, R13.reuse, 0x2, R2 ;  /* 0x000000020d0a7825 */ /* 0x041fe200078e0202 */
[----:B------:R-:W-:Y:S02]  /*14fc0*/  ISETP.LT.AND P5, PT, R144, UR6, !P5 ;  /* 0x0000000690007c0c */ /* 0x000fe4000efa1270 */
        /* <DEDUP_REMOVED lines=37> */
[----:B------:R-:W-:Y:S01]  /*15220*/  VIADD R0, R146, 0x32 ;  /* 0x0000003292007836 */ /* 0x000fe20000000000 */
[----:B------:R-:W-:Y:S01]  /*15230*/  ISETP.LT.AND P6, PT, R144, UR6, !P2 ;  /* 0x0000000690007c0c */ /* 0x000fe2000d7c1270 */
[----:B--2---:R-:W-:Y:S01]  /*15240*/  IMAD.WIDE R6, R17, 0x2, R2 ;  /* 0x0000000211067825 */ /* 0x004fe200078e0202 */
[----:B------:R-:W-:Y:S02]  /*15250*/  PRMT R14, R52, 0x7632, R14 ;  /* 0x00007632340e7816 */ /* 0x000fe4000000000e */
[----:B------:R-:W-:Y:S01]  /*15260*/  ISETP.GE.AND P3, PT, R0, UR7, PT ;  /* 0x0000000700007c0c */ /* 0x000fe2000bf66270 */
[----:B---3--:R-:W-:Y:S01]  /*15270*/  IMAD.WIDE R8, R13, 0x2, R4 ;  /* 0x000000020d087825 */ /* 0x008fe200078e0204 */
[----:B------:R-:W-:Y:S01]  /*15280*/  PRMT R16, R54, 0x7632, R16 ;  /* 0x0000763236107816 */ /* 0x000fe20000000010 */
[----:B------:R1:W-:Y:S02]  /*15290*/  @P1 STG.E.U16 desc[UR24][R6.64], R14 ;  /* 0x0000000e06001986 */ /* 0x0003e4000c101518 */
[----:B------:R-:W-:-:S02]  /*152a0*/  VIADD R0, R146, 0x34 ;  /* 0x0000003492007836 */ /* 0x000fc40000000000 */
[----:B------:R2:W-:Y:S01]  /*152b0*/  @P4 STG.E.U16 desc[UR24][R8.64], R53 ;  /* 0x0000003508004986 */ /* 0x0005e2000c101518 */
[----:B0-----:R-:W-:Y:S01]  /*152c0*/  IMAD.WIDE R10, R13, 0x2, R2 ;  /* 0x000000020d0a7825 */ /* 0x001fe200078e0202 */
[----:B------:R-:W-:Y:S02]  /*152d0*/  ISETP.LT.AND P4, PT, R145, UR6, !P3 ;  /* 0x0000000691007c0c */ /* 0x000fe4000df81270 */
[----:B------:R-:W-:Y:S01]  /*152e0*/  ISETP.LT.AND P3, PT, R144, UR6, !P3 ;  /* 0x0000000690007c0c */ /* 0x000fe2000df61270 */
[----:B------:R-:W-:Y:S01]  /*152f0*/  VIADD R13, R13, UR8 ;  /* 0x000000080d0d7c36 */ /* 0x000fe20008000000 */
[----:B------:R0:W-:Y:S01]  /*15300*/  @P6 STG.E.U16 desc[UR24][R10.64], R15 ;  /* 0x0000000f0a006986 */ /* 0x0001e2000c101518 */
[----:B------:R-:W-:Y:S01]  /*15310*/  ISETP.LT.AND P6, PT, R145, UR6, !P0 ;  /* 0x0000000691007c0c */ /* 0x000fe2000c7c1270 */
[----:B------:R-:W-:Y:S01]  /*15320*/  VIADD R12, R146, 0x35 ;  /* 0x00000035920c7836 */ /* 0x000fe20000000000 */
[----:B------:R-:W-:Y:S01]  /*15330*/  ISETP.GE.AND P5, PT, R0, UR7, PT ;  /* 0x0000000700007c0c */ /* 0x000fe2000bfa6270 */
[----:B-1----:R-:W-:Y:S01]  /*15340*/  IMAD.WIDE R6, R13, 0x2, R4 ;  /* 0x000000020d067825 */ /* 0x002fe200078e0204 */
[----:B------:R-:W-:-:S02]  /*15350*/  ISETP.LT.AND P0, PT, R144, UR6, !P0 ;  /* 0x0000000690007c0c */ /* 0x000fc4000c701270 */
        /* <DEDUP_REMOVED lines=18> */
[C---:B------:R-:W-:Y:S01]  /*15480*/  VIADD R17, R15.reuse, UR8 ;  /* 0x000000080f117c36 */ /* 0x040fe20008000000 */
[----:B------:R2:W-:Y:S01]  /*15490*/  @P3 STG.E.U16 desc[UR24][R6.64], R56 ;  /* 0x0000003806003986 */ /* 0x0005e2000c101518 */
[----:B------:R-:W-:Y:S01]  /*154a0*/  IMAD.WIDE R8, R15, 0x2, R2 ;  /* 0x000000020f087825 */ /* 0x000fe200078e0202 */
[----:B------:R-:W-:-:S03]  /*154b0*/  PRMT R15, R58, 0x7632, R15 ;  /* 0x000076323a0f7816 */ /* 0x000fc6000000000f */
[----:B-1----:R-:W-:Y:S01]  /*154c0*/  IMAD.WIDE R10, R17, 0x2, R4 ;  /* 0x00000002110a7825 */ /* 0x002fe200078e0204 */
[----:B------:R1:W-:Y:S01]  /*154d0*/  @P5 STG.E.U16 desc[UR24][R8.64], R16 ;  /* 0x0000001008005986 */ /* 0x0003e2000c101518 */
[----:B------:R-:W-:Y:S02]  /*154e0*/  ISETP.LT.AND P5, PT, R145, UR6, !P1 ;  /* 0x0000000691007c0c */ /* 0x000fe4000cfa1270 */
[----:B------:R-:W-:Y:S01]  /*154f0*/  VIADD R14, R146, 0x38 ;  /* 0x00000038920e7836 */ /* 0x000fe20000000000 */
[----:B------:R3:W-:Y:S01]  /*15500*/  @P6 STG.E.U16 desc[UR24][R10.64], R57 ;  /* 0x000000390a006986 */ /* 0x0007e2000c101518 */
[----:B------:R-:W-:Y:S01]  /*15510*/  ISETP.LT.AND P6, PT, R144, UR6, !P1 ;  /* 0x0000000690007c0c */ /* 0x000fe2000cfc1270 */
[C---:B0-----:R-:W-:Y:S01]  /*15520*/  VIADD R13, R17.reuse, UR8 ;  /* 0x00000008110d7c36 */ /* 0x041fe20008000000 */
[----:B------:R-:W-:Y:S01]  /*15530*/  PRMT R18, R60, 0x7632, R18 ;  /* 0x000076323c127816 */ /* 0x000fe20000000012 */
[----:B------:R-:W-:Y:S01]  /*15540*/  VIADD R0, R146, 0x37 ;  /* 0x0000003792007836 */ /* 0x000fe20000000000 */
[----:B------:R-:W-:Y:S01]  /*15550*/  ISETP.GE.AND P0, PT, R14, UR7, PT ;  /* 0x000000070e007c0c */ /* 0x000fe2000bf06270 */
[----:B--2---:R-:W-:Y:S01]  /*15560*/  IMAD.WIDE R6, R17, 0x2, R2 ;  /* 0x0000000211067825 */ /* 0x004fe200078e0202 */
[----:B------:R-:W-:-:S02]  /*15570*/  PRMT R14, R57, 0x7632, R14 ;  /* 0x00007632390e7816 */ /* 0x000fc4000000000e */
[----:B------:R-:W-:Y:S01]  /*15580*/  ISETP.GE.AND P4, PT, R0, UR7, PT ;  /* 0x0000000700007c0c */ /* 0x000fe2000bf86270 */
[----:B-1----:R-:W-:Y:S01]  /*15590*/  IMAD.WIDE R8, R13, 0x2, R4 ;  /* 0x000000020d087825 */ /* 0x002fe200078e0204 */
[----:B------:R-:W-:Y:S01]  /*155a0*/  PRMT R16, R59, 0x7632, R16 ;  /* 0x000076323b107816 */ /* 0x000fe20000000010 */
[----:B------:R0:W-:Y:S02]  /*155b0*/  @P2 STG.E.U16 desc[UR24][R6.64], R14 ;  /* 0x0000000e06002986 */ /* 0x0001e4000c101518 */
        /* <DEDUP_REMOVED lines=11> */
[----:B------:R-:W-:Y:S02]  /*15670*/  VIADD R12, R146, 0x3a ;  /* 0x0000003a920c7836 */ /* 0x000fe40000000000 */
[C---:B-1----:R-:W-:Y:S01]  /*15680*/  IMAD.WIDE R8, R13.reuse, 0x2, R2 ;  /* 0x000000020d087825 */ /* 0x042fe200078e0202 */
[----:B------:R-:W-:Y:S02]  /*15690*/  @P5 STG.E.U16 desc[UR24][R6.64], R59 ;  /* 0x0000003b06005986 */ /* 0x000fe4000c101518 */
[----:B------:R-:W-:Y:S01]  /*156a0*/  ISETP.GE.AND P1, PT, R12, UR7, PT ;  /* 0x000000070c007c0c */ /* 0x000fe2000bf26270 */
[----:B--2---:R-:W-:Y:S01]  /*156b0*/  VIADD R15, R13, UR8 ;  /* 0x000000080d0f7c36 */ /* 0x004fe20008000000 */
[----:B------:R0:W-:Y:S01]  /*156c0*/  @P4 STG.E.U16 desc[UR24][R8.64], R16 ;  /* 0x0000001008004986 */ /* 0x0001e2000c101518 */
[----:B------:R-:W-:Y:S01]  /*156d0*/  ISETP.LT.AND P4, PT, R145, UR6, !P3 ;  /* 0x0000000691007c0c */ /* 0x000fe2000df81270 */
[----:B------:R-:W-:Y:S01]  /*156e0*/  VIADD R0, R146, 0x3b ;  /* 0x0000003b92007836 */ /* 0x000fe20000000000 */
[----:B------:R-:W-:Y:S01]  /*156f0*/  ISETP.LT.AND P3, PT, R144, UR6, !P3 ;  /* 0x0000000690007c0c */ /* 0x000fe2000df61270 */
[----:B------:R-:W-:-:S03]  /*15700*/  IMAD.WIDE R10, R15, 0x2, R4 ;  /* 0x000000020f0a7825 */ /* 0x000fc600078e0204 */
[----:B------:R-:W-:Y:S01]  /*15710*/  ISETP.GE.AND P2, PT, R0, UR7, PT ;  /* 0x0000000700007c0c */ /* 0x000fe2000bf46270 */
[----:B------:R-:W-:Y:S01]  /*15720*/  IMAD.WIDE R12, R15, 0x2, R2 ;  /* 0x000000020f0c7825 */ /* 0x000fe200078e0202 */
[----:B------:R-:W-:Y:S01]  /*15730*/  @P6 STG.E.U16 desc[UR24][R10.64], R60 ;  /* 0x0000003c0a006986 */ /* 0x000fe2000c101518 */
[----:B------:R-:W-:Y:S02]  /*15740*/  ISETP.LT.AND P6, PT, R145, UR6, !P1 ;  /* 0x0000000691007c0c */ /* 0x000fe4000cfc1270 */
[----:B------:R-:W-:Y:S01]  /*15750*/  VIADD R15, R15, UR8 ;  /* 0x000000080f0f7c36 */ /* 0x000fe20008000000 */
[----:B------:R1:W-:Y:S01]  /*15760*/  @P0 STG.E.U16 desc[UR24][R12.64], R18 ;  /* 0x000000120c000986 */ /* 0x0003e2000c101518 */
[----:B------:R-:W-:Y:S01]  /*15770*/  VIADD R0, R146, 0x3c ;  /* 0x0000003c92007836 */ /* 0x000fe20000000000 */
[----:B------:R-:W-:Y:S01]  /*15780*/  ISETP.LT.AND P1, PT, R144, UR6, !P1 ;  /* 0x0000000690007c0c */ /* 0x000fe2000cf21270 */
[----:B------:R-:W-:Y:S01]  /*15790*/  VIADD R17, R15, UR8 ;  /* 0x000000080f117c36 */ /* 0x000fe20008000000 */
[----:B0-----:R-:W-:Y:S01]  /*157a0*/  PRMT R16, R63, 0x7632, R16 ;  /* 0x000076323f107816 */ /* 0x001fe20000000010 */
[----:B------:R-:W-:Y:S01]  /*157b0*/  IMAD.WIDE R6, R15, 0x2, R4 ;  /* 0x000000020f067825 */ /* 0x000fe200078e0204 */
[----:B------:R-:W-:-:S03]  /*157c0*/  ISETP.GE.AND P5, PT, R0, UR7, PT ;  /* 0x0000000700007c0c */ /* 0x000fc6000bfa6270 */
[----:B------:R-:W-:Y:S01]  /*157d0*/  IMAD.WIDE R8, R15, 0x2, R2 ;  /* 0x000000020f087825 */ /* 0x000fe200078e0202 */
[----:B------:R0:W-:Y:S01]  /*157e0*/  @P4 STG.E.U16 desc[UR24][R6.64], R61 ;  /* 0x0000003d06004986 */ /* 0x0001e2000c101518 */
[----:B-1----:R-:W-:Y:S02]  /*157f0*/  PRMT R12, R61, 0x7632, R12 ;  /* 0x000076323d0c7816 */ /* 0x002fe4000000000c */
[----:B------:R-:W-:-:S03]  /*15800*/  IMAD.WIDE R10, R17, 0x2, R4 ;  /* 0x00000002110a7825 */ /* 0x000fc600078e0204 */
[----:B------:R1:W-:Y:S01]  /*15810*/  @P3 STG.E.U16 desc[UR24][R8.64], R12 ;  /* 0x0000000c08003986 */ /* 0x0003e2000c101518 */
[C---:B------:R-:W-:Y:S01]  /*15820*/  ISETP.LT.AND P3, PT, R145.reuse, UR6, !P2 ;  /* 0x0000000691007c0c */ /* 0x040fe2000d761270 */
[----:B------:R-:W-:Y:S01]  /*15830*/  VIADD R14, R146, 0x3d ;  /* 0x0000003d920e7836 */ /* 0x000fe20000000000 */
[----:B------:R-:W-:Y:S01]  /*15840*/  ISETP.LT.AND P2, PT, R144, UR6, !P2 ;  /* 0x0000000690007c0c */ /* 0x000fe2000d741270 */
[----:B------:R2:W-:Y:S01]  /*15850*/  @P6 STG.E.U16 desc[UR24][R10.64], R62 ;  /* 0x0000003e0a006986 */ /* 0x0005e2000c101518 */
[----:B------:R-:W-:Y:S01]  /*15860*/  ISETP.LT.AND P6, PT, R145, UR6, !P5 ;  /* 0x0000000691007c0c */ /* 0x000fe2000efc1270 */
[C---:B------:R-:W-:Y:S01]  /*15870*/  VIADD R13, R17.reuse, UR8 ;  /* 0x00000008110d7c36 */ /* 0x040fe20008000000 */
[----:B------:R-:W-:Y:S01]  /*15880*/  ISETP.GE.AND P0, PT, R14, UR7, PT ;  /* 0x000000070e007c0c */ /* 0x000fe2000bf06270 */
[----:B0-----:R-:W-:Y:S01]  /*15890*/  IMAD.WIDE R6, R17, 0x2, R2 ;  /* 0x0000000211067825 */ /* 0x001fe200078e0202 */
[----:B------:R-:W-:Y:S02]  /*158a0*/  PRMT R14, R62, 0x7632, R14 ;  /* 0x000076323e0e7816 */ /* 0x000fe4000000000e */
[----:B------:R-:W-:Y:S01]  /*158b0*/  ISETP.LT.AND P5, PT, R144, UR6, !P5 ;  /* 0x0000000690007c0c */ /* 0x000fe2000efa1270 */
[----:B------:R-:W-:-:S02]  /*158c0*/  VIADD R15, R13, UR8 ;  /* 0x000000080d0f7c36 */ /* 0x000fc40008000000 */
[----:B------:R-:W-:Y:S01]  /*158d0*/  VIADD R0, R146, 0x3e ;  /* 0x0000003e92007836 */ /* 0x000fe20000000000 */
[----:B------:R0:W-:Y:S01]  /*158e0*/  @P1 STG.E.U16 desc[UR24][R6.64], R14 ;  /* 0x0000000e06001986 */ /* 0x0001e2000c101518 */
[----:B-1----:R-:W-:-:S03]  /*158f0*/  IMAD.WIDE R8, R13, 0x2, R4 ;  /* 0x000000020d087825 */ /* 0x002fc600078e0204 */
[----:B------:R-:W-:Y:S01]  /*15900*/  ISETP.GE.AND P4, PT, R0, UR7, PT ;  /* 0x0000000700007c0c */ /* 0x000fe2000bf86270 */
[----:B--2---:R-:W-:Y:S01]  /*15910*/  IMAD.WIDE R10, R13, 0x2, R2 ;  /* 0x000000020d0a7825 */ /* 0x004fe200078e0202 */
[----:B------:R1:W-:Y:S02]  /*15920*/  @P3 STG.E.U16 desc[UR24][R8.64], R63 ;  /* 0x0000003f08003986 */ /* 0x0003e4000c101518 */
[----:B------:R-:W-:Y:S01]  /*15930*/  ISETP.LT.AND P3, PT, R145, UR6, !P4 ;  /* 0x0000000691007c0c */ /* 0x000fe2000e761270 */
[----:B------:R-:W-:Y:S01]  /*15940*/  IMAD.WIDE R12, R15, 0x2, R4 ;  /* 0x000000020f0c7825 */ /* 0x000fe200078e0204 */
[----:B------:R2:W-:Y:S01]  /*15950*/  @P2 STG.E.U16 desc[UR24][R10.64], R16 ;  /* 0x000000100a002986 */ /* 0x0005e2000c101518 */
[----:B------:R-:W-:Y:S02]  /*15960*/  ISETP.LT.AND P4, PT, R144, UR6, !P4 ;  /* 0x0000000690007c0c */ /* 0x000fe4000e781270 */
[----:B------:R-:W-:Y:S01]  /*15970*/  VIADD R0, R146, 0x3f ;  /* 0x0000003f92007836 */ /* 0x000fe20000000000 */
[----:B------:R3:W-:Y:S01]  /*15980*/  @P6 STG.E.U16 desc[UR24][R12.64], R64 ;  /* 0x000000400c006986 */ /* 0x0007e2000c101518 */
[----:B------:R-:W-:Y:S01]  /*15990*/  ISETP.LT.AND P6, PT, R145, UR6, !P0 ;  /* 0x0000000691007c0c */ /* 0x000fe2000c7c1270 */
[C---:B------:R-:W-:Y:S01]  /*159a0*/  VIADD R17, R15.reuse, UR8 ;  /* 0x000000080f117c36 */ /* 0x040fe20008000000 */
[----:B------:R-:W-:Y:S01]  /*159b0*/  ISETP.LT.AND P0, PT, R144, UR6, !P0 ;  /* 0x0000000690007c0c */ /* 0x000fe2000c701270 */
[----:B0-----:R-:W-:Y:S01]  /*159c0*/  IMAD.WIDE R6, R15, 0x2, R2 ;  /* 0x000000020f067825 */ /* 0x001fe200078e0202 */
[----:B------:R-:W-:-:S02]  /*159d0*/  ISETP.GE.AND P1, PT, R0, UR7, PT ;  /* 0x0000000700007c0c */ /* 0x000fc4000bf26270 */
[----:B------:R-:W-:Y:S01]  /*159e0*/  PRMT R0, R64, 0x7632, R0 ;  /* 0x0000763240007816 */ /* 0x000fe20000000000 */
[----:B------:R-:W-:Y:S01]  /*159f0*/  VIADD R19, R17, UR8 ;  /* 0x0000000811137c36 */ /* 0x000fe20008000000 */
[----:B------:R-:W-:Y:S01]  /*15a00*/  ISETP.LT.AND P2, PT, R145, UR6, !P1 ;  /* 0x0000000691007c0c */ /* 0x000fe2000cf41270 */
[----:B-1----:R-:W-:Y:S01]  /*15a10*/  IMAD.WIDE R8, R17, 0x2, R4 ;  /* 0x0000000211087825 */ /* 0x002fe200078e0204 */
[----:B------:R-:W-:Y:S01]  /*15a20*/  ISETP.LT.AND P1, PT, R144, UR6, !P1 ;  /* 0x0000000690007c0c */ /* 0x000fe2000cf21270 */
[----:B------:R0:W-:Y:S01]  /*15a30*/  @P5 STG.E.U16 desc[UR24][R6.64], R0 ;  /* 0x0000000006005986 */ /* 0x0001e2000c101518 */
[----:B--2---:R-:W-:Y:S01]  /*15a40*/  PRMT R16, R67, 0x7632, R16 ;  /* 0x0000763243107816 */ /* 0x004fe20000000010 */
[----:B------:R-:W-:Y:S02]  /*15a50*/  VIADD R21, R19, UR8 ;  /* 0x0000000813157c36 */ /* 0x000fe40008000000 */
[----:B------:R-:W-:Y:S01]  /*15a60*/  IMAD.WIDE R10, R17, 0x2, R2 ;  /* 0x00000002110a7825 */ /* 0x000fe200078e0202 */
[----:B------:R1:W-:Y:S03]  /*15a70*/  @P6 STG.E.U16 desc[UR24][R8.64], R65 ;  /* 0x0000004108006986 */ /* 0x0003e6000c101518 */
[----:B---3--:R-:W-:Y:S01]  /*15a80*/  IMAD.WIDE R12, R19, 0x2, R4 ;  /* 0x00000002130c7825 */ /* 0x008fe200078e0204 */
[----:B0-----:R-:W-:-:S03]  /*15a90*/  PRMT R7, R65, 0x7632, R7 ;  /* 0x0000763241077816 */ /* 0x001fc60000000007 */
[----:B------:R-:W-:Y:S01]  /*15aa0*/  IMAD.WIDE R14, R19, 0x2, R2 ;  /* 0x00000002130e7825 */ /* 0x000fe200078e0202 */
[----:B-1----:R-:W-:-:S03]  /*15ab0*/  PRMT R9, R66, 0x7632, R9 ;  /* 0x0000763242097816 */ /* 0x002fc60000000009 */
[C---:B------:R-:W-:Y:S01]  /*15ac0*/  IMAD.WIDE R4, R21.reuse, 0x2, R4 ;  /* 0x0000000215047825 */ /* 0x040fe200078e0204 */
[----:B------:R0:W-:Y:S03]  /*15ad0*/  @P0 STG.E.U16 desc[UR24][R10.64], R7 ;  /* 0x000000070a000986 */ /* 0x0001e6000c101518 */
[----:B------:R-:W-:Y:S01]  /*15ae0*/  IMAD.WIDE R2, R21, 0x2, R2 ;  /* 0x0000000215027825 */ /* 0x000fe200078e0202 */
[----:B------:R0:W-:Y:S04]  /*15af0*/  @P3 STG.E.U16 desc[UR24][R12.64], R66 ;  /* 0x000000420c003986 */ /* 0x0001e8000c101518 */
[----:B------:R0:W-:Y:S04]  /*15b00*/  @P4 STG.E.U16 desc[UR24][R14.64], R9 ;  /* 0x000000090e004986 */ /* 0x0001e8000c101518 */
[----:B------:R0:W-:Y:S04]  /*15b10*/  @P2 STG.E.U16 desc[UR24][R4.64], R67 ;  /* 0x0000004304002986 */ /* 0x0001e8000c101518 */
[----:B------:R0:W-:Y:S01]  /*15b20*/  @P1 STG.E.U16 desc[UR24][R2.64], R16 ;  /* 0x0000001002001986 */ /* 0x0001e2000c101518 */
[----:B------:R-:W-:Y:S06]  /*15b30*/  BAR.SYNC.DEFER_BLOCKING 0x0 ;  /* 0x0000000000007b1d */ /* 0x000fec0000010000 */
[----:B------:R-:W-:Y:S05]  /*15b40*/  BRA.U UP0, `(.L_x_13) ;  /* 0x0000000100a07547 */ /* 0x000fea000b800000 */
[----:B------:R-:W1:Y:S01]  /*15b50*/  S2UR UR5, SR_CgaCtaId ;  /* 0x00000000000579c3 */ /* 0x000e620000008800 */
[----:B------:R-:W-:Y:S01]  /*15b60*/  NOP ;  /* 0x0000000000007918 */ /* 0x000fe20000000000 */
[----:B------:R-:W-:Y:S01]  /*15b70*/  UMOV UR4, 0x50 ;  /* 0x0000005000047882 */ /* 0x000fe20000000000 */
[----:B------:R-:W-:Y:S02]  /*15b80*/  IMAD.U32 R0, RZ, RZ, UR9 ;  /* 0x00000009ff007e24 */ /* 0x000fe4000f8e00ff */
[----:B0-----:R-:W-:Y:S02]  /*15b90*/  IMAD.MOV.U32 R3, RZ, RZ, 0xf ;  /* 0x0000000fff037424 */ /* 0x001fe400078e00ff */
[----:B------:R-:W-:Y:S01]  /*15ba0*/  IMAD.MOV.U32 R7, RZ, RZ, 0x1 ;  /* 0x00000001ff077424 */ /* 0x000fe200078e00ff */
[----:B------:R-:W-:-:S04]  /*15bb0*/  LOP3.LUT R0, R0, 0xffff, RZ, 0xc0, !PT ;  /* 0x0000ffff00007812 */ /* 0x000fc800078ec0ff */
[----:B------:R-:W-:-:S05]  /*15bc0*/  SHF.R.U32.HI R0, RZ, 0x5, R0 ;  /* 0x00000005ff007819 */ /* 0x000fca0000011600 */
[----:B------:R-:W-:Y:S01]  /*15bd0*/  VIADD R2, R0, 0x10 ;  /* 0x0000001000027836 */ /* 0x000fe20000000000 */
[----:B------:R-:W-:Y:S01]  /*15be0*/  SHF.L.U32 R0, R3, R0, RZ ;  /* 0x0000000003007219 */ /* 0x000fe200000006ff */
[----:B-1----:R-:W-:-:S03]  /*15bf0*/  ULEA UR6, UR5, UR4, 0x18 ;  /* 0x0000000405067291 */ /* 0x002fc6000f8ec0ff */
[----:B------:R-:W-:-:S04]  /*15c00*/  SHF.L.U32 R3, R7, R2, RZ ;  /* 0x0000000207037219 */ /* 0x000fc800000006ff */
[----:B------:R-:W-:Y:S02]  /*15c10*/  LOP3.LUT R0, R3, R0, RZ, 0xfc, !PT ;  /* 0x0000000003007212 */ /* 0x000fe400078efcff */
[----:B------:R-:W0:Y:S02]  /*15c20*/  LDS R5, [UR6] ;  /* 0x00000006ff057984 */ /* 0x000e240008000800 */
[C---:B------:R-:W-:Y:S02]  /*15c30*/  LOP3.LUT R2, R0.reuse, 0xffff, RZ, 0xc0, !PT ;  /* 0x0000ffff00027812 */ /* 0x040fe400078ec0ff */
[----:B0-----:R-:W-:-:S04]  /*15c40*/  LOP3.LUT R3, R0, 0xffff, R5, 0x80, !PT ;  /* 0x0000ffff00037812 */ /* 0x001fc800078e8005 */
[----:B------:R-:W-:-:S13]  /*15c50*/  ISETP.NE.AND P0, PT, R3, R2, PT ;  /* 0x000000020300720c */ /* 0x000fda0003f05270 */
[----:B------:R-:W-:Y:S05]  /*15c60*/  @P0 BRA `(.L_x_14) ;  /* 0x0000000000500947 */ /* 0x000fea0003800000 */
[----:B------:R-:W-:Y:S02]  /*15c70*/  SHF.R.U32.HI R5, RZ, 0x10, R5 ;  /* 0x00000010ff057819 */ /* 0x000fe40000011605 */
[----:B------:R-:W-:-:S04]  /*15c80*/  SHF.R.U32.HI R2, RZ, 0x10, R0 ;  /* 0x00000010ff027819 */ /* 0x000fc80000011600 */
[----:B------:R-:W-:-:S04]  /*15c90*/  LOP3.LUT R5, R5, R2, RZ, 0xc0, !PT ;  /* 0x0000000205057212 */ /* 0x000fc800078ec0ff */
[----:B------:R-:W-:-:S13]  /*15ca0*/  ISETP.NE.AND P0, PT, R5, R2, PT ;  /* 0x000000020500720c */ /* 0x000fda0003f05270 */
[----:B------:R-:W-:Y:S05]  /*15cb0*/  @P0 BRA `(.L_x_15) ;  /* 0x0000000000300947 */ /* 0x000fea0003800000 */
[----:B------:R-:W-:Y:S01]  /*15cc0*/  R2UR UR4, R0 ;  /* 0x00000000000472ca */ /* 0x000fe200000e0000 */
[----:B------:R-:W-:Y:S01]  /*15cd0*/  VOTEU.ANY UR5, UPT, PT ;  /* 0x0000000000057886 */ /* 0x000fe200038e0100 */
[----:B------:R-:W0:Y:S01]  /*15ce0*/  S2R R0, SR_LANEID ;  /* 0x0000000000007919 */ /* 0x000e220000000000 */
[----:B------:R-:W-:-:S10]  /*15cf0*/  UFLO.U32 UR5, UR5 ;  /* 0x00000005000572bd */ /* 0x000fd400080e0000 */
[----:B------:R-:W-:-:S06]  /*15d00*/  ULOP3.LUT UR4, URZ, UR4, URZ, 0x33, !UPT ;  /* 0x00000004ff047292 */ /* 0x000fcc000f8e33ff */
[----:B------:R-:W-:-:S04]  /*15d10*/  IMAD.U32 R2, RZ, RZ, UR4 ;  /* 0x00000004ff027e24 */ /* 0x000fc8000f8e00ff */
[----:B------:R-:W1:Y:S02]  /*15d20*/  REDUX UR7, R2 ;  /* 0x00000000020773c4 */ /* 0x000e640000000000 */
[----:B------:R2:W-:Y:S01]  /*15d30*/  UTCATOMSWS.AND URZ, UR4 ;  /* 0x0000000400ff79e3 */ /* 0x0005e20008000000 */
[----:B0-----:R-:W-:Y:S01]  /*15d40*/  ISETP.EQ.U32.AND P0, PT, R0, UR5, PT ;  /* 0x0000000500007c0c */ /* 0x001fe2000bf02070 */
[----:B-1----:R-:W-:-:S12]  /*15d50*/  IMAD.U32 R0, RZ, RZ, UR7 ;  /* 0x00000007ff007e24 */ /* 0x002fd8000f8e00ff */
[----:B------:R2:W-:Y:S01]  /*15d60*/  @P0 ATOMS.AND RZ, [UR6], R0 ;  /* 0x00000000ffff098c */ /* 0x0005e2000a800006 */
[----:B------:R-:W-:Y:S05]  /*15d70*/  BRA `(.L_x_13) ;  /* 0x0000000000147947 */ /* 0x000fea0003800000 */
.L_x_15:
[----:B------:R-:W-:-:S07]  /*15d80*/  MOV R2, 0x15da0 ;  /* 0x00015da000027802 */ /* 0x000fce0000000f00 */
[----:B------:R-:W-:Y:S05]  /*15d90*/  CALL.REL.NOINC `($__internal_0_$__cuda_sm10x_tcgen05_guardrail_trap_col_being_dealloced_not_returned_by_alloc) ;  /* 0x00000000002c7944 */ /* 0x000fea0003c00000 */
[----:B------:R-:W-:Y:S05]  /*15da0*/  BRA `(.L_x_13) ;  /* 0x0000000000087947 */ /* 0x000fea0003800000 */
.L_x_14:
[----:B------:R-:W-:-:S07]  /*15db0*/  MOV R2, 0x15dd0 ;  /* 0x00015dd000027802 */ /* 0x000fce0000000f00 */
[----:B------:R-:W-:Y:S05]  /*15dc0*/  CALL.REL.NOINC `($__internal_2_$__cuda_sm10x_tcgen05_guardrail_trap_unallocated_columns_being_dealloced) ;  /* 0x0000000000387944 */ /* 0x000fea0003c00000 */
.L_x_13:
[----:B------:R-:W-:Y:S01]  /*15dd0*/  NOP ;  /* 0x0000000000007918 */ /* 0x000fe20000000000 */
[----:B--2---:R-:W-:Y:S05]  /*15de0*/  EXIT ;  /* 0x000000000000794d */ /* 0x004fea0003800000 */
.L_x_8:
[----:B------:R-:W1:Y:S02]  /*15df0*/  SYNCS.PHASECHK.TRANS64.TRYWAIT P2, [UR12], R4 ;  /* 0x00000004ff0075a7 */ /* 0x000e64000804110c */
[----:B-1----:R-:W-:Y:S05]  /*15e00*/  @!P2 BRA `(.L_x_8) ;  /* 0xfffffffc00f8a947 */ /* 0x002fea000383ffff */
[----:B------:R-:W-:Y:S05]  /*15e10*/  BRA `(.L_x_16) ;  /* 0xffffff5c006c7947 */ /* 0x000fea000383ffff */
.L_x_12:
[----:B------:R-:W0:Y:S02]  /*15e20*/  SYNCS.PHASECHK.TRANS64.TRYWAIT P1, [UR12], R0 ;  /* 0x00000000ff0075a7 */ /* 0x000e24000802110c */
[----:B0-----:R-:W-:Y:S05]  /*15e30*/  @!P1 BRA `(.L_x_12) ;  /* 0xfffffffc00f89947 */ /* 0x001fea000383ffff */
[----:B------:R-:W-:Y:S05]  /*15e40*/  BRA `(.L_x_11) ;  /* 0xffffffcc00ec7947 */ /* 0x000fea000383ffff */
        .weak           $__internal_0_$__cuda_sm10x_tcgen05_guardrail_trap_col_being_dealloced_not_returned_by_alloc
        .type           $__internal_0_$__cuda_sm10x_tcgen05_guardrail_trap_col_being_dealloced_not_returned_by_alloc,@function
        .size           $__internal_0_$__cuda_sm10x_tcgen05_guardrail_trap_col_being_dealloced_not_returned_by_alloc,($__internal_1_$__cuda_sm10x_tcgen05_guardrail_trap_phase_invalid_during_alloc - $__internal_0_$__cuda_sm10x_tcgen05_guardrail_trap_col_being_dealloced_not_returned_by_alloc)
$__internal_0_$__cuda_sm10x_tcgen05_guardrail_trap_col_being_dealloced_not_returned_by_alloc:
[----:B------:R-:W-:Y:S05]  /*15e50*/  BPT.TRAP 0x1 ;  /* 0x000000040000795c */ /* 0x000fea0000300000 */
[----:B------:R-:W-:-:S04]  /*15e60*/  IMAD.MOV.U32 R3, RZ, RZ, 0x0 ;  /* 0x00000000ff037424 */ /* 0x000fc800078e00ff */
[----:B------:R-:W-:Y:S05]  /*15e70*/  RET.REL.NODEC R2 `(matmul_kernel) ;  /* 0xfffffea002607950 */ /* 0x000fea0003c3ffff */
        .weak           $__internal_1_$__cuda_sm10x_tcgen05_guardrail_trap_phase_invalid_during_alloc
        .type           $__internal_1_$__cuda_sm10x_tcgen05_guardrail_trap_phase_invalid_during_alloc,@function
        .size           $__internal_1_$__cuda_sm10x_tcgen05_guardrail_trap_phase_invalid_during_alloc,($__internal_2_$__cuda_sm10x_tcgen05_guardrail_trap_unallocated_columns_being_dealloced - $__internal_1_$__cuda_sm10x_tcgen05_guardrail_trap_phase_invalid_during_alloc)
$__internal_1_$__cuda_sm10x_tcgen05_guardrail_trap_phase_invalid_during_alloc:
[----:B------:R-:W-:Y:S05]  /*15e80*/  BPT.TRAP 0x1 ;  /* 0x000000040000795c */ /* 0x000fea0000300000 */
[----:B------:R-:W-:-:S04]  /*15e90*/  IMAD.MOV.U32 R3, RZ, RZ, 0x0 ;  /* 0x00000000ff037424 */ /* 0x000fc800078e00ff */
[----:B------:R-:W-:Y:S05]  /*15ea0*/  RET.REL.NODEC R2 `(matmul_kernel) ;  /* 0xfffffea002547950 */ /* 0x000fea0003c3ffff */
        .weak           $__internal_2_$__cuda_sm10x_tcgen05_guardrail_trap_unallocated_columns_being_dealloced
        .type           $__internal_2_$__cuda_sm10x_tcgen05_guardrail_trap_unallocated_columns_being_dealloced,@function
        .size           $__internal_2_$__cuda_sm10x_tcgen05_guardrail_trap_unallocated_columns_being_dealloced,(.L_x_20 - $__internal_2_$__cuda_sm10x_tcgen05_guardrail_trap_unallocated_columns_being_dealloced)
$__internal_2_$__cuda_sm10x_tcgen05_guardrail_trap_unallocated_columns_being_dealloced:
[----:B------:R-:W-:Y:S05]  /*15eb0*/  BPT.TRAP 0x1 ;  /* 0x000000040000795c */ /* 0x000fea0000300000 */
[----:B------:R-:W-:-:S04]  /*15ec0*/  IMAD.MOV.U32 R3, RZ, RZ, 0x0 ;  /* 0x00000000ff037424 */ /* 0x000fc800078e00ff */
[----:B------:R-:W-:Y:S05]  /*15ed0*/  RET.REL.NODEC R2 `(matmul_kernel) ;  /* 0xfffffea002487950 */ /* 0x000fea0003c3ffff */
.L_x_17:
[----:B------:R-:W-:-:S00]  /*15ee0*/  BRA `(.L_x_17) ;  /* 0xfffffffc00fc7947 */ /* 0x000fc0000383ffff */
[----:B------:R-:W-:-:S00]  /*15ef0*/  NOP ;  /* 0x0000000000007918 */ /* 0x000fc00000000000 */
        /* <DEDUP_REMOVED lines=8> */
.L_x_20:


//--------------------- .nv.shared.matmul_kernel  --------------------------
	.section	.nv.shared.matmul_kernel,"aw",@nobits
	.sectionflags	@""
	.align	16
	.zero		1024


//--------------------- .nv.shared.reserved.0     --------------------------
	.section	.nv.shared.reserved.0,"aw",@nobits
	.align	8
	.weak		__nv_reservedSMEM_offset_0_alias
	.size		__nv_reservedSMEM_offset_0_alias, 0, 64
	.other		__nv_reservedSMEM_offset_0_alias,@"STO_CUDA_RESERVED_SHARED STV_DEFAULT"
__nv_reservedSMEM_offset_0_alias:
	.zero		0
.nv.shared.reserved.0:
	.zero		64
	.weak		__nv_reservedSMEM_allocation_phase
	.type		__nv_reservedSMEM_allocation_phase,@object
	.size		__nv_reservedSMEM_allocation_phase,(.L_0 - __nv_reservedSMEM_allocation_phase)
__nv_reservedSMEM_allocation_phase:
	.zero		1
.L_0:
	.zero		7
	.weak		__nv_reservedSMEM_devtool_atexit_pc
	.type		__nv_reservedSMEM_devtool_atexit_pc,@object
	.size		__nv_reservedSMEM_devtool_atexit_pc,(__nv_reservedSMEM_allocation_mask - __nv_reservedSMEM_devtool_atexit_pc)
__nv_reservedSMEM_devtool_atexit_pc:
	.zero		8
	.weak		__nv_reservedSMEM_allocation_mask
	.type		__nv_reservedSMEM_allocation_mask,@object
	.size		__nv_reservedSMEM_allocation_mask,(.L_2 - __nv_reservedSMEM_allocation_mask)
__nv_reservedSMEM_allocation_mask:
	.zero		4
.L_2:


//--------------------- .nv.constant0.matmul_kernel --------------------------
	.section	.nv.constant0.matmul_kernel,"a",@progbits
	.sectionflags	@""
	.align	4
.nv.constant0.matmul_kernel:
	.zero		976


//--------------------- SYMBOLS --------------------------

	.type		.nv.reservedSmem.offset0,@object
	.size		.nv.reservedSmem.offset0,0x4
	.type		.nv.reservedSmem.cap,@object
	.size		.nv.reservedSmem.cap,0x4
